def matmul_kernel(
    a_ptr,
    b_ptr,
    c_ptr,
    M,
    N,
    K,
    stride_am,
    stride_ak,
    stride_bk,
    stride_bn,
    stride_cm,
    stride_cn,
    BLOCK_M: tl.constexpr,
    BLOCK_N: tl.constexpr,
    BLOCK_K: tl.constexpr,
    GROUP_M: tl.constexpr,
):
    pid = tl.program_id(axis=0)
    num_pid_m = tl.cdiv(M, BLOCK_M)
    num_pid_n = tl.cdiv(N, BLOCK_N)
    num_pid_in_group = GROUP_M * num_pid_n
    group_id = pid // num_pid_in_group
    first_pid_m = group_id * GROUP_M
    group_size_m = min(num_pid_m - first_pid_m, GROUP_M)
    pid_m = first_pid_m + ((pid % num_pid_in_group) % group_size_m)
    pid_n = (pid % num_pid_in_group) // group_size_m

    offs_am = (pid_m * BLOCK_M + tl.arange(0, BLOCK_M)) % M
    offs_bn = (pid_n * BLOCK_N + tl.arange(0, BLOCK_N)) % N
    offs_k = tl.arange(0, BLOCK_K)
    a_ptrs = a_ptr + offs_am[:, None] * stride_am + offs_k[None, :] * stride_ak
    b_ptrs = b_ptr + offs_k[:, None] * stride_bk + offs_bn[None, :] * stride_bn

    acc = tl.zeros((BLOCK_M, BLOCK_N), dtype=tl.float32)
    for kk in range(0, tl.cdiv(K, BLOCK_K)):
        a = tl.load(a_ptrs, mask=offs_k[None, :] < K - kk * BLOCK_K, other=0.0)
        b = tl.load(b_ptrs, mask=offs_k[:, None] < K - kk * BLOCK_K, other=0.0)
        acc = tl.dot(a, b, acc)
        a_ptrs += BLOCK_K * stride_ak
        b_ptrs += BLOCK_K * stride_bk

    c = acc.to(c_ptr.dtype.element_ty)
    offs_cm = pid_m * BLOCK_M + tl.arange(0, BLOCK_M)
    offs_cn = pid_n * BLOCK_N + tl.arange(0, BLOCK_N)
    c_ptrs = c_ptr + offs_cm[:, None] * stride_cm + offs_cn[None, :] * stride_cn
    mask = (offs_cm[:, None] < M) & (offs_cn[None, :] < N)
    tl.store(c_ptrs, c, mask=mask)

# config = {"BLOCK_K": 64, "BLOCK_M": 512, "BLOCK_N": 128, "GROUP_M": 1, "arch": "sm_90", "dtype": "bf16", "num_ctas": 1, "num_stages": 3, "num_warps": 4}
# arch = sm_90


// ===== COMPILED SASS (sm_90a) =====

	.target	sm_90a

	.elftype	@"ET_EXEC"


//--------------------- .note.nv.tkinfo           --------------------------
	.section	.note.nv.tkinfo,"",@"SHT_NOTE"
	.sectionflags	@"SHF_NOTE_NV_TKINFO"
	.tkinfo
        /*0018*/ 	.word	0x00000002
        /*0030*/ 	.string	""
        /*0030*/ 	.string	"ptxas"
        /*0030*/ 	.string	"Cuda compilation tools, release 13.0, V13.0.88"
        /*0030*/ 	.string	"Build cuda_13.0.r13.0/compiler.36424714_0"
        /*0030*/ 	.string	"-v  -suppress-debug-info  -lineinfo  -arch sm_90a "



//--------------------- .note.nv.cuinfo           --------------------------
	.section	.note.nv.cuinfo,"",@"SHT_NOTE"
	.sectionflags	@"SHF_NOTE_NV_CUINFO"
        /*0018*/ 	.short	0x0002
        /*001a*/ 	.short	0x005a
        /*001c*/ 	.short	0x0082
	.zero		2


//--------------------- .nv.info                  --------------------------
	.section	.nv.info,"",@"SHT_CUDA_INFO"
	.align	4


	//----- nvinfo : EIATTR_REGCOUNT
	.align		4
        /*0000*/ 	.byte	0x04, 0x2f
        /*0002*/ 	.short	(.L_1 - .L_0)
	.align		4
.L_0:
        /*0004*/ 	.word	index@(matmul_kernel)
        /*0008*/ 	.word	0x000000ff


	//----- nvinfo : EIATTR_FRAME_SIZE
	.align		4
.L_1:
        /*000c*/ 	.byte	0x04, 0x11
        /*000e*/ 	.short	(.L_3 - .L_2)
	.align		4
.L_2:
        /*0010*/ 	.word	index@(matmul_kernel)
        /*0014*/ 	.word	0x00001780


	//----- nvinfo : EIATTR_MIN_STACK_SIZE
	.align		4
.L_3:
        /*0018*/ 	.byte	0x04, 0x12
        /*001a*/ 	.short	(.L_5 - .L_4)
	.align		4
.L_4:
        /*001c*/ 	.word	index@(matmul_kernel)
        /*0020*/ 	.word	0x00001780
.L_5:


//--------------------- .nv.compat                --------------------------
	.section	.nv.compat,"",@"SHT_CUDA_COMPAT_INFO"
	.align	4
        /*0000*/ 	.byte	0x02, 0x09, 0x01, 0x00, 0x02, 0x02, 0x04, 0x00, 0x02, 0x05, 0x05, 0x00, 0x03, 0x07, 0x01, 0x01
        /*0010*/ 	.byte	0x02, 0x03, 0x00, 0x00, 0x02, 0x06, 0x01, 0x00, 0x04, 0x0b, 0x08, 0x00, 0x00, 0x00, 0x00, 0x00
        /*0020*/ 	.byte	0x00, 0x00, 0x00, 0x00


//--------------------- .nv.info.matmul_kernel    --------------------------
	.section	.nv.info.matmul_kernel,"",@"SHT_CUDA_INFO"
	.sectionflags	@""
	.align	4


	//----- nvinfo : EIATTR_CUDA_API_VERSION
	.align		4
        /*0000*/ 	.byte	0x04, 0x37
        /*0002*/ 	.short	(.L_7 - .L_6)
.L_6:
        /*0004*/ 	.word	0x00000082


	//----- nvinfo : EIATTR_KPARAM_INFO
	.align		4
.L_7:
        /*0008*/ 	.byte	0x04, 0x17
        /*000a*/ 	.short	(.L_9 - .L_8)
.L_8:
        /*000c*/ 	.word	0x00000000
        /*0010*/ 	.short	0x000d
        /*0012*/ 	.short	0x0048
        /*0014*/ 	.byte	0x00, 0xf4, 0x21, 0x00


	//----- nvinfo : EIATTR_KPARAM_INFO
	.align		4
.L_9:
        /*0018*/ 	.byte	0x04, 0x17
        /*001a*/ 	.short	(.L_11 - .L_10)
.L_10:
        /*001c*/ 	.word	0x00000000
        /*0020*/ 	.short	0x000c
        /*0022*/ 	.short	0x0040
        /*0024*/ 	.byte	0x00, 0xf4, 0x21, 0x00


	//----- nvinfo : EIATTR_KPARAM_INFO
	.align		4
.L_11:
        /*0028*/ 	.byte	0x04, 0x17
        /*002a*/ 	.short	(.L_13 - .L_12)
.L_12:
        /*002c*/ 	.word	0x00000000
        /*0030*/ 	.short	0x000b
        /*0032*/ 	.short	0x0038
        /*0034*/ 	.byte	0x00, 0xf0, 0x11, 0x00


	//----- nvinfo : EIATTR_KPARAM_INFO
	.align		4
.L_13:
        /*0038*/ 	.byte	0x04, 0x17
        /*003a*/ 	.short	(.L_15 - .L_14)
.L_14:
        /*003c*/ 	.word	0x00000000
        /*0040*/ 	.short	0x000a
        /*0042*/ 	.short	0x0034
        /*0044*/ 	.byte	0x00, 0xf0, 0x11, 0x00


	//----- nvinfo : EIATTR_KPARAM_INFO
	.align		4
.L_15:
        /*0048*/ 	.byte	0x04, 0x17
        /*004a*/ 	.short	(.L_17 - .L_16)
.L_16:
        /*004c*/ 	.word	0x00000000
        /*0050*/ 	.short	0x0009
        /*0052*/ 	.short	0x0030
        /*0054*/ 	.byte	0x00, 0xf0, 0x11, 0x00


	//----- nvinfo : EIATTR_KPARAM_INFO
	.align		4
.L_17:
        /*0058*/ 	.byte	0x04, 0x17
        /*005a*/ 	.short	(.L_19 - .L_18)
.L_18:
        /*005c*/ 	.word	0x00000000
        /*0060*/ 	.short	0x0008
        /*0062*/ 	.short	0x002c
        /*0064*/ 	.byte	0x00, 0xf0, 0x11, 0x00


	//----- nvinfo : EIATTR_KPARAM_INFO
	.align		4
.L_19:
        /*0068*/ 	.byte	0x04, 0x17
        /*006a*/ 	.short	(.L_21 - .L_20)
.L_20:
        /*006c*/ 	.word	0x00000000
        /*0070*/ 	.short	0x0007
        /*0072*/ 	.short	0x0028
        /*0074*/ 	.byte	0x00, 0xf0, 0x11, 0x00


	//----- nvinfo : EIATTR_KPARAM_INFO
	.align		4
.L_21:
        /*0078*/ 	.byte	0x04, 0x17
        /*007a*/ 	.short	(.L_23 - .L_22)
.L_22:
        /*007c*/ 	.word	0x00000000
        /*0080*/ 	.short	0x0006
        /*0082*/ 	.short	0x0024
        /*0084*/ 	.byte	0x00, 0xf0, 0x11, 0x00


	//----- nvinfo : EIATTR_KPARAM_INFO
	.align		4
.L_23:
        /*0088*/ 	.byte	0x04, 0x17
        /*008a*/ 	.short	(.L_25 - .L_24)
.L_24:
        /*008c*/ 	.word	0x00000000
        /*0090*/ 	.short	0x0005
        /*0092*/ 	.short	0x0020
        /*0094*/ 	.byte	0x00, 0xf0, 0x11, 0x00


	//----- nvinfo : EIATTR_KPARAM_INFO
	.align		4
.L_25:
        /*0098*/ 	.byte	0x04, 0x17
        /*009a*/ 	.short	(.L_27 - .L_26)
.L_26:
        /*009c*/ 	.word	0x00000000
        /*00a0*/ 	.short	0x0004
        /*00a2*/ 	.short	0x001c
        /*00a4*/ 	.byte	0x00, 0xf0, 0x11, 0x00


	//----- nvinfo : EIATTR_KPARAM_INFO
	.align		4
.L_27:
        /*00a8*/ 	.byte	0x04, 0x17
        /*00aa*/ 	.short	(.L_29 - .L_28)
.L_28:
        /*00ac*/ 	.word	0x00000000
        /*00b0*/ 	.short	0x0003
        /*00b2*/ 	.short	0x0018
        /*00b4*/ 	.byte	0x00, 0xf0, 0x11, 0x00


	//----- nvinfo : EIATTR_KPARAM_INFO
	.align		4
.L_29:
        /*00b8*/ 	.byte	0x04, 0x17
        /*00ba*/ 	.short	(.L_31 - .L_30)
.L_30:
        /*00bc*/ 	.word	0x00000000
        /*00c0*/ 	.short	0x0002
        /*00c2*/ 	.short	0x0010
        /*00c4*/ 	.byte	0x00, 0xf4, 0x21, 0x00


	//----- nvinfo : EIATTR_KPARAM_INFO
	.align		4
.L_31:
        /*00c8*/ 	.byte	0x04, 0x17
        /*00ca*/ 	.short	(.L_33 - .L_32)
.L_32:
        /*00cc*/ 	.word	0x00000000
        /*00d0*/ 	.short	0x0001
        /*00d2*/ 	.short	0x0008
        /*00d4*/ 	.byte	0x00, 0xf4, 0x21, 0x00


	//----- nvinfo : EIATTR_KPARAM_INFO
	.align		4
.L_33:
        /*00d8*/ 	.byte	0x04, 0x17
        /*00da*/ 	.short	(.L_35 - .L_34)
.L_34:
        /*00dc*/ 	.word	0x00000000
        /*00e0*/ 	.short	0x0000
        /*00e2*/ 	.short	0x0000
        /*00e4*/ 	.byte	0x00, 0xf4, 0x21, 0x00


	//----- nvinfo : EIATTR_SPARSE_MMA_MASK
	.align		4
.L_35:
        /*00e8*/ 	.byte	0x03, 0x50
        /*00ea*/ 	.short	0x0000


	//----- nvinfo : EIATTR_MAXREG_COUNT
	.align		4
        /*00ec*/ 	.byte	0x03, 0x1b
        /*00ee*/ 	.short	0x00ff


	//----- nvinfo : EIATTR_NUM_BARRIERS
	.align		4
        /*00f0*/ 	.byte	0x02, 0x4c
        /*00f2*/ 	.byte	0x01
	.zero		1


	//----- nvinfo : EIATTR_ANNOTATIONS
	.align		4
        /*00f4*/ 	.byte	0x04, 0x55
        /*00f6*/ 	.short	(.L_37 - .L_36)


	//   ....[0]....
.L_36:
        /*00f8*/ 	.word	0x00000001
        /*00fc*/ 	.byte	0xa0, 0x00, 0x00, 0x00, 0x01, 0x00, 0x00, 0x00, 0xe0, 0x00, 0x00, 0x00, 0x01, 0x00, 0x00, 0x00
        /* <DEDUP_REMOVED lines=2087> */
        /*837c*/ 	.byte	0x50, 0xf8, 0x02, 0x00


	//----- nvinfo : EIATTR_MERCURY_ISA_VERSION
	.align		4
.L_37:
        /*8380*/ 	.byte	0x03, 0x5f
        /*8382*/ 	.short	0x0101


	//----- nvinfo : EIATTR_EXIT_INSTR_OFFSETS
	.align		4
        /*8384*/ 	.byte	0x04, 0x1c
        /*8386*/ 	.short	(.L_39 - .L_38)


	//   ....[0]....
.L_38:
        /*8388*/ 	.word	0x0002fa50


	//   ....[1]....
        /*838c*/ 	.word	0x0002fa80


	//----- nvinfo : EIATTR_REQNTID
	.align		4
.L_39:
        /*8390*/ 	.byte	0x04, 0x10
        /*8392*/ 	.short	(.L_41 - .L_40)
.L_40:
        /*8394*/ 	.word	0x00000080
        /*8398*/ 	.word	0x00000001
        /*839c*/ 	.word	0x00000001


	//----- nvinfo : EIATTR_CBANK_PARAM_SIZE
	.align		4
.L_41:
        /*83a0*/ 	.byte	0x03, 0x19
        /*83a2*/ 	.short	0x0050


	//----- nvinfo : EIATTR_PARAM_CBANK
	.align		4
        /*83a4*/ 	.byte	0x04, 0x0a
        /*83a6*/ 	.short	(.L_43 - .L_42)
	.align		4
.L_42:
        /*83a8*/ 	.word	index@(.nv.constant0.matmul_kernel)
        /*83ac*/ 	.short	0x0210
        /*83ae*/ 	.short	0x0050


	//----- nvinfo : EIATTR_SW_WAR
	.align		4
.L_43:
        /*83b0*/ 	.byte	0x04, 0x36
        /*83b2*/ 	.short	(.L_45 - .L_44)
.L_44:
        /*83b4*/ 	.word	0x00000008
.L_45:


//--------------------- .nv.callgraph             --------------------------
	.section	.nv.callgraph,"",@"SHT_CUDA_CALLGRAPH"
	.align	4
	.sectionentsize	8
	.align		4
        /*0000*/ 	.word	0x00000000
	.align		4
        /*0004*/ 	.word	0xffffffff
	.align		4
        /*0008*/ 	.word	0x00000000
	.align		4
        /*000c*/ 	.word	0xfffffffe
	.align		4
        /*0010*/ 	.word	0x00000000
	.align		4
        /*0014*/ 	.word	0xfffffffd
	.align		4
        /*0018*/ 	.word	0x00000000
	.align		4
        /*001c*/ 	.word	0xfffffffc


//--------------------- .text.matmul_kernel       --------------------------
	.section	.text.matmul_kernel,"ax",@progbits
	.align	128
        .global         matmul_kernel
        .type           matmul_kernel,@function
        .size           matmul_kernel,(.L_x_3 - matmul_kernel)
        .other          matmul_kernel,@"STO_CUDA_ENTRY STV_DEFAULT"
matmul_kernel:
.text.matmul_kernel:
[----:B------:R-:W0:Y:S08]  /*0000*/  LDC R1, c[0x0][0x28] ;  /* 0x00000a00ff017b82 */ /* 0x000e300000000800 */
[----:B------:R-:W1:Y:S01]  /*0010*/  LDC.64 R2, c[0x0][0x228] ;  /* 0x00008a00ff027b82 */ /* 0x000e620000000a00 */
[----:B------:R-:W2:Y:S01]  /*0020*/  S2R R7, SR_CTAID.X ;  /* 0x0000000000077919 */ /* 0x000ea20000002500 */
[----:B0-----:R-:W-:Y:S01]  /*0030*/  VIADD R1, R1, 0xffffe880 ;  /* 0xffffe88001017836 */ /* 0x001fe20000000000 */
[----:B------:R-:W-:Y:S01]  /*0040*/  ULDC.64 UR60, c[0x0][0x208] ;  /* 0x00008200003c7ab9 */ /* 0x000fe20000000a00 */
[----:B------:R-:W-:Y:S01]  /*0050*/  CS2R R88, SRZ ;  /* 0x0000000000587805 */ /* 0x000fe2000001ff00 */
[----:B------:R-:W0:Y:S01]  /*0060*/  S2R R152, SR_TID.X ;  /* 0x0000000000987919 */ /* 0x000e220000002100 */
[----:B------:R-:W-:-:S02]  /*0070*/  CS2R R90, SRZ ;  /* 0x00000000005a7805 */ /* 0x000fc4000001ff00 */
[----:B------:R-:W-:Y:S01]  /*0080*/  CS2R R24, SRZ ;  /* 0x0000000000187805 */ /* 0x000fe2000001ff00 */
[----:B------:R-:W3:Y:S01]  /*0090*/  LDC R153, c[0x0][0x230] ;  /* 0x00008c00ff997b82 */ /* 0x000ee20000000800 */
[----:B------:R4:W-:Y:S01]  /*00a0*/  STL [R1+0xc0], RZ ;  /* 0x0000c0ff01007387 */ /* 0x0009e20000100800 */
[----:B------:R-:W-:Y:S02]  /*00b0*/  CS2R R26, SRZ ;  /* 0x00000000001a7805 */ /* 0x000fe4000001ff00 */
[----:B------:R-:W-:Y:S02]  /*00c0*/  CS2R R116, SRZ ;  /* 0x0000000000747805 */ /* 0x000fe4000001ff00 */
[----:B------:R-:W-:Y:S01]  /*00d0*/  CS2R R118, SRZ ;  /* 0x0000000000767805 */ /* 0x000fe2000001ff00 */
[----:B------:R4:W-:Y:S01]  /*00e0*/  STL [R1+0xc4], RZ ;  /* 0x0000c4ff01007387 */ /* 0x0009e20000100800 */
[----:B------:R-:W-:Y:S02]  /*00f0*/  CS2R R100, SRZ ;  /* 0x0000000000647805 */ /* 0x000fe4000001ff00 */
[----:B------:R-:W-:-:S02]  /*0100*/  CS2R R102, SRZ ;  /* 0x0000000000667805 */ /* 0x000fc4000001ff00 */
[----:B------:R-:W-:Y:S01]  /*0110*/  CS2R R92, SRZ ;  /* 0x00000000005c7805 */ /* 0x000fe2000001ff00 */
[----:B------:R4:W-:Y:S01]  /*0120*/  STL [R1+0xc8], RZ ;  /* 0x0000c8ff01007387 */ /* 0x0009e20000100800 */
[----:B------:R-:W-:Y:S02]  /*0130*/  CS2R R94, SRZ ;  /* 0x00000000005e7805 */ /* 0x000fe4000001ff00 */
[----:B------:R-:W-:Y:S02]  /*0140*/  CS2R R28, SRZ ;  /* 0x00000000001c7805 */ /* 0x000fe4000001ff00 */
[----:B------:R-:W-:Y:S01]  /*0150*/  CS2R R30, SRZ ;  /* 0x00000000001e7805 */ /* 0x000fe2000001ff00 */
[----:B------:R4:W-:Y:S01]  /*0160*/  STL [R1+0xcc], RZ ;  /* 0x0000ccff01007387 */ /* 0x0009e20000100800 */
[----:B------:R-:W-:Y:S02]  /*0170*/  CS2R R96, SRZ ;  /* 0x0000000000607805 */ /* 0x000fe4000001ff00 */
[----:B------:R-:W-:Y:S01]  /*0180*/  CS2R R98, SRZ ;  /* 0x0000000000627805 */ /* 0x000fe2000001ff00 */
[----:B-1----:R-:W-:Y:S01]  /*0190*/  VIADD R0, R3, 0x7f ;  /* 0x0000007f03007836 */ /* 0x002fe20000000000 */
[----:B------:R4:W-:Y:S01]  /*01a0*/  STL [R1+0xd0], RZ ;  /* 0x0000d0ff01007387 */ /* 0x0009e20000100800 */
[----:B------:R-:W-:-:S02]  /*01b0*/  CS2R R84, SRZ ;  /* 0x0000000000547805 */ /* 0x000fc4000001ff00 */
[----:B------:R-:W-:Y:S02]  /*01c0*/  CS2R R86, SRZ ;  /* 0x0000000000567805 */ /* 0x000fe4000001ff00 */
[----:B------:R-:W-:Y:S02]  /*01d0*/  CS2R R76, SRZ ;  /* 0x00000000004c7805 */ /* 0x000fe4000001ff00 */
[----:B------:R-:W-:Y:S01]  /*01e0*/  SHF.R.S32.HI R5, RZ, 0x1f, R0 ;  /* 0x0000001fff057819 */ /* 0x000fe20000011400 */
[----:B------:R4:W-:Y:S01]  /*01f0*/  STL [R1+0xd4], RZ ;  /* 0x0000d4ff01007387 */ /* 0x0009e20000100800 */
[----:B------:R-:W-:Y:S02]  /*0200*/  CS2R R78, SRZ ;  /* 0x00000000004e7805 */ /* 0x000fe4000001ff00 */
[----:B------:R-:W-:Y:S02]  /*0210*/  CS2R R32, SRZ ;  /* 0x0000000000207805 */ /* 0x000fe4000001ff00 */
[----:B------:R-:W-:Y:S01]  /*0220*/  LEA.HI R5, R5, R0, RZ, 0x7 ;  /* 0x0000000005057211 */ /* 0x000fe200078f38ff */
[----:B------:R4:W-:Y:S01]  /*0230*/  STL [R1+0xd8], RZ ;  /* 0x0000d8ff01007387 */ /* 0x0009e20000100800 */
[----:B--2---:R-:W-:-:S02]  /*0240*/  IABS R10, R7 ;  /* 0x00000007000a7213 */ /* 0x004fc40000000000 */
[----:B------:R-:W-:Y:S02]  /*0250*/  CS2R R34, SRZ ;  /* 0x0000000000227805 */ /* 0x000fe4000001ff00 */
[----:B------:R-:W-:Y:S01]  /*0260*/  SHF.R.S32.HI R6, RZ, 0x7, R5 ;  /* 0x00000007ff067819 */ /* 0x000fe20000011405 */
[----:B------:R4:W-:Y:S01]  /*0270*/  STL [R1+0xdc], RZ ;  /* 0x0000dcff01007387 */ /* 0x0009e20000100800 */
[----:B------:R-:W-:Y:S02]  /*0280*/  CS2R R80, SRZ ;  /* 0x0000000000507805 */ /* 0x000fe4000001ff00 */
[----:B------:R-:W-:Y:S02]  /*0290*/  CS2R R82, SRZ ;  /* 0x0000000000527805 */ /* 0x000fe4000001ff00 */
[-C--:B------:R-:W-:Y:S01]  /*02a0*/  IABS R9, R6.reuse ;  /* 0x0000000600097213 */ /* 0x080fe20000000000 */
[----:B------:R4:W-:Y:S01]  /*02b0*/  STL [R1+0xe0], RZ ;  /* 0x0000e0ff01007387 */ /* 0x0009e20000100800 */
[----:B------:R-:W-:-:S02]  /*02c0*/  IABS R12, R6 ;  /* 0x00000006000c7213 */ /* 0x000fc40000000000 */
[----:B------:R-:W-:Y:S01]  /*02d0*/  CS2R R72, SRZ ;  /* 0x0000000000487805 */ /* 0x000fe2000001ff00 */
[----:B------:R-:W1:Y:S01]  /*02e0*/  I2F.RP R0, R9 ;  /* 0x0000000900007306 */ /* 0x000e620000209400 */
        /* <DEDUP_REMOVED lines=13> */
[----:B------:R-:W-:Y:S01]  /*03c0*/  CS2R R68, SRZ ;  /* 0x0000000000447805 */ /* 0x000fe2000001ff00 */
[----:B-1----:R-:W1:Y:S01]  /*03d0*/  MUFU.RCP R0, R0 ;  /* 0x0000000000007308 */ /* 0x002e620000001000 */
[----:B------:R-:W-:Y:S01]  /*03e0*/  CS2R R70, SRZ ;  /* 0x0000000000467805 */ /* 0x000fe2000001ff00 */
[----:B------:R4:W-:Y:S01]  /*03f0*/  STL [R1+0xf4], RZ ;  /* 0x0000f4ff01007387 */ /* 0x0009e20000100800 */
[----:B------:R-:W-:-:S02]  /*0400*/  CS2R R40, SRZ ;  /* 0x0000000000287805 */ /* 0x000fc4000001ff00 */
[----:B------:R-:W-:Y:S02]  /*0410*/  CS2R R42, SRZ ;  /* 0x00000000002a7805 */ /* 0x000fe4000001ff00 */
[----:B------:R-:W-:Y:S01]  /*0420*/  CS2R R60, SRZ ;  /* 0x00000000003c7805 */ /* 0x000fe2000001ff00 */
[----:B------:R4:W-:Y:S01]  /*0430*/  STL [R1+0xf8], RZ ;  /* 0x0000f8ff01007387 */ /* 0x0009e20000100800 */
[----:B------:R-:W-:Y:S02]  /*0440*/  CS2R R62, SRZ ;  /* 0x00000000003e7805 */ /* 0x000fe4000001ff00 */
[----:B------:R-:W-:Y:S02]  /*0450*/  CS2R R64, SRZ ;  /* 0x0000000000407805 */ /* 0x000fe4000001ff00 */
[----:B------:R-:W-:Y:S01]  /*0460*/  CS2R R66, SRZ ;  /* 0x0000000000427805 */ /* 0x000fe2000001ff00 */
[----:B------:R4:W-:Y:S01]  /*0470*/  STL [R1+0xfc], RZ ;  /* 0x0000fcff01007387 */ /* 0x0009e20000100800 */
[----:B------:R-:W-:-:S02]  /*0480*/  CS2R R56, SRZ ;  /* 0x0000000000387805 */ /* 0x000fc4000001ff00 */
[----:B------:R-:W-:Y:S02]  /*0490*/  CS2R R58, SRZ ;  /* 0x00000000003a7805 */ /* 0x000fe4000001ff00 */
[----:B------:R-:W-:Y:S01]  /*04a0*/  CS2R R44, SRZ ;  /* 0x00000000002c7805 */ /* 0x000fe2000001ff00 */
[----:B------:R4:W-:Y:S01]  /*04b0*/  STL [R1+0x1d0], RZ ;  /* 0x0001d0ff01007387 */ /* 0x0009e20000100800 */
[----:B------:R-:W-:Y:S02]  /*04c0*/  CS2R R46, SRZ ;  /* 0x00000000002e7805 */ /* 0x000fe4000001ff00 */
[----:B------:R-:W-:Y:S01]  /*04d0*/  CS2R R48, SRZ ;  /* 0x0000000000307805 */ /* 0x000fe2000001ff00 */
[----:B-1----:R-:W-:Y:S01]  /*04e0*/  VIADD R4, R0, 0xffffffe ;  /* 0x0ffffffe00047836 */ /* 0x002fe20000000000 */
[----:B------:R4:W-:Y:S01]  /*04f0*/  STL [R1+0x1d4], RZ ;  /* 0x0001d4ff01007387 */ /* 0x0009e20000100800 */
[----:B------:R-:W-:Y:S01]  /*0500*/  IMAD.MOV R0, RZ, RZ, -R12 ;  /* 0x000000ffff007224 */ /* 0x000fe200078e0a0c */
[----:B------:R-:W-:Y:S01]  /*0510*/  CS2R R50, SRZ ;  /* 0x0000000000327805 */ /* 0x000fe2000001ff00 */
[----:B------:R1:W2:Y:S01]  /*0520*/  F2I.FTZ.U32.TRUNC.NTZ R5, R4 ;  /* 0x0000000400057305 */ /* 0x0002a2000021f000 */
        /* <DEDUP_REMOVED lines=8> */
[----:B-1----:R-:W-:Y:S01]  /*05b0*/  IMAD.MOV.U32 R4, RZ, RZ, RZ ;  /* 0x000000ffff047224 */ /* 0x002fe200078e00ff */
[----:B------:R4:W-:Y:S01]  /*05c0*/  STL [R1+0x1e0], RZ ;  /* 0x0001e0ff01007387 */ /* 0x0009e20000100800 */
[----:B------:R-:W-:-:S02]  /*05d0*/  CS2R R14, SRZ ;  /* 0x00000000000e7805 */ /* 0x000fc4000001ff00 */
[----:B------:R-:W-:Y:S02]  /*05e0*/  CS2R R120, SRZ ;  /* 0x0000000000787805 */ /* 0x000fe4000001ff00 */
[----:B------:R-:W-:Y:S01]  /*05f0*/  CS2R R122, SRZ ;  /* 0x00000000007a7805 */ /* 0x000fe2000001ff00 */
[----:B------:R4:W-:Y:S01]  /*0600*/  STL [R1+0x1e4], RZ ;  /* 0x0001e4ff01007387 */ /* 0x0009e20000100800 */
[--C-:B--2---:R-:W-:Y:S01]  /*0610*/  IMAD.MOV R8, RZ, RZ, -R5.reuse ;  /* 0x000000ffff087224 */ /* 0x104fe200078e0a05 */
[----:B------:R-:W-:Y:S02]  /*0620*/  CS2R R124, SRZ ;  /* 0x00000000007c7805 */ /* 0x000fe4000001ff00 */
[----:B------:R-:W-:Y:S01]  /*0630*/  CS2R R126, SRZ ;  /* 0x00000000007e7805 */ /* 0x000fe2000001ff00 */
[----:B------:R4:W-:Y:S01]  /*0640*/  STL [R1+0x1e8], RZ ;  /* 0x0001e8ff01007387 */ /* 0x0009e20000100800 */
[----:B------:R-:W-:Y:S01]  /*0650*/  IMAD R11, R8, R9, RZ ;  /* 0x00000009080b7224 */ /* 0x000fe200078e02ff */
[----:B------:R-:W-:Y:S01]  /*0660*/  CS2R R128, SRZ ;  /* 0x0000000000807805 */ /* 0x000fe2000001ff00 */
[----:B------:R-:W-:Y:S01]  /*0670*/  IMAD.MOV.U32 R8, RZ, RZ, R10 ;  /* 0x000000ffff087224 */ /* 0x000fe200078e000a */
[----:B------:R4:W-:Y:S01]  /*0680*/  STL [R1+0x1ec], RZ ;  /* 0x0001ecff01007387 */ /* 0x0009e20000100800 */
[----:B------:R-:W-:Y:S01]  /*0690*/  IMAD.HI.U32 R5, R5, R11, R4 ;  /* 0x0000000b05057227 */ /* 0x000fe200078e0004 */
[----:B------:R-:W-:-:S02]  /*06a0*/  CS2R R130, SRZ ;  /* 0x0000000000827805 */ /* 0x000fc4000001ff00 */
[----:B------:R-:W-:Y:S01]  /*06b0*/  CS2R R132, SRZ ;  /* 0x0000000000847805 */ /* 0x000fe2000001ff00 */
[----:B------:R4:W-:Y:S01]  /*06c0*/  STL [R1+0x1f0], RZ ;  /* 0x0001f0ff01007387 */ /* 0x0009e20000100800 */
[----:B------:R-:W-:Y:S02]  /*06d0*/  CS2R R134, SRZ ;  /* 0x0000000000867805 */ /* 0x000fe4000001ff00 */
[----:B------:R-:W-:Y:S01]  /*06e0*/  CS2R R136, SRZ ;  /* 0x0000000000887805 */ /* 0x000fe2000001ff00 */
[----:B------:R-:W-:Y:S01]  /*06f0*/  IMAD.HI.U32 R5, R5, R8, RZ ;  /* 0x0000000805057227 */ /* 0x000fe200078e00ff */
[----:B------:R4:W-:Y:S01]  /*0700*/  STL [R1+0x1f4], RZ ;  /* 0x0001f4ff01007387 */ /* 0x0009e20000100800 */
[----:B------:R-:W-:Y:S02]  /*0710*/  CS2R R138, SRZ ;  /* 0x00000000008a7805 */ /* 0x000fe4000001ff00 */
[----:B------:R-:W-:Y:S01]  /*0720*/  CS2R R140, SRZ ;  /* 0x00000000008c7805 */ /* 0x000fe2000001ff00 */
[----:B------:R-:W-:Y:S01]  /*0730*/  IMAD R0, R5, R0, R8 ;  /* 0x0000000005007224 */ /* 0x000fe200078e0208 */
[----:B------:R4:W-:Y:S01]  /*0740*/  STL [R1+0x1f8], RZ ;  /* 0x0001f8ff01007387 */ /* 0x0009e20000100800 */
[----:B------:R-:W-:-:S02]  /*0750*/  CS2R R142, SRZ ;  /* 0x00000000008e7805 */ /* 0x000fc4000001ff00 */
[----:B------:R-:W-:Y:S02]  /*0760*/  CS2R R144, SRZ ;  /* 0x0000000000907805 */ /* 0x000fe4000001ff00 */
[----:B------:R-:W-:Y:S02]  /*0770*/  CS2R R146, SRZ ;  /* 0x0000000000927805 */ /* 0x000fe4000001ff00 */
[----:B------:R-:W-:Y:S01]  /*0780*/  ISETP.GT.U32.AND P1, PT, R9, R0, PT ;  /* 0x000000000900720c */ /* 0x000fe20003f24070 */
        /* <DEDUP_REMOVED lines=12> */
[----:B------:R-:W-:Y:S01]  /*0850*/  @!P1 IMAD.IADD R0, R0, 0x1, -R9 ;  /* 0x0000000100009824 */ /* 0x000fe200078e0a09 */
[----:B------:R4:W-:Y:S01]  /*0860*/  STL [R1+0x2e8], RZ ;  /* 0x0002e8ff01007387 */ /* 0x0009e20000100800 */
[----:B------:R-:W-:Y:S01]  /*0870*/  @!P1 VIADD R5, R5, 0x1 ;  /* 0x0000000105059836 */ /* 0x000fe20000000000 */
[----:B------:R-:W-:-:S02]  /*0880*/  ISETP.NE.AND P1, PT, R6, RZ, PT ;  /* 0x000000ff0600720c */ /* 0x000fc40003f25270 */
[----:B------:R-:W-:Y:S02]  /*0890*/  CS2R R202, SRZ ;  /* 0x0000000000ca7805 */ /* 0x000fe4000001ff00 */
[----:B------:R-:W-:Y:S01]  /*08a0*/  ISETP.GE.U32.AND P0, PT, R0, R9, PT ;  /* 0x000000090000720c */ /* 0x000fe20003f06070 */
[----:B------:R4:W-:Y:S01]  /*08b0*/  STL [R1+0x2ec], RZ ;  /* 0x0002ecff01007387 */ /* 0x0009e20000100800 */
[----:B------:R-:W-:Y:S02]  /*08c0*/  LOP3.LUT R0, R7, R6, RZ, 0x3c, !PT ;  /* 0x0000000607007212 */ /* 0x000fe400078e3cff */
[----:B------:R-:W-:Y:S02]  /*08d0*/  CS2R R204, SRZ ;  /* 0x0000000000cc7805 */ /* 0x000fe4000001ff00 */
[----:B------:R-:W-:Y:S01]  /*08e0*/  CS2R R206, SRZ ;  /* 0x0000000000ce7805 */ /* 0x000fe2000001ff00 */
[----:B------:R4:W-:Y:S01]  /*08f0*/  STL [R1+0x2f0], RZ ;  /* 0x0002f0ff01007387 */ /* 0x0009e20000100800 */
[----:B------:R-:W-:Y:S01]  /*0900*/  ISETP.GE.AND P2, PT, R0, RZ, PT ;  /* 0x000000ff0000720c */ /* 0x000fe20003f46270 */
[----:B------:R-:W-:Y:S01]  /*0910*/  VIADD R0, R2, 0x1ff ;  /* 0x000001ff02007836 */ /* 0x000fe20000000000 */
[----:B------:R-:W-:Y:S01]  /*0920*/  CS2R R208, SRZ ;  /* 0x0000000000d07805 */ /* 0x000fe2000001ff00 */
[----:B------:R4:W-:Y:S01]  /*0930*/  STL [R1+0x2f4], RZ ;  /* 0x0002f4ff01007387 */ /* 0x0009e20000100800 */
[----:B------:R-:W-:-:S02]  /*0940*/  CS2R R210, SRZ ;  /* 0x0000000000d27805 */ /* 0x000fc4000001ff00 */
[----:B------:R-:W-:Y:S02]  /*0950*/  CS2R R212, SRZ ;  /* 0x0000000000d47805 */ /* 0x000fe4000001ff00 */
[----:B------:R-:W-:Y:S01]  /*0960*/  CS2R R214, SRZ ;  /* 0x0000000000d67805 */ /* 0x000fe2000001ff00 */
[----:B------:R-:W-:Y:S01]  /*0970*/  @P0 VIADD R5, R5, 0x1 ;  /* 0x0000000105050836 */ /* 0x000fe20000000000 */
[----:B------:R4:W-:Y:S01]  /*0980*/  STL [R1+0x2f8], RZ ;  /* 0x0002f8ff01007387 */ /* 0x0009e20000100800 */
[----:B------:R-:W-:Y:S02]  /*0990*/  CS2R R224, SRZ ;  /* 0x0000000000e07805 */ /* 0x000fe4000001ff00 */
[----:B------:R-:W-:Y:S01]  /*09a0*/  CS2R R226, SRZ ;  /* 0x0000000000e27805 */ /* 0x000fe2000001ff00 */
[----:B------:R-:W-:Y:S01]  /*09b0*/  IMAD.MOV.U32 R10, RZ, RZ, R5 ;  /* 0x000000ffff0a7224 */ /* 0x000fe200078e0005 */
[----:B------:R-:W-:Y:S01]  /*09c0*/  SHF.R.S32.HI R5, RZ, 0x1f, R0 ;  /* 0x0000001fff057819 */ /* 0x000fe20000011400 */
[----:B------:R4:W-:Y:S01]  /*09d0*/  STL [R1+0x2fc], RZ ;  /* 0x0002fcff01007387 */ /* 0x0009e20000100800 */
[----:B------:R-:W-:Y:S01]  /*09e0*/  CS2R R228, SRZ ;  /* 0x0000000000e47805 */ /* 0x000fe2000001ff00 */
[----:B------:R-:W-:Y:S01]  /*09f0*/  @!P2 IMAD.MOV R10, RZ, RZ, -R10 ;  /* 0x000000ffff0aa224 */ /* 0x000fe200078e0a0a */
[----:B------:R-:W-:Y:S01]  /*0a00*/  LEA.HI R5, R5, R0, RZ, 0x9 ;  /* 0x0000000005057211 */ /* 0x000fe200078f48ff */
[----:B------:R4:W-:Y:S01]  /*0a10*/  STL [R1+0x3f0], RZ ;  /* 0x0003f0ff01007387 */ /* 0x0009e20000100800 */
[----:B------:R-:W-:-:S02]  /*0a20*/  @!P1 LOP3.LUT R10, RZ, R6, RZ, 0x33, !PT ;  /* 0x00000006ff0a9212 */ /* 0x000fc400078e33ff */
[----:B------:R-:W-:Y:S02]  /*0a30*/  CS2R R230, SRZ ;  /* 0x0000000000e67805 */ /* 0x000fe4000001ff00 */
[----:B------:R-:W-:Y:S01]  /*0a40*/  CS2R R232, SRZ ;  /* 0x0000000000e87805 */ /* 0x000fe2000001ff00 */
[----:B------:R4:W-:Y:S01]  /*0a50*/  STL [R1+0x3f4], RZ ;  /* 0x0003f4ff01007387 */ /* 0x0009e20000100800 */
[----:B------:R-:W-:Y:S01]  /*0a60*/  LEA.HI.SX32 R5, R5, -R10, 0x17 ;  /* 0x8000000a05057211 */ /* 0x000fe200078fbaff */
[----:B------:R-:W-:Y:S01]  /*0a70*/  IMAD.MOV R8, RZ, RZ, -R10 ;  /* 0x000000ffff087224 */ /* 0x000fe200078e0a0a */
[----:B------:R-:W-:Y:S01]  /*0a80*/  CS2R R234, SRZ ;  /* 0x0000000000ea7805 */ /* 0x000fe2000001ff00 */
[----:B------:R4:W-:Y:S01]  /*0a90*/  STL [R1+0x3f8], RZ ;  /* 0x0003f8ff01007387 */ /* 0x0009e20000100800 */
[----:B------:R-:W-:Y:S01]  /*0aa0*/  VIMNMX R11, R5, 0x1, PT ;  /* 0x00000001050b7848 */ /* 0x000fe20003fe0100 */
[----:B------:R-:W-:Y:S01]  /*0ab0*/  IMAD R8, R6, R8, R7 ;  /* 0x0000000806087224 */ /* 0x000fe200078e0207 */
[----:B------:R-:W-:Y:S01]  /*0ac0*/  CS2R R244, SRZ ;  /* 0x0000000000f47805 */ /* 0x000fe2000001ff00 */
[----:B------:R4:W-:Y:S01]  /*0ad0*/  STL [R1+0x3fc], RZ ;  /* 0x0003fcff01007387 */ /* 0x0009e20000100800 */
[----:B------:R-:W-:-:S02]  /*0ae0*/  IABS R9, R11 ;  /* 0x0000000b00097213 */ /* 0x000fc40000000000 */
[----:B------:R-:W-:Y:S02]  /*0af0*/  CS2R R246, SRZ ;  /* 0x0000000000f67805 */ /* 0x000fe4000001ff00 */
[----:B------:R-:W-:Y:S01]  /*0b00*/  IABS R13, R11 ;  /* 0x0000000b000d7213 */ /* 0x000fe20000000000 */
[----:B------:R4:W-:Y:S01]  /*0b10*/  STL [R1+0x4f0], RZ ;  /* 0x0004f0ff01007387 */ /* 0x0009e20000100800 */
[----:B------:R-:W1:Y:S03]  /*0b20*/  I2F.RP R0, R9 ;  /* 0x0000000900007306 */ /* 0x000e660000209400 */
[----:B------:R4:W-:Y:S04]  /*0b30*/  STL [R1+0x4f4], RZ ;  /* 0x0004f4ff01007387 */ /* 0x0009e80000100800 */
[----:B------:R4:W-:Y:S04]  /*0b40*/  STL [R1+0x4f8], RZ ;  /* 0x0004f8ff01007387 */ /* 0x0009e80000100800 */
[----:B------:R4:W-:Y:S01]  /*0b50*/  STL [R1+0x4fc], RZ ;  /* 0x0004fcff01007387 */ /* 0x0009e20000100800 */
[----:B-1----:R-:W1:Y:S03]  /*0b60*/  MUFU.RCP R0, R0 ;  /* 0x0000000000007308 */ /* 0x002e660000001000 */
[----:B------:R4:W-:Y:S04]  /*0b70*/  STL [R1+0x500], RZ ;  /* 0x000500ff01007387 */ /* 0x0009e80000100800 */
[----:B------:R4:W-:Y:S04]  /*0b80*/  STL [R1+0x504], RZ ;  /* 0x000504ff01007387 */ /* 0x0009e80000100800 */
[----:B------:R4:W-:Y:S04]  /*0b90*/  STL [R1+0x508], RZ ;  /* 0x000508ff01007387 */ /* 0x0009e80000100800 */
[----:B------:R4:W-:Y:S01]  /*0ba0*/  STL [R1+0x50c], RZ ;  /* 0x00050cff01007387 */ /* 0x0009e20000100800 */
[----:B-1----:R-:W-:-:S03]  /*0bb0*/  VIADD R4, R0, 0xffffffe ;  /* 0x0ffffffe00047836 */ /* 0x002fc60000000000 */
[----:B------:R4:W-:Y:S01]  /*0bc0*/  STL [R1+0x510], RZ ;  /* 0x000510ff01007387 */ /* 0x0009e20000100800 */
[----:B------:R-:W-:Y:S01]  /*0bd0*/  IMAD.MOV R0, RZ, RZ, -R13 ;  /* 0x000000ffff007224 */ /* 0x000fe200078e0a0d */
[----:B------:R1:W2:Y:S02]  /*0be0*/  F2I.FTZ.U32.TRUNC.NTZ R5, R4 ;  /* 0x0000000400057305 */ /* 0x0002a4000021f000 */
[----:B------:R4:W-:Y:S04]  /*0bf0*/  STL [R1+0x514], RZ ;  /* 0x000514ff01007387 */ /* 0x0009e80000100800 */
[----:B------:R4:W-:Y:S01]  /*0c00*/  STL [R1+0x518], RZ ;  /* 0x000518ff01007387 */ /* 0x0009e20000100800 */
[----:B-1----:R-:W-:-:S03]  /*0c10*/  IMAD.MOV.U32 R4, RZ, RZ, RZ ;  /* 0x000000ffff047224 */ /* 0x002fc600078e00ff */
[----:B------:R4:W-:Y:S04]  /*0c20*/  STL [R1+0x51c], RZ ;  /* 0x00051cff01007387 */ /* 0x0009e80000100800 */
[----:B------:R4:W-:Y:S01]  /*0c30*/  STL [R1+0x520], RZ ;  /* 0x000520ff01007387 */ /* 0x0009e20000100800 */
[----:B--2---:R-:W-:-:S03]  /*0c40*/  IMAD.MOV R12, RZ, RZ, -R5 ;  /* 0x000000ffff0c7224 */ /* 0x004fc600078e0a05 */
[----:B------:R4:W-:Y:S01]  /*0c50*/  STL [R1+0x524], RZ ;  /* 0x000524ff01007387 */ /* 0x0009e20000100800 */
[----:B------:R-:W-:Y:S01]  /*0c60*/  IMAD.MOV.U32 R6, RZ, RZ, R12 ;  /* 0x000000ffff067224 */ /* 0x000fe200078e000c */
[----:B------:R-:W-:Y:S02]  /*0c70*/  IABS R12, R8 ;  /* 0x00000008000c7213 */ /* 0x000fe40000000000 */
[----:B------:R4:W-:Y:S01]  /*0c80*/  STL [R1+0x528], RZ ;  /* 0x000528ff01007387 */ /* 0x0009e20000100800 */
[----:B------:R-:W-:Y:S02]  /*0c90*/  IMAD R7, R6, R9, RZ ;  /* 0x0000000906077224 */ /* 0x000fe400078e02ff */
[----:B------:R-:W-:Y:S01]  /*0ca0*/  IMAD.MOV.U32 R6, RZ, RZ, R12 ;  /* 0x000000ffff067224 */ /* 0x000fe200078e000c */
[----:B------:R4:W-:Y:S01]  /*0cb0*/  STL [R1+0x52c], RZ ;  /* 0x00052cff01007387 */ /* 0x0009e20000100800 */
[----:B------:R-:W-:Y:S01]  /*0cc0*/  IMAD.HI.U32 R5, R5, R7, R4 ;  /* 0x0000000705057227 */ /* 0x000fe200078e0004 */
[----:B------:R-:W-:-:S02]  /*0cd0*/  MOV R4, 0x400 ;  /* 0x0000040000047802 */ /* 0x000fc40000000f00 */
[----:B------:R-:W-:Y:S01]  /*0ce0*/  CS2R R12, SRZ ;  /* 0x00000000000c7805 */ /* 0x000fe2000001ff00 */
[----:B------:R-:W1:Y:S02]  /*0cf0*/  S2R R7, SR_CgaCtaId ;  /* 0x0000000000077919 */ /* 0x000e640000008800 */
[----:B------:R-:W-:Y:S01]  /*0d00*/  IMAD.HI.U32 R217, R5, R6, RZ ;  /* 0x0000000605d97227 */ /* 0x000fe200078e00ff */
[----:B------:R4:W-:Y:S01]  /*0d10*/  STL [R1+0x530], RZ ;  /* 0x000530ff01007387 */ /* 0x0009e20000100800 */
[----:B0-----:R-:W-:Y:S02]  /*0d20*/  LOP3.LUT R5, R152, 0x7f, RZ, 0xc0, !PT ;  /* 0x0000007f98057812 */ /* 0x001fe400078ec0ff */
[----:B------:R-:W-:Y:S01]  /*0d30*/  IMAD R0, R217, R0, R6 ;  /* 0x00000000d9007224 */ /* 0x000fe200078e0206 */
[----:B------:R4:W-:Y:S04]  /*0d40*/  STL [R1+0x534], RZ ;  /* 0x000534ff01007387 */ /* 0x0009e80000100800 */
[----:B------:R-:W-:Y:S01]  /*0d50*/  ISETP.GT.U32.AND P1, PT, R9, R0, PT ;  /* 0x000000000900720c */ /* 0x000fe20003f24070 */
[----:B------:R4:W-:Y:S04]  /*0d60*/  STL [R1+0x538], RZ ;  /* 0x000538ff01007387 */ /* 0x0009e80000100800 */
[----:B------:R4:W-:Y:S04]  /*0d70*/  STL [R1+0x53c], RZ ;  /* 0x00053cff01007387 */ /* 0x0009e80000100800 */
[----:B------:R4:W-:Y:S04]  /*0d80*/  STL [R1+0x540], RZ ;  /* 0x000540ff01007387 */ /* 0x0009e80000100800 */
[----:B------:R-:W-:Y:S01]  /*0d90*/  @!P1 IMAD.IADD R0, R0, 0x1, -R9 ;  /* 0x0000000100009824 */ /* 0x000fe200078e0a09 */
[----:B------:R4:W-:Y:S01]  /*0da0*/  STL [R1+0x544], RZ ;  /* 0x000544ff01007387 */ /* 0x0009e20000100800 */
[----:B------:R-:W-:Y:S01]  /*0db0*/  @!P1 VIADD R217, R217, 0x1 ;  /* 0x00000001d9d99836 */ /* 0x000fe20000000000 */
[----:B------:R-:W-:-:S02]  /*0dc0*/  ISETP.NE.AND P1, PT, R11, RZ, PT ;  /* 0x000000ff0b00720c */ /* 0x000fc40003f25270 */
[----:B------:R-:W-:Y:S01]  /*0dd0*/  ISETP.GE.U32.AND P0, PT, R0, R9, PT ;  /* 0x000000090000720c */ /* 0x000fe20003f06070 */
[----:B------:R4:W-:Y:S01]  /*0de0*/  STL [R1+0x548], RZ ;  /* 0x000548ff01007387 */ /* 0x0009e20000100800 */
[----:B------:R-:W-:Y:S02]  /*0df0*/  LOP3.LUT R0, R8, R11, RZ, 0x3c, !PT ;  /* 0x0000000b08007212 */ /* 0x000fe400078e3cff */
[----:B-1----:R-:W-:Y:S01]  /*0e00*/  LEA R216, R7, R4, 0x18 ;  /* 0x0000000407d87211 */ /* 0x002fe200078ec0ff */
[----:B------:R4:W-:Y:S01]  /*0e10*/  STL [R1+0x54c], RZ ;  /* 0x00054cff01007387 */ /* 0x0009e20000100800 */
[----:B------:R-:W-:Y:S02]  /*0e20*/  ISETP.GE.AND P2, PT, R0, RZ, PT ;  /* 0x000000ff0000720c */ /* 0x000fe40003f46270 */
[----:B------:R-:W-:-:S05]  /*0e30*/  CS2R R6, SRZ ;  /* 0x0000000000067805 */ /* 0x000fca000001ff00 */
[----:B------:R-:W-:-:S06]  /*0e40*/  @P0 VIADD R217, R217, 0x1 ;  /* 0x00000001d9d90836 */ /* 0x000fcc0000000000 */
[----:B------:R-:W-:Y:S01]  /*0e50*/  @!P2 IMAD.MOV R217, RZ, RZ, -R217 ;  /* 0x000000ffffd9a224 */ /* 0x000fe200078e0ad9 */
[----:B------:R-:W-:-:S05]  /*0e60*/  @!P1 LOP3.LUT R217, RZ, R11, RZ, 0x33, !PT ;  /* 0x0000000bffd99212 */ /* 0x000fca00078e33ff */
[----:B------:R-:W-:Y:S02]  /*0e70*/  IMAD.MOV R0, RZ, RZ, -R217 ;  /* 0x000000ffff007224 */ /* 0x000fe400078e0ad9 */
[----:B------:R-:W-:Y:S02]  /*0e80*/  IMAD.SHL.U32 R217, R217, 0x80, RZ ;  /* 0x00000080d9d97824 */ /* 0x000fe400078e00ff */
[----:B------:R-:W-:Y:S01]  /*0e90*/  IMAD R0, R11, R0, R8 ;  /* 0x000000000b007224 */ /* 0x000fe200078e0208 */
[----:B------:R-:W-:-:S03]  /*0ea0*/  CS2R R8, SRZ ;  /* 0x0000000000087805 */ /* 0x000fc6000001ff00 */
[----:B------:R-:W-:Y:S01]  /*0eb0*/  IMAD.IADD R0, R10, 0x1, R0 ;  /* 0x000000010a007824 */ /* 0x000fe200078e0200 */
[----:B------:R-:W-:-:S03]  /*0ec0*/  CS2R R10, SRZ ;  /* 0x00000000000a7805 */ /* 0x000fc6000001ff00 */
[----:B------:R-:W-:Y:S01]  /*0ed0*/  IMAD R220, R0, 0x200, R5 ;  /* 0x0000020000dc7824 */ /* 0x000fe200078e0205 */
[----:B------:R-:W-:Y:S01]  /*0ee0*/  CS2R R4, SRZ ;  /* 0x0000000000047805 */ /* 0x000fe2000001ff00 */
[----:B---3--:R-:W-:Y:S02]  /*0ef0*/  VIADD R0, R153, 0x3f ;  /* 0x0000003f99007836 */ /* 0x008fe40000000000 */
[C---:B------:R-:W-:Y:S02]  /*0f00*/  VIADD R223, R220.reuse, 0x80 ;  /* 0x00000080dcdf7836 */ /* 0x040fe40000000000 */
[----:B------:R-:W-:Y:S01]  /*0f10*/  VIADD R222, R220, 0x100 ;  /* 0x00000100dcde7836 */ /* 0x000fe20000000000 */
[----:B------:R-:W-:Y:S01]  /*0f20*/  ISETP.GE.AND P0, PT, R0, 0x40, PT ;  /* 0x000000400000780c */ /* 0x000fe20003f06270 */
[----:B------:R-:W-:-:S12]  /*0f30*/  VIADD R221, R220, 0x180 ;  /* 0x00000180dcdd7836 */ /* 0x000fd80000000000 */
[----:B----4-:R-:W-:Y:S05]  /*0f40*/  @!P0 BRA `(.L_x_0) ;  /* 0x0000021800308947 */ /* 0x010fea0003800000 */
[----:B------:R-:W-:Y:S01]  /*0f50*/  IABS R7, R3 ;  /* 0x0000000300077213 */ /* 0x000fe20000000000 */
[----:B------:R-:W0:Y:S01]  /*0f60*/  LDC R141, c[0x0][0x240] ;  /* 0x00009000ff8d7b82 */ /* 0x000e220000000800 */
[----:B------:R-:W-:Y:S02]  /*0f70*/  IABS R13, R2 ;  /* 0x00000002000d7213 */ /* 0x000fe40000000000 */
[----:B------:R-:W-:Y:S01]  /*0f80*/  CS2R R154, SRZ ;  /* 0x00000000009a7805 */ /* 0x000fe2000001ff00 */
[----:B------:R-:W1:Y:S01]  /*0f90*/  I2F.RP R10, R7 ;  /* 0x00000007000a7306 */ /* 0x000e620000209400 */
[----:B------:R-:W-:Y:S02]  /*0fa0*/  SHF.R.S32.HI R11, RZ, 0x1f, R0 ;  /* 0x0000001fff0b7819 */ /* 0x000fe40000011400 */
[----:B------:R-:W-:Y:S02]  /*0fb0*/  CS2R R156, SRZ ;  /* 0x00000000009c7805 */ /* 0x000fe4000001ff00 */
[----:B------:R-:W-:-:S02]  /*0fc0*/  LOP3.LUT R73, R152, 0x3f, RZ, 0xc0, !PT ;  /* 0x0000003f98497812 */ /* 0x000fc400078ec0ff */
[----:B------:R-:W-:Y:S02]  /*0fd0*/  CS2R R158, SRZ ;  /* 0x00000000009e7805 */ /* 0x000fe4000001ff00 */
[----:B------:R-:W-:Y:S02]  /*0fe0*/  SHF.R.S32.HI R15, RZ, 0x6, R152 ;  /* 0x00000006ff0f7819 */ /* 0x000fe40000011498 */
[----:B------:R-:W-:Y:S02]  /*0ff0*/  CS2R R160, SRZ ;  /* 0x0000000000a07805 */ /* 0x000fe4000001ff00 */
[----:B------:R-:W-:Y:S01]  /*1000*/  LOP3.LUT R14, R152, 0x40, RZ, 0xc0, !PT ;  /* 0x00000040980e7812 */ /* 0x000fe200078ec0ff */
[----:B------:R-:W2:Y:S01]  /*1010*/  I2F.RP R6, R13 ;  /* 0x0000000d00067306 */ /* 0x000ea20000209400 */
[----:B------:R-:W-:Y:S02]  /*1020*/  SGXT R15, R15, 0x1 ;  /* 0x000000010f0f781a */ /* 0x000fe40000000200 */
[----:B------:R-:W-:-:S02]  /*1030*/  CS2R R162, SRZ ;  /* 0x0000000000a27805 */ /* 0x000fc4000001ff00 */
[----:B------:R-:W-:Y:S02]  /*1040*/  IABS R16, R222 ;  /* 0x000000de00107213 */ /* 0x000fe40000000000 */
[----:B------:R-:W-:Y:S02]  /*1050*/  CS2R R164, SRZ ;  /* 0x0000000000a47805 */ /* 0x000fe4000001ff00 */
[----:B------:R-:W-:Y:S02]  /*1060*/  CS2R R166, SRZ ;  /* 0x0000000000a67805 */ /* 0x000fe4000001ff00 */
[----:B------:R-:W-:Y:S02]  /*1070*/  CS2R R168, SRZ ;  /* 0x0000000000a87805 */ /* 0x000fe4000001ff00 */
[----:B------:R-:W-:Y:S01]  /*1080*/  CS2R R170, SRZ ;  /* 0x0000000000aa7805 */ /* 0x000fe2000001ff00 */
[----:B-1----:R-:W1:Y:S01]  /*1090*/  MUFU.RCP R10, R10 ;  /* 0x0000000a000a7308 */ /* 0x002e620000001000 */
[----:B------:R-:W-:-:S02]  /*10a0*/  CS2R R172, SRZ ;  /* 0x0000000000ac7805 */ /* 0x000fc4000001ff00 */
[----:B------:R-:W-:Y:S02]  /*10b0*/  CS2R R174, SRZ ;  /* 0x0000000000ae7805 */ /* 0x000fe4000001ff00 */
[----:B------:R-:W-:Y:S02]  /*10c0*/  CS2R R176, SRZ ;  /* 0x0000000000b07805 */ /* 0x000fe4000001ff00 */
[----:B------:R-:W-:Y:S02]  /*10d0*/  CS2R R178, SRZ ;  /* 0x0000000000b27805 */ /* 0x000fe4000001ff00 */
[----:B------:R-:W-:Y:S02]  /*10e0*/  CS2R R180, SRZ ;  /* 0x0000000000b47805 */ /* 0x000fe4000001ff00 */
[----:B------:R-:W-:Y:S02]  /*10f0*/  CS2R R182, SRZ ;  /* 0x0000000000b67805 */ /* 0x000fe4000001ff00 */
[----:B------:R-:W-:Y:S01]  /*1100*/  CS2R R184, SRZ ;  /* 0x0000000000b87805 */ /* 0x000fe2000001ff00 */
[----:B--2---:R-:W2:Y:S01]  /*1110*/  MUFU.RCP R6, R6 ;  /* 0x0000000600067308 */ /* 0x004ea20000001000 */
[----:B------:R-:W-:-:S02]  /*1120*/  CS2R R186, SRZ ;  /* 0x0000000000ba7805 */ /* 0x000fc4000001ff00 */
[----:B------:R-:W-:Y:S02]  /*1130*/  CS2R R188, SRZ ;  /* 0x0000000000bc7805 */ /* 0x000fe4000001ff00 */
[----:B------:R-:W-:Y:S02]  /*1140*/  CS2R R190, SRZ ;  /* 0x0000000000be7805 */ /* 0x000fe4000001ff00 */
[----:B------:R-:W-:Y:S02]  /*1150*/  CS2R R192, SRZ ;  /* 0x0000000000c07805 */ /* 0x000fe4000001ff00 */
[----:B------:R-:W-:Y:S02]  /*1160*/  CS2R R194, SRZ ;  /* 0x0000000000c27805 */ /* 0x000fe4000001ff00 */
[----:B------:R-:W-:Y:S02]  /*1170*/  CS2R R196, SRZ ;  /* 0x0000000000c47805 */ /* 0x000fe4000001ff00 */
[----:B------:R-:W-:-:S02]  /*1180*/  CS2R R198, SRZ ;  /* 0x0000000000c67805 */ /* 0x000fc4000001ff00 */
[----:B------:R-:W-:Y:S01]  /*1190*/  CS2R R200, SRZ ;  /* 0x0000000000c87805 */ /* 0x000fe2000001ff00 */
[----:B-1----:R-:W-:Y:S01]  /*11a0*/  VIADD R8, R10, 0xffffffe ;  /* 0x0ffffffe0a087836 */ /* 0x002fe20000000000 */
[----:B------:R-:W-:Y:S02]  /*11b0*/  LEA.HI R10, R11, R0, RZ, 0x6 ;  /* 0x000000000b0a7211 */ /* 0x000fe400078f30ff */
[----:B------:R-:W-:Y:S02]  /*11c0*/  CS2R R202, SRZ ;  /* 0x0000000000ca7805 */ /* 0x000fe4000001ff00 */
[----:B------:R-:W-:Y:S01]  /*11d0*/  CS2R R204, SRZ ;  /* 0x0000000000cc7805 */ /* 0x000fe2000001ff00 */
[----:B------:R1:W3:Y:S01]  /*11e0*/  F2I.FTZ.U32.TRUNC.NTZ R9, R8 ;  /* 0x0000000800097305 */ /* 0x0002e2000021f000 */
[----:B------:R-:W-:Y:S02]  /*11f0*/  CS2R R206, SRZ ;  /* 0x0000000000ce7805 */ /* 0x000fe4000001ff00 */
[----:B------:R-:W-:-:S02]  /*1200*/  CS2R R208, SRZ ;  /* 0x0000000000d07805 */ /* 0x000fc4000001ff00 */
[----:B------:R-:W-:Y:S01]  /*1210*/  CS2R R210, SRZ ;  /* 0x0000000000d27805 */ /* 0x000fe2000001ff00 */
[----:B--2---:R-:W-:Y:S01]  /*1220*/  VIADD R4, R6, 0xffffffe ;  /* 0x0ffffffe06047836 */ /* 0x004fe20000000000 */
[----:B------:R-:W-:Y:S01]  /*1230*/  CS2R R212, SRZ ;  /* 0x0000000000d47805 */ /* 0x000fe2000001ff00 */
[----:B------:R-:W-:Y:S01]  /*1240*/  IMAD.SHL.U32 R6, R73, 0x2, RZ ;  /* 0x0000000249067824 */ /* 0x000fe200078e00ff */
[----:B------:R-:W-:Y:S01]  /*1250*/  CS2R R214, SRZ ;  /* 0x0000000000d67805 */ /* 0x000fe2000001ff00 */
[----:B------:R3:W2:Y:S01]  /*1260*/  F2I.FTZ.U32.TRUNC.NTZ R5, R4 ;  /* 0x0000000400057305 */ /* 0x0006a2000021f000 */
[----:B-1----:R-:W-:Y:S01]  /*1270*/  IMAD.MOV.U32 R8, RZ, RZ, RZ ;  /* 0x000000ffff087224 */ /* 0x002fe200078e00ff */
[----:B------:R-:W-:Y:S01]  /*1280*/  CS2R R144, SRZ ;  /* 0x0000000000907805 */ /* 0x000fe2000001ff00 */
[----:B------:R-:W-:Y:S01]  /*1290*/  IMAD R14, R14, 0x80, R6 ;  /* 0x000000800e0e7824 */ /* 0x000fe200078e0206 */
[----:B------:R-:W-:Y:S02]  /*12a0*/  LOP3.LUT R15, R6, 0x90, R15, 0x78, !PT ;  /* 0x00000090060f7812 */ /* 0x000fe400078e780f */
[----:B------:R-:W-:-:S02]  /*12b0*/  CS2R R146, SRZ ;  /* 0x0000000000927805 */ /* 0x000fc4000001ff00 */
[----:B------:R-:W-:Y:S02]  /*12c0*/  CS2R R148, SRZ ;  /* 0x0000000000947805 */ /* 0x000fe4000001ff00 */
[----:B------:R-:W-:Y:S01]  /*12d0*/  CS2R R150, SRZ ;  /* 0x0000000000967805 */ /* 0x000fe2000001ff00 */
[----:B------:R-:W-:Y:S01]  /*12e0*/  UMOV UR19, 0x40000040 ;  /* 0x4000004000137882 */ /* 0x000fe20000000000 */
[----:B---3--:R-:W-:-:S04]  /*12f0*/  IMAD.MOV R4, RZ, RZ, -R9 ;  /* 0x000000ffff047224 */ /* 0x008fc800078e0a09 */
[----:B------:R-:W-:Y:S02]  /*1300*/  IMAD R17, R4, R7, RZ ;  /* 0x0000000704117224 */ /* 0x000fe400078e02ff */
[----:B--2---:R-:W-:Y:S02]  /*1310*/  IMAD.MOV R12, RZ, RZ, -R5 ;  /* 0x000000ffff0c7224 */ /* 0x004fe400078e0a05 */
[----:B------:R-:W-:Y:S02]  /*1320*/  IMAD.MOV.U32 R4, RZ, RZ, RZ ;  /* 0x000000ffff047224 */ /* 0x000fe400078e00ff */
[----:B------:R-:W-:Y:S01]  /*1330*/  IMAD R11, R12, R13, RZ ;  /* 0x0000000d0c0b7224 */ /* 0x000fe200078e02ff */
[----:B------:R-:W-:Y:S01]  /*1340*/  IABS R12, R223 ;  /* 0x000000df000c7213 */ /* 0x000fe20000000000 */
[----:B------:R-:W-:Y:S01]  /*1350*/  IMAD.HI.U32 R9, R9, R17, R8 ;  /* 0x0000001109097227 */ /* 0x000fe200078e0008 */
[----:B------:R-:W-:Y:S02]  /*1360*/  IABS R17, R221 ;  /* 0x000000dd00117213 */ /* 0x000fe40000000000 */
[----:B------:R-:W-:Y:S01]  /*1370*/  SHF.R.U32.HI R8, RZ, 0x6, R152 ;  /* 0x00000006ff087819 */ /* 0x000fe20000011698 */
[----:B------:R-:W-:Y:S01]  /*1380*/  IMAD.HI.U32 R4, R5, R11, R4 ;  /* 0x0000000b05047227 */ /* 0x000fe200078e0004 */
[----:B------:R-:W-:-:S02]  /*1390*/  IABS R11, R220 ;  /* 0x000000dc000b7213 */ /* 0x000fc40000000000 */
[----:B------:R-:W-:Y:S02]  /*13a0*/  CS2R R152, SRZ ;  /* 0x0000000000987805 */ /* 0x000fe4000001ff00 */
[----:B------:R-:W-:Y:S01]  /*13b0*/  SGXT.U32 R8, R8, 0x1 ;  /* 0x000000010808781a */ /* 0x000fe20000000000 */
[----:B------:R-:W-:-:S03]  /*13c0*/  IMAD.HI.U32 R0, R4, R11, RZ ;  /* 0x0000000b04007227 */ /* 0x000fc600078e00ff */
[----:B------:R-:W-:Y:S01]  /*13d0*/  LOP3.LUT R8, R217, R8, RZ, 0xfc, !PT ;  /* 0x00000008d9087212 */ /* 0x000fe200078efcff */
[----:B------:R-:W-:-:S03]  /*13e0*/  IMAD.HI.U32 R5, R4, R12, RZ ;  /* 0x0000000c04057227 */ /* 0x000fc600078e00ff */
[C---:B------:R-:W-:Y:S02]  /*13f0*/  LOP3.LUT R21, R8.reuse, 0x78, RZ, 0xfc, !PT ;  /* 0x0000007808157812 */ /* 0x040fe400078efcff */
[----:B------:R-:W-:Y:S01]  /*1400*/  LOP3.LUT R23, R8, 0x74, RZ, 0xfc, !PT ;  /* 0x0000007408177812 */ /* 0x000fe200078efcff */
[----:B------:R-:W-:Y:S01]  /*1410*/  IMAD.MOV R0, RZ, RZ, -R0 ;  /* 0x000000ffff007224 */ /* 0x000fe200078e0a00 */
[----:B------:R-:W-:Y:S01]  /*1420*/  IABS R22, R21 ;  /* 0x0000001500167213 */ /* 0x000fe20000000000 */
[----:B------:R-:W-:Y:S01]  /*1430*/  IMAD.HI.U32 R6, R4, R16, RZ ;  /* 0x0000001004067227 */ /* 0x000fe200078e00ff */
[----:B------:R-:W-:Y:S02]  /*1440*/  IABS R24, R23 ;  /* 0x0000001700187213 */ /* 0x000fe40000000000 */
[----:B------:R-:W-:Y:S01]  /*1450*/  LOP3.LUT R25, R8, 0x72, RZ, 0xfc, !PT ;  /* 0x0000007208197812 */ /* 0x000fe200078efcff */
[----:B------:R-:W-:Y:S01]  /*1460*/  IMAD.HI.U32 R4, R4, R17, RZ ;  /* 0x0000001104047227 */ /* 0x000fe200078e00ff */
[----:B------:R-:W-:-:S02]  /*1470*/  LOP3.LUT R27, R8, 0x70, RZ, 0xfc, !PT ;  /* 0x00000070081b7812 */ /* 0x000fc400078efcff */
[----:B------:R-:W-:Y:S01]  /*1480*/  IABS R26, R25 ;  /* 0x00000019001a7213 */ /* 0x000fe20000000000 */
[----:B------:R-:W-:Y:S01]  /*1490*/  IMAD.MOV R5, RZ, RZ, -R5 ;  /* 0x000000ffff057224 */ /* 0x000fe200078e0a05 */
[C---:B------:R-:W-:Y:S01]  /*14a0*/  LOP3.LUT R29, R8.reuse, 0x68, RZ, 0xfc, !PT ;  /* 0x00000068081d7812 */ /* 0x040fe200078efcff */
[C---:B------:R-:W-:Y:S01]  /*14b0*/  IMAD R0, R13.reuse, R0, R11 ;  /* 0x000000000d007224 */ /* 0x040fe200078e020b */
[C---:B------:R-:W-:Y:S01]  /*14c0*/  LOP3.LUT R11, R8.reuse, 0x7e, RZ, 0xfc, !PT ;  /* 0x0000007e080b7812 */ /* 0x040fe200078efcff */
[----:B------:R-:W-:Y:S01]  /*14d0*/  IMAD.MOV R6, RZ, RZ, -R6 ;  /* 0x000000ffff067224 */ /* 0x000fe200078e0a06 */
[----:B------:R-:W-:Y:S01]  /*14e0*/  IABS R32, R29 ;  /* 0x0000001d00207213 */ /* 0x000fe20000000000 */
[----:B------:R-:W-:Y:S01]  /*14f0*/  IMAD.MOV R18, RZ, RZ, -R4 ;  /* 0x000000ffff127224 */ /* 0x000fe200078e0a04 */
[C---:B------:R-:W-:Y:S01]  /*1500*/  ISETP.GT.U32.AND P1, PT, R13.reuse, R0, PT ;  /* 0x000000000d00720c */ /* 0x040fe20003f24070 */
[C---:B------:R-:W-:Y:S01]  /*1510*/  IMAD R4, R13.reuse, R5, R12 ;  /* 0x000000050d047224 */ /* 0x040fe200078e020c */
[----:B------:R-:W-:Y:S01]  /*1520*/  LOP3.LUT R12, R8, 0x7c, RZ, 0xfc, !PT ;  /* 0x0000007c080c7812 */ /* 0x000fe200078efcff */
[C---:B------:R-:W-:Y:S01]  /*1530*/  IMAD R5, R13.reuse, R6, R16 ;  /* 0x000000060d057224 */ /* 0x040fe200078e0210 */
[----:B------:R-:W-:Y:S01]  /*1540*/  IABS R16, R11 ;  /* 0x0000000b00107213 */ /* 0x000fe20000000000 */
[C---:B------:R-:W-:Y:S01]  /*1550*/  IMAD R6, R13.reuse, R18, R17 ;  /* 0x000000120d067224 */ /* 0x040fe200078e0211 */
[----:B------:R-:W-:-:S02]  /*1560*/  ISETP.GT.U32.AND P2, PT, R13, R4, PT ;  /* 0x000000040d00720c */ /* 0x000fc40003f44070 */
[C---:B------:R-:W-:Y:S02]  /*1570*/  ISETP.GT.U32.AND P4, PT, R13.reuse, R5, PT ;  /* 0x000000050d00720c */ /* 0x040fe40003f84070 */
[----:B------:R-:W-:Y:S02]  /*1580*/  ISETP.GT.U32.AND P5, PT, R13, R6, PT ;  /* 0x000000060d00720c */ /* 0x000fe40003fa4070 */
[----:B------:R-:W-:Y:S01]  /*1590*/  ISETP.GE.AND P0, PT, R11, RZ, PT ;  /* 0x000000ff0b00720c */ /* 0x000fe20003f06270 */
[--C-:B------:R-:W-:Y:S01]  /*15a0*/  @!P1 IMAD.IADD R0, R0, 0x1, -R13.reuse ;  /* 0x0000000100009824 */ /* 0x100fe200078e0a0d */
[----:B------:R-:W-:Y:S01]  /*15b0*/  LOP3.LUT R17, R8, 0x7a, RZ, 0xfc, !PT ;  /* 0x0000007a08117812 */ /* 0x000fe200078efcff */
[----:B------:R-:W-:Y:S01]  /*15c0*/  IMAD.HI.U32 R11, R9, R16, RZ ;  /* 0x00000010090b7227 */ /* 0x000fe200078e00ff */
[----:B------:R-:W-:Y:S02]  /*15d0*/  IABS R18, R12 ;  /* 0x0000000c00127213 */ /* 0x000fe40000000000 */
[----:B------:R-:W-:Y:S01]  /*15e0*/  ISETP.GT.U32.AND P1, PT, R13, R0, PT ;  /* 0x000000000d00720c */ /* 0x000fe20003f24070 */
[--C-:B------:R-:W-:Y:S01]  /*15f0*/  @!P2 IMAD.IADD R4, R4, 0x1, -R13.reuse ;  /* 0x000000010404a824 */ /* 0x100fe200078e0a0d */
[----:B------:R-:W-:Y:S01]  /*1600*/  IABS R20, R17 ;  /* 0x0000001100147213 */ /* 0x000fe20000000000 */
[--C-:B------:R-:W-:Y:S01]  /*1610*/  @!P4 IMAD.IADD R5, R5, 0x1, -R13.reuse ;  /* 0x000000010505c824 */ /* 0x100fe200078e0a0d */
[----:B------:R-:W-:Y:S01]  /*1620*/  ISETP.GE.AND P3, PT, R12, RZ, PT ;  /* 0x000000ff0c00720c */ /* 0x000fe20003f66270 */
[----:B------:R-:W-:Y:S01]  /*1630*/  @!P5 IMAD.IADD R6, R6, 0x1, -R13 ;  /* 0x000000010606d824 */ /* 0x000fe200078e0a0d */
[C---:B------:R-:W-:Y:S01]  /*1640*/  ISETP.GT.U32.AND P4, PT, R13.reuse, R4, PT ;  /* 0x000000040d00720c */ /* 0x040fe20003f84070 */
[----:B------:R-:W-:Y:S01]  /*1650*/  IMAD.MOV R11, RZ, RZ, -R11 ;  /* 0x000000ffff0b7224 */ /* 0x000fe200078e0a0b */
[----:B------:R-:W-:Y:S01]  /*1660*/  ISETP.GT.U32.AND P5, PT, R13, R5, PT ;  /* 0x000000050d00720c */ /* 0x000fe20003fa4070 */
[----:B------:R-:W-:Y:S01]  /*1670*/  IMAD.HI.U32 R12, R9, R18, RZ ;  /* 0x00000012090c7227 */ /* 0x000fe200078e00ff */
[----:B------:R-:W-:-:S02]  /*1680*/  ISETP.GT.U32.AND P6, PT, R13, R6, PT ;  /* 0x000000060d00720c */ /* 0x000fc40003fc4070 */
[----:B------:R-:W-:Y:S01]  /*1690*/  ISETP.GE.AND P2, PT, R17, RZ, PT ;  /* 0x000000ff1100720c */ /* 0x000fe20003f46270 */
[--C-:B------:R-:W-:Y:S01]  /*16a0*/  @!P1 IMAD.IADD R0, R0, 0x1, -R13.reuse ;  /* 0x0000000100009824 */ /* 0x100fe200078e0a0d */
[----:B------:R-:W-:Y:S01]  /*16b0*/  ISETP.GE.AND P1, PT, R220, RZ, PT ;  /* 0x000000ffdc00720c */ /* 0x000fe20003f26270 */
[----:B------:R-:W-:Y:S01]  /*16c0*/  IMAD R16, R7, R11, R16 ;  /* 0x0000000b07107224 */ /* 0x000fe200078e0210 */
[C---:B------:R-:W-:Y:S01]  /*16d0*/  LOP3.LUT R17, R8.reuse, 0x76, RZ, 0xfc, !PT ;  /* 0x0000007608117812 */ /* 0x040fe200078efcff */
[----:B------:R-:W-:Y:S01]  /*16e0*/  IMAD.HI.U32 R11, R9, R20, RZ ;  /* 0x00000014090b7227 */ /* 0x000fe200078e00ff */
[C---:B------:R-:W-:Y:S02]  /*16f0*/  LOP3.LUT R31, R8.reuse, 0x62, RZ, 0xfc, !PT ;  /* 0x00000062081f7812 */ /* 0x040fe400078efcff */
[----:B------:R-:W-:Y:S01]  /*1700*/  LOP3.LUT R33, R8, 0x5e, RZ, 0xfc, !PT ;  /* 0x0000005e08217812 */ /* 0x000fe200078efcff */
[--C-:B------:R-:W-:Y:S01]  /*1710*/  @!P4 IMAD.IADD R4, R4, 0x1, -R13.reuse ;  /* 0x000000010404c824 */ /* 0x100fe200078e0a0d */
[----:B------:R-:W-:Y:S01]  /*1720*/  ISETP.GE.AND P4, PT, R221, RZ, PT ;  /* 0x000000ffdd00720c */ /* 0x000fe20003f86270 */
[--C-:B------:R-:W-:Y:S01]  /*1730*/  @!P5 IMAD.IADD R5, R5, 0x1, -R13.reuse ;  /* 0x000000010505d824 */ /* 0x100fe200078e0a0d */
[----:B------:R-:W-:Y:S01]  /*1740*/  ISETP.GE.AND P5, PT, R222, RZ, PT ;  /* 0x000000ffde00720c */ /* 0x000fe20003fa6270 */
[----:B------:R-:W-:Y:S01]  /*1750*/  @!P6 IMAD.IADD R6, R6, 0x1, -R13 ;  /* 0x000000010606e824 */ /* 0x000fe200078e0a0d */
[----:B------:R-:W-:Y:S01]  /*1760*/  ISETP.GE.AND P6, PT, R223, RZ, PT ;  /* 0x000000ffdf00720c */ /* 0x000fe20003fc6270 */
[----:B------:R-:W-:Y:S01]  /*1770*/  IMAD.MOV R12, RZ, RZ, -R12 ;  /* 0x000000ffff0c7224 */ /* 0x000fe200078e0a0c */
[----:B------:R-:W-:Y:S01]  /*1780*/  IABS R34, R31 ;  /* 0x0000001f00227213 */ /* 0x000fe20000000000 */
[----:B------:R-:W-:Y:S01]  /*1790*/  IMAD.MOV R11, RZ, RZ, -R11 ;  /* 0x000000ffff0b7224 */ /* 0x000fe200078e0a0b */
[C---:B------:R-:W-:Y:S01]  /*17a0*/  LOP3.LUT R35, R8.reuse, 0x5c, RZ, 0xfc, !PT ;  /* 0x0000005c08237812 */ /* 0x040fe200078efcff */
[----:B------:R-:W-:Y:S01]  /*17b0*/  IMAD R18, R7, R12, R18 ;  /* 0x0000000c07127224 */ /* 0x000fe200078e0212 */
[----:B------:R-:W-:Y:S01]  /*17c0*/  LOP3.LUT R37, R8, 0x5a, RZ, 0xfc, !PT ;  /* 0x0000005a08257812 */ /* 0x000fe200078efcff */
[----:B------:R-:W-:Y:S01]  /*17d0*/  IMAD.HI.U32 R12, R9, R22, RZ ;  /* 0x00000016090c7227 */ /* 0x000fe200078e00ff */
[----:B------:R-:W-:-:S02]  /*17e0*/  IABS R36, R35 ;  /* 0x0000002300247213 */ /* 0x000fc40000000000 */
[----:B------:R-:W-:Y:S01]  /*17f0*/  IABS R38, R37 ;  /* 0x0000002500267213 */ /* 0x000fe20000000000 */
[----:B------:R-:W-:Y:S01]  /*1800*/  IMAD R20, R7, R11, R20 ;  /* 0x0000000b07147224 */ /* 0x000fe200078e0214 */
[----:B------:R-:W-:Y:S01]  /*1810*/  LOP3.LUT R11, RZ, R2, RZ, 0x33, !PT ;  /* 0x00000002ff0b7212 */ /* 0x000fe200078e33ff */
[----:B------:R-:W-:Y:S01]  /*1820*/  @!P1 IMAD.MOV R0, RZ, RZ, -R0 ;  /* 0x000000ffff009224 */ /* 0x000fe200078e0a00 */
[----:B------:R-:W-:Y:S01]  /*1830*/  ISETP.NE.AND P1, PT, R2, RZ, PT ;  /* 0x000000ff0200720c */ /* 0x000fe20003f25270 */
[----:B------:R-:W-:Y:S01]  /*1840*/  IMAD.MOV.U32 R2, RZ, RZ, R5 ;  /* 0x000000ffff027224 */ /* 0x000fe200078e0005 */
[C---:B------:R-:W-:Y:S01]  /*1850*/  LOP3.LUT R39, R8.reuse, 0x58, RZ, 0xfc, !PT ;  /* 0x0000005808277812 */ /* 0x040fe200078efcff */
[----:B------:R-:W-:Y:S01]  /*1860*/  IMAD.MOV R12, RZ, RZ, -R12 ;  /* 0x000000ffff0c7224 */ /* 0x000fe200078e0a0c */
[----:B------:R-:W-:Y:S01]  /*1870*/  SEL R5, R11, R0, !P1 ;  /* 0x000000000b057207 */ /* 0x000fe20004800000 */
[----:B------:R-:W-:Y:S01]  /*1880*/  @!P6 IMAD.MOV R4, RZ, RZ, -R4 ;  /* 0x000000ffff04e224 */ /* 0x000fe200078e0a04 */
[C---:B------:R-:W-:Y:S01]  /*1890*/  ISETP.GT.U32.AND P6, PT, R7.reuse, R20, PT ;  /* 0x000000140700720c */ /* 0x040fe20003fc4070 */
[----:B------:R-:W-:Y:S01]  /*18a0*/  @!P5 IMAD.MOV R2, RZ, RZ, -R2 ;  /* 0x000000ffff02d224 */ /* 0x000fe200078e0a02 */
[----:B------:R-:W-:Y:S01]  /*18b0*/  LOP3.LUT R41, R8, 0x56, RZ, 0xfc, !PT ;  /* 0x0000005608297812 */ /* 0x000fe200078efcff */
[----:B------:R-:W-:Y:S01]  /*18c0*/  @!P4 IMAD.MOV R6, RZ, RZ, -R6 ;  /* 0x000000ffff06c224 */ /* 0x000fe200078e0a06 */
[C---:B------:R-:W-:Y:S01]  /*18d0*/  ISETP.GT.U32.AND P4, PT, R7.reuse, R16, PT ;  /* 0x000000100700720c */ /* 0x040fe20003f84070 */
[----:B------:R-:W-:Y:S01]  /*18e0*/  IMAD R19, R7, R12, R22 ;  /* 0x0000000c07137224 */ /* 0x000fe200078e0216 */
[C---:B------:R-:W-:Y:S01]  /*18f0*/  SEL R4, R11.reuse, R4, !P1 ;  /* 0x000000040b047207 */ /* 0x040fe20004800000 */
[----:B------:R-:W-:Y:S01]  /*1900*/  VIADD R12, R216, 0x10000 ;  /* 0x00010000d80c7836 */ /* 0x000fe20000000000 */
[C---:B------:R-:W-:Y:S01]  /*1910*/  SEL R0, R11.reuse, R2, !P1 ;  /* 0x000000020b007207 */ /* 0x040fe20004800000 */
[----:B------:R-:W-:Y:S01]  /*1920*/  IMAD.MOV.U32 R2, RZ, RZ, RZ ;  /* 0x000000ffff027224 */ /* 0x000fe200078e00ff */
[----:B------:R-:W-:Y:S01]  /*1930*/  SEL R6, R11, R6, !P1 ;  /* 0x000000060b067207 */ /* 0x000fe20004800000 */
[----:B------:R-:W-:Y:S01]  /*1940*/  IMAD.HI.U32 R13, R9, R24, RZ ;  /* 0x00000018090d7227 */ /* 0x000fe200078e00ff */
[----:B------:R-:W-:-:S02]  /*1950*/  ISETP.GT.U32.AND P1, PT, R7, R18, PT ;  /* 0x000000120700720c */ /* 0x000fc40003f24070 */
[----:B------:R-:W-:Y:S01]  /*1960*/  SHF.R.U32.HI R12, RZ, 0x4, R12 ;  /* 0x00000004ff0c7819 */ /* 0x000fe2000001160c */
[----:B------:R-:W-:Y:S01]  /*1970*/  IMAD.MOV R13, RZ, RZ, -R13 ;  /* 0x000000ffff0d7224 */ /* 0x000fe200078e0a0d */
[----:B------:R-:W-:Y:S01]  /*1980*/  IABS R22, R17 ;  /* 0x0000001100167213 */ /* 0x000fe20000000000 */
[--C-:B------:R-:W-:Y:S01]  /*1990*/  @!P4 IMAD.IADD R16, R16, 0x1, -R7.reuse ;  /* 0x000000011010c824 */ /* 0x100fe200078e0a07 */
[----:B------:R-:W-:Y:S01]  /*19a0*/  SGXT.U32 R12, R12, 0xe ;  /* 0x0000000e0c0c781a */ /* 0x000fe20000000000 */
[--C-:B------:R-:W-:Y:S01]  /*19b0*/  @!P6 IMAD.IADD R20, R20, 0x1, -R7.reuse ;  /* 0x000000011414e824 */ /* 0x100fe200078e0a07 */
[----:B------:R-:W-:Y:S01]  /*19c0*/  ISETP.GT.U32.AND P4, PT, R7, R19, PT ;  /* 0x000000130700720c */ /* 0x000fe20003f84070 */
[----:B------:R-:W-:Y:S01]  /*19d0*/  IMAD.HI.U32 R11, R9, R22, RZ ;  /* 0x00000016090b7227 */ /* 0x000fe200078e00ff */
[C---:B------:R-:W-:Y:S02]  /*19e0*/  R2UR UR18, R12.reuse ;  /* 0x000000000c1272ca */ /* 0x040fe400000e0000 */
[----:B------:R-:W-:Y:S01]  /*19f0*/  IADD3 R12, P5, R12, 0x2, RZ ;  /* 0x000000020c0c7810 */ /* 0x000fe20007fbe0ff */
[----:B------:R-:W-:Y:S01]  /*1a00*/  @!P1 IMAD.IADD R18, R18, 0x1, -R7 ;  /* 0x0000000112129824 */ /* 0x000fe200078e0a07 */
[----:B------:R-:W-:Y:S01]  /*1a10*/  ISETP.GE.AND P6, PT, R21, RZ, PT ;  /* 0x000000ff1500720c */ /* 0x000fe20003fc6270 */
[----:B------:R-:W-:Y:S01]  /*1a20*/  IMAD.MOV R11, RZ, RZ, -R11 ;  /* 0x000000ffff0b7224 */ /* 0x000fe200078e0a0b */
[----:B------:R-:W-:Y:S01]  /*1a30*/  IADD3.X R2, R2, 0x40000040, RZ, P5, !PT ;  /* 0x4000004002027810 */ /* 0x000fe20002ffe4ff */
[C---:B------:R-:W-:Y:S01]  /*1a40*/  IMAD R21, R7.reuse, R13, R24 ;  /* 0x0000000d07157224 */ /* 0x040fe200078e0218 */
[C---:B------:R-:W-:Y:S01]  /*1a50*/  ISETP.GT.U32.AND P5, PT, R7.reuse, R16, PT ;  /* 0x000000100700720c */ /* 0x040fe20003fa4070 */
[C---:B------:R-:W-:Y:S01]  /*1a60*/  IMAD R22, R7.reuse, R11, R22 ;  /* 0x0000000b07167224 */ /* 0x040fe200078e0216 */
[----:B------:R-:W-:Y:S01]  /*1a70*/  ISETP.GT.U32.AND P1, PT, R7, R18, PT ;  /* 0x000000120700720c */ /* 0x000fe20003f24070 */
[----:B------:R-:W-:Y:S01]  /*1a80*/  @!P4 IMAD.IADD R19, R19, 0x1, -R7 ;  /* 0x000000011313c824 */ /* 0x000fe200078e0a07 */
[----:B------:R-:W-:Y:S01]  /*1a90*/  ISETP.GT.U32.AND P4, PT, R7, R20, PT ;  /* 0x000000140700720c */ /* 0x000fe20003f84070 */
[----:B------:R-:W-:Y:S01]  /*1aa0*/  IMAD.HI.U32 R11, R9, R26, RZ ;  /* 0x0000001a090b7227 */ /* 0x000fe200078e00ff */
[----:B------:R-:W-:-:S02]  /*1ab0*/  IABS R13, R27 ;  /* 0x0000001b000d7213 */ /* 0x000fc40000000000 */
[----:B------:R-:W-:Y:S01]  /*1ac0*/  IABS R40, R41 ;  /* 0x0000002900287213 */ /* 0x000fe20000000000 */
[----:B------:R-:W-:Y:S01]  /*1ad0*/  IMAD.MOV R24, RZ, RZ, -R11 ;  /* 0x000000ffff187224 */ /* 0x000fe200078e0a0b */
[C---:B------:R-:W-:Y:S02]  /*1ae0*/  LOP3.LUT R43, R8.reuse, 0x54, RZ, 0xfc, !PT ;  /* 0x00000054082b7812 */ /* 0x040fe400078efcff */
[----:B------:R-:W-:Y:S01]  /*1af0*/  LOP3.LUT R47, R8, 0x4a, RZ, 0xfc, !PT ;  /* 0x0000004a082f7812 */ /* 0x000fe200078efcff */
[--C-:B------:R-:W-:Y:S01]  /*1b00*/  @!P5 IMAD.IADD R16, R16, 0x1, -R7.reuse ;  /* 0x000000011010d824 */ /* 0x100fe200078e0a07 */
[C---:B------:R-:W-:Y:S01]  /*1b10*/  ISETP.GT.U32.AND P5, PT, R7.reuse, R19, PT ;  /* 0x000000130700720c */ /* 0x040fe20003fa4070 */
[----:B------:R-:W-:Y:S01]  /*1b20*/  @!P1 IMAD.IADD R18, R18, 0x1, -R7 ;  /* 0x0000000112129824 */ /* 0x000fe200078e0a07 */
[C---:B------:R-:W-:Y:S01]  /*1b30*/  ISETP.GT.U32.AND P1, PT, R7.reuse, R22, PT ;  /* 0x000000160700720c */ /* 0x040fe20003f24070 */
[C---:B------:R-:W-:Y:S01]  /*1b40*/  IMAD R24, R7.reuse, R24, R26 ;  /* 0x0000001807187224 */ /* 0x040fe200078e021a */
[----:B------:R-:W-:Y:S01]  /*1b50*/  IABS R42, R43 ;  /* 0x0000002b002a7213 */ /* 0x000fe20000000000 */
[----:B------:R-:W-:Y:S01]  /*1b60*/  IMAD.MOV.U32 R11, RZ, RZ, R18 ;  /* 0x000000ffff0b7224 */ /* 0x000fe200078e0012 */
[C---:B------:R-:W-:Y:S01]  /*1b70*/  LOP3.LUT R49, R8.reuse, 0x48, RZ, 0xfc, !PT ;  /* 0x0000004808317812 */ /* 0x040fe200078efcff */
[----:B------:R-:W-:Y:S01]  /*1b80*/  IMAD.MOV.U32 R26, RZ, RZ, R13 ;  /* 0x000000ffff1a7224 */ /* 0x000fe200078e000d */
[----:B------:R-:W-:Y:S01]  /*1b90*/  LOP3.LUT R51, R8, 0x46, RZ, 0xfc, !PT ;  /* 0x0000004608337812 */ /* 0x000fe200078efcff */
[----:B------:R-:W-:Y:S01]  /*1ba0*/  @!P3 IMAD.MOV R11, RZ, RZ, -R11 ;  /* 0x000000ffff0bb224 */ /* 0x000fe200078e0a0b */
[----:B------:R-:W-:Y:S01]  /*1bb0*/  ISETP.GT.U32.AND P3, PT, R7, R21, PT ;  /* 0x000000150700720c */ /* 0x000fe20003f64070 */
[----:B------:R-:W-:Y:S01]  /*1bc0*/  @!P0 IMAD.MOV R16, RZ, RZ, -R16 ;  /* 0x000000ffff108224 */ /* 0x000fe200078e0a10 */
[----:B------:R-:W-:Y:S01]  /*1bd0*/  ISETP.GE.AND P0, PT, R17, RZ, PT ;  /* 0x000000ff1100720c */ /* 0x000fe20003f06270 */
[--C-:B------:R-:W-:Y:S01]  /*1be0*/  @!P5 IMAD.IADD R19, R19, 0x1, -R7.reuse ;  /* 0x000000011313d824 */ /* 0x100fe200078e0a07 */
[----:B------:R-:W-:Y:S01]  /*1bf0*/  ISETP.GT.U32.AND P5, PT, R7, R24, PT ;  /* 0x000000180700720c */ /* 0x000fe20003fa4070 */
[--C-:B------:R-:W-:Y:S01]  /*1c00*/  @!P1 IMAD.IADD R22, R22, 0x1, -R7.reuse ;  /* 0x0000000116169824 */ /* 0x100fe200078e0a07 */
[----:B------:R-:W-:Y:S01]  /*1c10*/  LOP3.LUT R17, R8, 0x6e, RZ, 0xfc, !PT ;  /* 0x0000006e08117812 */ /* 0x000fe200078efcff */
[----:B------:R-:W-:Y:S01]  /*1c20*/  @!P4 IMAD.IADD R20, R20, 0x1, -R7 ;  /* 0x000000011414c824 */ /* 0x000fe200078e0a07 */
[----:B------:R-:W-:Y:S01]  /*1c30*/  ISETP.GE.AND P4, PT, R23, RZ, PT ;  /* 0x000000ff1700720c */ /* 0x000fe20003f86270 */
[----:B------:R-:W-:Y:S01]  /*1c40*/  IMAD.HI.U32 R13, R9, R26, RZ ;  /* 0x0000001a090d7227 */ /* 0x000fe200078e00ff */
[----:B------:R-:W-:-:S02]  /*1c50*/  ISETP.GE.AND P1, PT, R25, RZ, PT ;  /* 0x000000ff1900720c */ /* 0x000fc40003f26270 */
[----:B------:R-:W-:Y:S01]  /*1c60*/  LOP3.LUT R25, R8, 0x6c, RZ, 0xfc, !PT ;  /* 0x0000006c08197812 */ /* 0x000fe200078efcff */
[--C-:B------:R-:W-:Y:S01]  /*1c70*/  @!P3 IMAD.IADD R21, R21, 0x1, -R7.reuse ;  /* 0x000000011515b824 */ /* 0x100fe200078e0a07 */
[C---:B------:R-:W-:Y:S01]  /*1c80*/  ISETP.GT.U32.AND P3, PT, R7.reuse, R22, PT ;  /* 0x000000160700720c */ /* 0x040fe20003f64070 */
[----:B------:R-:W-:Y:S01]  /*1c90*/  IMAD.MOV.U32 R18, RZ, RZ, R20 ;  /* 0x000000ffff127224 */ /* 0x000fe200078e0014 */
[----:B------:R-:W-:Y:S01]  /*1ca0*/  IABS R20, R17 ;  /* 0x0000001100147213 */ /* 0x000fe20000000000 */
[----:B------:R-:W-:Y:S01]  /*1cb0*/  @!P5 IMAD.IADD R24, R24, 0x1, -R7 ;  /* 0x000000011818d824 */ /* 0x000fe200078e0a07 */
[----:B------:R-:W-:Y:S01]  /*1cc0*/  IABS R28, R25 ;  /* 0x00000019001c7213 */ /* 0x000fe20000000000 */
[----:B------:R-:W-:Y:S01]  /*1cd0*/  IMAD.MOV R13, RZ, RZ, -R13 ;  /* 0x000000ffff0d7224 */ /* 0x000fe200078e0a0d */
[----:B------:R-:W-:Y:S01]  /*1ce0*/  IABS R46, R49 ;  /* 0x00000031002e7213 */ /* 0x000fe20000000000 */
[----:B------:R-:W-:Y:S01]  /*1cf0*/  @!P2 IMAD.MOV R18, RZ, RZ, -R18 ;  /* 0x000000ffff12a224 */ /* 0x000fe200078e0a12 */
[C---:B------:R-:W-:Y:S01]  /*1d00*/  ISETP.GT.U32.AND P5, PT, R7.reuse, R24, PT ;  /* 0x000000180700720c */ /* 0x040fe20003fa4070 */
[C---:B------:R-:W-:Y:S01]  /*1d10*/  IMAD R23, R7.reuse, R13, R26 ;  /* 0x0000000d07177224 */ /* 0x040fe200078e021a */
[----:B------:R-:W-:Y:S01]  /*1d20*/  ISETP.GT.U32.AND P2, PT, R7, R21, PT ;  /* 0x000000150700720c */ /* 0x000fe20003f44070 */
[----:B------:R-:W-:Y:S01]  /*1d30*/  IMAD.HI.U32 R13, R9, R20, RZ ;  /* 0x00000014090d7227 */ /* 0x000fe200078e00ff */
[----:B------:R-:W-:-:S02]  /*1d40*/  LOP3.LUT R54, R8, 0x42, RZ, 0xfc, !PT ;  /* 0x0000004208367812 */ /* 0x000fc400078efcff */
[----:B------:R-:W-:Y:S01]  /*1d50*/  IABS R48, R51 ;  /* 0x0000003300307213 */ /* 0x000fe20000000000 */
[----:B------:R-:W-:Y:S01]  /*1d60*/  IMAD.MOV R13, RZ, RZ, -R13 ;  /* 0x000000ffff0d7224 */ /* 0x000fe200078e0a0d */
[----:B------:R-:W-:Y:S01]  /*1d70*/  LOP3.LUT R53, R8, 0x44, RZ, 0xfc, !PT ;  /* 0x0000004408357812 */ /* 0x000fe200078efcff */
[--C-:B------:R-:W-:Y:S01]  /*1d80*/  @!P3 IMAD.IADD R22, R22, 0x1, -R7.reuse ;  /* 0x000000011616b824 */ /* 0x100fe200078e0a07 */
[C---:B------:R-:W-:Y:S01]  /*1d90*/  ISETP.GT.U32.AND P3, PT, R7.reuse, R23, PT ;  /* 0x000000170700720c */ /* 0x040fe20003f64070 */
[----:B------:R-:W-:Y:S01]  /*1da0*/  IMAD R26, R7, R13, R20 ;  /* 0x0000000d071a7224 */ /* 0x000fe200078e0214 */
[----:B------:R-:W-:Y:S01]  /*1db0*/  IABS R52, R54 ;  /* 0x0000003600347213 */ /* 0x000fe20000000000 */
[----:B------:R-:W-:Y:S01]  /*1dc0*/  @!P5 IMAD.IADD R24, R24, 0x1, -R7 ;  /* 0x000000011818d824 */ /* 0x000fe200078e0a07 */
[----:B------:R-:W-:Y:S01]  /*1dd0*/  IABS R50, R53 ;  /* 0x0000003500327213 */ /* 0x000fe20000000000 */
[----:B------:R-:W-:Y:S01]  /*1de0*/  IMAD.HI.U32 R13, R9, R28, RZ ;  /* 0x0000001c090d7227 */ /* 0x000fe200078e00ff */
[----:B------:R-:W-:-:S02]  /*1df0*/  ISETP.GT.U32.AND P5, PT, R7, R26, PT ;  /* 0x0000001a0700720c */ /* 0x000fc40003fa4070 */
[C---:B------:R-:W-:Y:S01]  /*1e00*/  LOP3.LUT R55, R8.reuse, 0x40, RZ, 0xfc, !PT ;  /* 0x0000004008377812 */ /* 0x040fe200078efcff */
[----:B------:R-:W-:Y:S01]  /*1e10*/  IMAD.MOV.U32 R20, RZ, RZ, R22 ;  /* 0x000000ffff147224 */ /* 0x000fe200078e0016 */
[C---:B------:R-:W-:Y:S01]  /*1e20*/  LOP3.LUT R56, R8.reuse, 0x3e, RZ, 0xfc, !PT ;  /* 0x0000003e08387812 */ /* 0x040fe200078efcff */
[----:B------:R-:W-:Y:S01]  /*1e30*/  @!P6 IMAD.MOV R19, RZ, RZ, -R19 ;  /* 0x000000ffff13e224 */ /* 0x000fe200078e0a13 */
[----:B------:R-:W-:Y:S01]  /*1e40*/  ISETP.GE.AND P6, PT, R27, RZ, PT ;  /* 0x000000ff1b00720c */ /* 0x000fe20003fc6270 */
[----:B------:R-:W-:Y:S01]  /*1e50*/  @!P3 IMAD.IADD R23, R23, 0x1, -R7 ;  /* 0x000000011717b824 */ /* 0x000fe200078e0a07 */
[----:B------:R-:W-:Y:S01]  /*1e60*/  LOP3.LUT R27, R8, 0x6a, RZ, 0xfc, !PT ;  /* 0x0000006a081b7812 */ /* 0x000fe200078efcff */
[----:B------:R-:W-:Y:S01]  /*1e70*/  IMAD.MOV R13, RZ, RZ, -R13 ;  /* 0x000000ffff0d7224 */ /* 0x000fe200078e0a0d */
[----:B------:R-:W-:Y:S01]  /*1e80*/  ISETP.GE.AND P3, PT, R25, RZ, PT ;  /* 0x000000ff1900720c */ /* 0x000fe20003f66270 */
[----:B------:R-:W-:Y:S01]  /*1e90*/  @!P0 IMAD.MOV R20, RZ, RZ, -R20 ;  /* 0x000000ffff148224 */ /* 0x000fe200078e0a14 */
[----:B------:R-:W-:Y:S01]  /*1ea0*/  ISETP.GT.U32.AND P0, PT, R7, R23, PT ;  /* 0x000000170700720c */ /* 0x000fe20003f04070 */
[--C-:B------:R-:W-:Y:S01]  /*1eb0*/  @!P5 IMAD.IADD R26, R26, 0x1, -R7.reuse ;  /* 0x000000011a1ad824 */ /* 0x100fe200078e0a07 */
[----:B------:R-:W-:Y:S01]  /*1ec0*/  IABS R30, R27 ;  /* 0x0000001b001e7213 */ /* 0x000fe20000000000 */
[----:B------:R-:W-:Y:S01]  /*1ed0*/  @!P2 IMAD.IADD R21, R21, 0x1, -R7 ;  /* 0x000000011515a824 */ /* 0x000fe200078e0a07 */
[----:B------:R-:W-:Y:S01]  /*1ee0*/  ISETP.GE.AND P2, PT, R17, RZ, PT ;  /* 0x000000ff1100720c */ /* 0x000fe20003f46270 */
[C---:B------:R-:W-:Y:S01]  /*1ef0*/  IMAD R25, R7.reuse, R13, R28 ;  /* 0x0000000d07197224 */ /* 0x040fe200078e021c */
[----:B------:R-:W-:Y:S01]  /*1f00*/  ISETP.GT.U32.AND P5, PT, R7, R26, PT ;  /* 0x0000001a0700720c */ /* 0x000fe20003fa4070 */
[----:B------:R-:W-:Y:S01]  /*1f10*/  IMAD.HI.U32 R17, R9, R32, RZ ;  /* 0x0000002009117227 */ /* 0x000fe200078e00ff */
[----:B------:R-:W-:-:S02]  /*1f20*/  LOP3.LUT R57, R8, 0x2e, RZ, 0xfc, !PT ;  /* 0x0000002e08397812 */ /* 0x000fc400078efcff */
[C---:B------:R-:W-:Y:S01]  /*1f30*/  LOP3.LUT R59, R8.reuse, 0x2c, RZ, 0xfc, !PT ;  /* 0x0000002c083b7812 */ /* 0x040fe200078efcff */
[----:B------:R-:W-:Y:S01]  /*1f40*/  IMAD.MOV.U32 R22, RZ, RZ, R24 ;  /* 0x000000ffff167224 */ /* 0x000fe200078e0018 */
[----:B------:R-:W-:Y:S01]  /*1f50*/  IABS R60, R57 ;  /* 0x00000039003c7213 */ /* 0x000fe20000000000 */
[----:B------:R-:W-:Y:S01]  /*1f60*/  @!P4 IMAD.MOV R21, RZ, RZ, -R21 ;  /* 0x000000ffff15c224 */ /* 0x000fe200078e0a15 */
[----:B------:R-:W-:Y:S01]  /*1f70*/  ISETP.GT.U32.AND P4, PT, R7, R25, PT ;  /* 0x000000190700720c */ /* 0x000fe20003f84070 */
[----:B------:R-:W-:Y:S01]  /*1f80*/  IMAD.HI.U32 R13, R9, R30, RZ ;  /* 0x0000001e090d7227 */ /* 0x000fe200078e00ff */
[----:B------:R-:W-:Y:S02]  /*1f90*/  IABS R62, R59 ;  /* 0x0000003b003e7213 */ /* 0x000fe40000000000 */
[C---:B------:R-:W-:Y:S01]  /*1fa0*/  LOP3.LUT R61, R8.reuse, 0x24, RZ, 0xfc, !PT ;  /* 0x00000024083d7812 */ /* 0x040fe200078efcff */
[----:B------:R-:W-:Y:S01]  /*1fb0*/  IMAD.MOV R17, RZ, RZ, -R17 ;  /* 0x000000ffff117224 */ /* 0x000fe200078e0a11 */
[C---:B------:R-:W-:Y:S01]  /*1fc0*/  LOP3.LUT R63, R8.reuse, 0x22, RZ, 0xfc, !PT ;  /* 0x00000022083f7812 */ /* 0x040fe200078efcff */
[----:B------:R-:W-:Y:S01]  /*1fd0*/  @!P1 IMAD.MOV R22, RZ, RZ, -R22 ;  /* 0x000000ffff169224 */ /* 0x000fe200078e0a16 */
[----:B------:R-:W-:Y:S01]  /*1fe0*/  ISETP.GE.AND P1, PT, R27, RZ, PT ;  /* 0x000000ff1b00720c */ /* 0x000fe20003f26270 */
[----:B------:R-:W-:Y:S01]  /*1ff0*/  IMAD.MOV R13, RZ, RZ, -R13 ;  /* 0x000000ffff0d7224 */ /* 0x000fe200078e0a0d */
[----:B------:R-:W-:Y:S01]  /*2000*/  IABS R66, R61 ;  /* 0x0000003d00427213 */ /* 0x000fe20000000000 */
[----:B------:R-:W-:Y:S01]  /*2010*/  @!P0 IMAD.IADD R23, R23, 0x1, -R7 ;  /* 0x0000000117178824 */ /* 0x000fe200078e0a07 */
[----:B------:R-:W-:Y:S01]  /*2020*/  ISETP.GE.AND P0, PT, R29, RZ, PT ;  /* 0x000000ff1d00720c */ /* 0x000fe20003f06270 */
[C---:B------:R-:W-:Y:S01]  /*2030*/  IMAD R27, R7.reuse, R17, R32 ;  /* 0x00000011071b7224 */ /* 0x040fe200078e0220 */
[C---:B------:R-:W-:Y:S01]  /*2040*/  LOP3.LUT R29, R8.reuse, 0x66, RZ, 0xfc, !PT ;  /* 0x00000066081d7812 */ /* 0x040fe200078efcff */
[C---:B------:R-:W-:Y:S01]  /*2050*/  IMAD R28, R7.reuse, R13, R30 ;  /* 0x0000000d071c7224 */ /* 0x040fe200078e021e */
[----:B------:R-:W-:Y:S01]  /*2060*/  LOP3.LUT R17, R8, 0x64, RZ, 0xfc, !PT ;  /* 0x0000006408117812 */ /* 0x000fe200078efcff */
[----:B------:R-:W-:Y:S01]  /*2070*/  @!P6 IMAD.MOV R23, RZ, RZ, -R23 ;  /* 0x000000ffff17e224 */ /* 0x000fe200078e0a17 */
[C---:B------:R-:W-:Y:S01]  /*2080*/  ISETP.GT.U32.AND P6, PT, R7.reuse, R27, PT ;  /* 0x0000001b0700720c */ /* 0x040fe20003fc4070 */
[--C-:B------:R-:W-:Y:S01]  /*2090*/  @!P5 IMAD.IADD R26, R26, 0x1, -R7.reuse ;  /* 0x000000011a1ad824 */ /* 0x100fe200078e0a07 */
[----:B------:R-:W-:Y:S01]  /*20a0*/  ISETP.GT.U32.AND P5, PT, R7, R28, PT ;  /* 0x0000001c0700720c */ /* 0x000fe20003fa4070 */
[----:B------:R-:W-:Y:S01]  /*20b0*/  @!P4 IMAD.IADD R25, R25, 0x1, -R7 ;  /* 0x000000011919c824 */ /* 0x000fe200078e0a07 */
[----:B------:R-:W-:Y:S01]  /*20c0*/  IABS R30, R29 ;  /* 0x0000001d001e7213 */ /* 0x000fe20000000000 */
[----:B------:R-:W-:Y:S01]  /*20d0*/  IMAD.MOV.U32 R24, RZ, RZ, R26 ;  /* 0x000000ffff187224 */ /* 0x000fe200078e001a */
[----:B------:R-:W-:-:S02]  /*20e0*/  IABS R32, R17 ;  /* 0x0000001100207213 */ /* 0x000fc40000000000 */
[----:B------:R-:W-:Y:S01]  /*20f0*/  ISETP.GT.U32.AND P4, PT, R7, R25, PT ;  /* 0x000000190700720c */ /* 0x000fe20003f84070 */
[----:B------:R-:W-:Y:S01]  /*2100*/  IMAD.HI.U32 R13, R9, R30, RZ ;  /* 0x0000001e090d7227 */ /* 0x000fe200078e00ff */
[----:B------:R-:W-:Y:S02]  /*2110*/  IABS R68, R63 ;  /* 0x0000003f00447213 */ /* 0x000fe40000000000 */
[C---:B------:R-:W-:Y:S01]  /*2120*/  LOP3.LUT R65, R8.reuse, 0xc, RZ, 0xfc, !PT ;  /* 0x0000000c08417812 */ /* 0x040fe200078efcff */
[--C-:B------:R-:W-:Y:S01]  /*2130*/  @!P6 IMAD.IADD R27, R27, 0x1, -R7.reuse ;  /* 0x000000011b1be824 */ /* 0x100fe200078e0a07 */
[----:B------:R-:W-:Y:S01]  /*2140*/  LOP3.LUT R67, R8, 0xa, RZ, 0xfc, !PT ;  /* 0x0000000a08437812 */ /* 0x000fe200078efcff */
[----:B------:R-:W-:Y:S01]  /*2150*/  @!P5 IMAD.IADD R28, R28, 0x1, -R7 ;  /* 0x000000011c1cd824 */ /* 0x000fe200078e0a07 */
[----:B------:R-:W-:Y:S01]  /*2160*/  LOP3.LUT R69, R8, 0x8, RZ, 0xfc, !PT ;  /* 0x0000000808457812 */ /* 0x000fe200078efcff */
[----:B------:R-:W-:Y:S01]  /*2170*/  IMAD.MOV R26, RZ, RZ, -R13 ;  /* 0x000000ffff1a7224 */ /* 0x000fe200078e0a0d */
[----:B------:R-:W-:Y:S01]  /*2180*/  ISETP.GT.U32.AND P6, PT, R7, R27, PT ;  /* 0x0000001b0700720c */ /* 0x000fe20003fc4070 */
[----:B------:R-:W-:Y:S01]  /*2190*/  IMAD.HI.U32 R13, R9, R32, RZ ;  /* 0x00000020090d7227 */ /* 0x000fe200078e00ff */
[----:B------:R-:W-:-:S02]  /*21a0*/  ISETP.GT.U32.AND P5, PT, R7, R28, PT ;  /* 0x0000001c0700720c */ /* 0x000fc40003fa4070 */
[----:B------:R-:W-:Y:S01]  /*21b0*/  IABS R76, R8 ;  /* 0x00000008004c7213 */ /* 0x000fe20000000000 */
[----:B------:R-:W-:Y:S01]  /*21c0*/  @!P4 IMAD.IADD R25, R25, 0x1, -R7 ;  /* 0x000000011919c824 */ /* 0x000fe200078e0a07 */
[----:B------:R-:W-:Y:S01]  /*21d0*/  ISETP.GE.AND P4, PT, R17, RZ, PT ;  /* 0x000000ff1100720c */ /* 0x000fe20003f86270 */
[----:B------:R-:W-:Y:S01]  /*21e0*/  IMAD.HI.U32 R17, R9, R34, RZ ;  /* 0x0000002209117227 */ /* 0x000fe200078e00ff */
[----:B------:R-:W-:Y:S02]  /*21f0*/  R2UR UR6, R12 ;  /* 0x000000000c0672ca */ /* 0x000fe400000e0000 */
[----:B------:R-:W-:Y:S01]  /*2200*/  R2UR UR7, R2 ;  /* 0x00000000020772ca */ /* 0x000fe200000e0000 */
[----:B------:R-:W-:Y:S02]  /*2210*/  IMAD.MOV R13, RZ, RZ, -R13 ;  /* 0x000000ffff0d7224 */ /* 0x000fe400078e0a0d */
[----:B------:R-:W-:Y:S02]  /*2220*/  IMAD.MOV R17, RZ, RZ, -R17 ;  /* 0x000000ffff117224 */ /* 0x000fe400078e0a11 */
[----:B------:R-:W-:Y:S01]  /*2230*/  @!P2 IMAD.MOV R24, RZ, RZ, -R24 ;  /* 0x000000ffff18a224 */ /* 0x000fe200078e0a18 */
[----:B------:R-:W-:Y:S01]  /*2240*/  ISETP.GE.AND P2, PT, R29, RZ, PT ;  /* 0x000000ff1d00720c */ /* 0x000fe20003f46270 */
[----:B------:R-:W-:-:S02]  /*2250*/  IMAD R30, R7, R26, R30 ;  /* 0x0000001a071e7224 */ /* 0x000fc400078e021e */
[C---:B------:R-:W-:Y:S01]  /*2260*/  IMAD R29, R7.reuse, R13, R32 ;  /* 0x0000000d071d7224 */ /* 0x040fe200078e0220 */
[----:B------:R-:W-:Y:S01]  /*2270*/  LOP3.LUT R13, R8, 0x60, RZ, 0xfc, !PT ;  /* 0x00000060080d7812 */ /* 0x000fe200078efcff */
[----:B------:R-:W-:Y:S01]  /*2280*/  IMAD R32, R7, R17, R34 ;  /* 0x0000001107207224 */ /* 0x000fe200078e0222 */
[----:B------:R-:W-:Y:S01]  /*2290*/  IABS R34, R33 ;  /* 0x0000002100227213 */ /* 0x000fe20000000000 */
[--C-:B------:R-:W-:Y:S01]  /*22a0*/  @!P6 IMAD.IADD R27, R27, 0x1, -R7.reuse ;  /* 0x000000011b1be824 */ /* 0x100fe200078e0a07 */
[----:B------:R-:W-:Y:S01]  /*22b0*/  ISETP.GE.AND P6, PT, R13, RZ, PT ;  /* 0x000000ff0d00720c */ /* 0x000fe20003fc6270 */
[----:B------:R-:W-:Y:S01]  /*22c0*/  @!P5 IMAD.IADD R28, R28, 0x1, -R7 ;  /* 0x000000011c1cd824 */ /* 0x000fe200078e0a07 */
[C---:B------:R-:W-:Y:S01]  /*22d0*/  ISETP.GT.U32.AND P5, PT, R7.reuse, R30, PT ;  /* 0x0000001e0700720c */ /* 0x040fe20003fa4070 */
[----:B------:R-:W-:Y:S01]  /*22e0*/  @!P0 IMAD.MOV R27, RZ, RZ, -R27 ;  /* 0x000000ffff1b8224 */ /* 0x000fe200078e0a1b */
[----:B------:R-:W-:Y:S01]  /*22f0*/  ISETP.GT.U32.AND P0, PT, R7, R32, PT ;  /* 0x000000200700720c */ /* 0x000fe20003f04070 */
[----:B------:R-:W-:Y:S01]  /*2300*/  IMAD.MOV.U32 R26, RZ, RZ, R28 ;  /* 0x000000ffff1a7224 */ /* 0x000fe200078e001c */
[----:B------:R-:W-:Y:S01]  /*2310*/  IABS R28, R13 ;  /* 0x0000000d001c7213 */ /* 0x000fe20000000000 */
[----:B------:R-:W-:-:S04]  /*2320*/  IMAD.HI.U32 R17, R9, R34, RZ ;  /* 0x0000002209117227 */ /* 0x000fc800078e00ff */
[----:B------:R-:W-:Y:S01]  /*2330*/  @!P1 IMAD.MOV R26, RZ, RZ, -R26 ;  /* 0x000000ffff1a9224 */ /* 0x000fe200078e0a1a */
[----:B------:R-:W-:Y:S01]  /*2340*/  ISETP.GT.U32.AND P1, PT, R7, R29, PT ;  /* 0x0000001d0700720c */ /* 0x000fe20003f24070 */
[----:B------:R-:W-:-:S04]  /*2350*/  IMAD.HI.U32 R13, R9, R28, RZ ;  /* 0x0000001c090d7227 */ /* 0x000fc800078e00ff */
[--C-:B------:R-:W-:Y:S02]  /*2360*/  @!P5 IMAD.IADD R30, R30, 0x1, -R7.reuse ;  /* 0x000000011e1ed824 */ /* 0x100fe400078e0a07 */
[----:B------:R-:W-:Y:S02]  /*2370*/  @!P0 IMAD.IADD R32, R32, 0x1, -R7 ;  /* 0x0000000120208824 */ /* 0x000fe400078e0a07 */
[----:B------:R-:W-:Y:S01]  /*2380*/  IMAD.MOV R17, RZ, RZ, -R17 ;  /* 0x000000ffff117224 */ /* 0x000fe200078e0a11 */
[C---:B------:R-:W-:Y:S01]  /*2390*/  ISETP.GT.U32.AND P5, PT, R7.reuse, R30, PT ;  /* 0x0000001e0700720c */ /* 0x040fe20003fa4070 */
[----:B------:R-:W-:Y:S01]  /*23a0*/  @!P3 IMAD.MOV R25, RZ, RZ, -R25 ;  /* 0x000000ffff19b224 */ /* 0x000fe200078e0a19 */
[C---:B------:R-:W-:Y:S01]  /*23b0*/  ISETP.GT.U32.AND P0, PT, R7.reuse, R32, PT ;  /* 0x000000200700720c */ /* 0x040fe20003f04070 */
[----:B------:R-:W-:Y:S01]  /*23c0*/  IMAD R34, R7, R17, R34 ;  /* 0x0000001107227224 */ /* 0x000fe200078e0222 */
[----:B------:R-:W-:Y:S01]  /*23d0*/  ISETP.GE.AND P3, PT, R31, RZ, PT ;  /* 0x000000ff1f00720c */ /* 0x000fe20003f66270 */
[----:B------:R-:W-:-:S02]  /*23e0*/  IMAD.MOV R31, RZ, RZ, -R13 ;  /* 0x000000ffff1f7224 */ /* 0x000fc400078e0a0d */
[----:B------:R-:W-:-:S04]  /*23f0*/  IMAD.HI.U32 R13, R9, R36, RZ ;  /* 0x00000024090d7227 */ /* 0x000fc800078e00ff */
[----:B------:R-:W-:-:S04]  /*2400*/  IMAD.HI.U32 R17, R9, R38, RZ ;  /* 0x0000002609117227 */ /* 0x000fc800078e00ff */
[--C-:B------:R-:W-:Y:S02]  /*2410*/  @!P1 IMAD.IADD R29, R29, 0x1, -R7.reuse ;  /* 0x000000011d1d9824 */ /* 0x100fe400078e0a07 */
[----:B------:R-:W-:Y:S01]  /*2420*/  @!P5 IMAD.IADD R30, R30, 0x1, -R7 ;  /* 0x000000011e1ed824 */ /* 0x000fe200078e0a07 */
[----:B------:R-:W-:Y:S01]  /*2430*/  ISETP.GE.AND P5, PT, R33, RZ, PT ;  /* 0x000000ff2100720c */ /* 0x000fe20003fa6270 */
[----:B------:R-:W-:Y:S01]  /*2440*/  IMAD.MOV R13, RZ, RZ, -R13 ;  /* 0x000000ffff0d7224 */ /* 0x000fe200078e0a0d */
[C---:B------:R-:W-:Y:S01]  /*2450*/  ISETP.GT.U32.AND P1, PT, R7.reuse, R29, PT ;  /* 0x0000001d0700720c */ /* 0x040fe20003f24070 */
[----:B------:R-:W-:Y:S02]  /*2460*/  IMAD.MOV R17, RZ, RZ, -R17 ;  /* 0x000000ffff117224 */ /* 0x000fe400078e0a11 */
[----:B------:R-:W-:Y:S02]  /*2470*/  @!P0 IMAD.IADD R32, R32, 0x1, -R7 ;  /* 0x0000000120208824 */ /* 0x000fe400078e0a07 */
[----:B------:R-:W-:-:S02]  /*2480*/  IMAD R31, R7, R31, R28 ;  /* 0x0000001f071f7224 */ /* 0x000fc400078e021c */
[----:B------:R-:W-:Y:S02]  /*2490*/  IMAD.MOV.U32 R28, RZ, RZ, R30 ;  /* 0x000000ffff1c7224 */ /* 0x000fe400078e001e */
[C---:B------:R-:W-:Y:S02]  /*24a0*/  IMAD R33, R7.reuse, R13, R36 ;  /* 0x0000000d07217224 */ /* 0x040fe400078e0224 */
[C---:B------:R-:W-:Y:S01]  /*24b0*/  IMAD R36, R7.reuse, R17, R38 ;  /* 0x0000001107247224 */ /* 0x040fe200078e0226 */
[----:B------:R-:W-:Y:S01]  /*24c0*/  IABS R38, R39 ;  /* 0x0000002700267213 */ /* 0x000fe20000000000 */
[----:B------:R-:W-:Y:S01]  /*24d0*/  IMAD.MOV.U32 R30, RZ, RZ, R32 ;  /* 0x000000ffff1e7224 */ /* 0x000fe200078e0020 */
[C---:B------:R-:W-:Y:S01]  /*24e0*/  ISETP.GT.U32.AND P0, PT, R7.reuse, R33, PT ;  /* 0x000000210700720c */ /* 0x040fe20003f04070 */
[----:B------:R-:W-:Y:S01]  /*24f0*/  @!P2 IMAD.MOV R28, RZ, RZ, -R28 ;  /* 0x000000ffff1ca224 */ /* 0x000fe200078e0a1c */
[C---:B------:R-:W-:Y:S01]  /*2500*/  ISETP.GT.U32.AND P2, PT, R7.reuse, R34, PT ;  /* 0x000000220700720c */ /* 0x040fe20003f44070 */
[----:B------:R-:W-:Y:S01]  /*2510*/  @!P3 IMAD.MOV R30, RZ, RZ, -R30 ;  /* 0x000000ffff1eb224 */ /* 0x000fe200078e0a1e */
[----:B------:R-:W-:Y:S01]  /*2520*/  ISETP.GT.U32.AND P3, PT, R7, R36, PT ;  /* 0x000000240700720c */ /* 0x000fe20003f64070 */
[----:B------:R-:W-:Y:S01]  /*2530*/  @!P1 IMAD.IADD R29, R29, 0x1, -R7 ;  /* 0x000000011d1d9824 */ /* 0x000fe200078e0a07 */
[----:B------:R-:W-:Y:S01]  /*2540*/  ISETP.GT.U32.AND P1, PT, R7, R31, PT ;  /* 0x0000001f0700720c */ /* 0x000fe20003f24070 */
[----:B------:R-:W-:-:S04]  /*2550*/  IMAD.HI.U32 R13, R9, R38, RZ ;  /* 0x00000026090d7227 */ /* 0x000fc800078e00ff */
[----:B------:R-:W-:Y:S02]  /*2560*/  IMAD.MOV R13, RZ, RZ, -R13 ;  /* 0x000000ffff0d7224 */ /* 0x000fe400078e0a0d */
[----:B------:R-:W-:Y:S01]  /*2570*/  @!P4 IMAD.MOV R29, RZ, RZ, -R29 ;  /* 0x000000ffff1dc224 */ /* 0x000fe200078e0a1d */
[----:B------:R-:W-:Y:S01]  /*2580*/  ISETP.GE.AND P4, PT, R35, RZ, PT ;  /* 0x000000ff2300720c */ /* 0x000fe20003f86270 */
[--C-:B------:R-:W-:Y:S02]  /*2590*/  @!P2 IMAD.IADD R34, R34, 0x1, -R7.reuse ;  /* 0x000000012222a824 */ /* 0x100fe400078e0a07 */
[----:B------:R-:W-:Y:S02]  /*25a0*/  @!P3 IMAD.IADD R36, R36, 0x1, -R7 ;  /* 0x000000012424b824 */ /* 0x000fe400078e0a07 */
[C---:B------:R-:W-:Y:S01]  /*25b0*/  IMAD R35, R7.reuse, R13, R38 ;  /* 0x0000000d07237224 */ /* 0x040fe200078e0226 */
[----:B------:R-:W-:Y:S01]  /*25c0*/  ISETP.GT.U32.AND P2, PT, R7, R34, PT ;  /* 0x000000220700720c */ /* 0x000fe20003f44070 */
[----:B------:R-:W-:Y:S01]  /*25d0*/  IMAD.HI.U32 R13, R9, R40, RZ ;  /* 0x00000028090d7227 */ /* 0x000fe200078e00ff */
[----:B------:R-:W-:-:S03]  /*25e0*/  ISETP.GT.U32.AND P3, PT, R7, R36, PT ;  /* 0x000000240700720c */ /* 0x000fc60003f64070 */
[----:B------:R-:W-:Y:S02]  /*25f0*/  @!P1 IMAD.IADD R31, R31, 0x1, -R7 ;  /* 0x000000011f1f9824 */ /* 0x000fe400078e0a07 */
[----:B------:R-:W-:Y:S02]  /*2600*/  IMAD.MOV R13, RZ, RZ, -R13 ;  /* 0x000000ffff0d7224 */ /* 0x000fe400078e0a0d */
[--C-:B------:R-:W-:Y:S01]  /*2610*/  @!P0 IMAD.IADD R33, R33, 0x1, -R7.reuse ;  /* 0x0000000121218824 */ /* 0x100fe200078e0a07 */
[C---:B------:R-:W-:Y:S01]  /*2620*/  ISETP.GT.U32.AND P1, PT, R7.reuse, R31, PT ;  /* 0x0000001f0700720c */ /* 0x040fe20003f24070 */
[C---:B------:R-:W-:Y:S01]  /*2630*/  IMAD R38, R7.reuse, R13, R40 ;  /* 0x0000000d07267224 */ /* 0x040fe200078e0228 */
[----:B------:R-:W-:Y:S01]  /*2640*/  LOP3.LUT R13, R8, 0x52, RZ, 0xfc, !PT ;  /* 0x00000052080d7812 */ /* 0x000fe200078efcff */
[--C-:B------:R-:W-:Y:S01]  /*2650*/  @!P2 IMAD.IADD R34, R34, 0x1, -R7.reuse ;  /* 0x000000012222a824 */ /* 0x100fe200078e0a07 */
[C---:B------:R-:W-:Y:S01]  /*2660*/  ISETP.GT.U32.AND P0, PT, R7.reuse, R33, PT ;  /* 0x000000210700720c */ /* 0x040fe20003f04070 */
[----:B------:R-:W-:Y:S01]  /*2670*/  @!P3 IMAD.IADD R36, R36, 0x1, -R7 ;  /* 0x000000012424b824 */ /* 0x000fe200078e0a07 */
[----:B------:R-:W-:Y:S01]  /*2680*/  ISETP.GT.U32.AND P2, PT, R7, R35, PT ;  /* 0x000000230700720c */ /* 0x000fe20003f44070 */
[----:B------:R-:W-:Y:S01]  /*2690*/  IMAD.HI.U32 R17, R9, R42, RZ ;  /* 0x0000002a09117227 */ /* 0x000fe200078e00ff */
[----:B------:R-:W-:-:S02]  /*26a0*/  ISETP.GT.U32.AND P3, PT, R7, R38, PT ;  /* 0x000000260700720c */ /* 0x000fc40003f64070 */
[----:B------:R-:W-:Y:S01]  /*26b0*/  IABS R40, R13 ;  /* 0x0000000d00287213 */ /* 0x000fe20000000000 */
[----:B------:R-:W-:Y:S02]  /*26c0*/  IMAD.MOV R17, RZ, RZ, -R17 ;  /* 0x000000ffff117224 */ /* 0x000fe400078e0a11 */
[--C-:B------:R-:W-:Y:S01]  /*26d0*/  @!P1 IMAD.IADD R31, R31, 0x1, -R7.reuse ;  /* 0x000000011f1f9824 */ /* 0x100fe200078e0a07 */
[----:B------:R-:W-:Y:S01]  /*26e0*/  ISETP.GE.AND P1, PT, R37, RZ, PT ;  /* 0x000000ff2500720c */ /* 0x000fe20003f26270 */
[----:B------:R-:W-:Y:S01]  /*26f0*/  IMAD R37, R7, R17, R42 ;  /* 0x0000001107257224 */ /* 0x000fe200078e022a */
[C---:B------:R-:W-:Y:S01]  /*2700*/  LOP3.LUT R17, R8.reuse, 0x50, RZ, 0xfc, !PT ;  /* 0x0000005008117812 */ /* 0x040fe200078efcff */
[--C-:B------:R-:W-:Y:S01]  /*2710*/  @!P0 IMAD.IADD R33, R33, 0x1, -R7.reuse ;  /* 0x0000000121218824 */ /* 0x100fe200078e0a07 */
[----:B------:R-:W-:Y:S01]  /*2720*/  ISETP.GE.AND P0, PT, R43, RZ, PT ;  /* 0x000000ff2b00720c */ /* 0x000fe20003f06270 */
[--C-:B------:R-:W-:Y:S01]  /*2730*/  @!P2 IMAD.IADD R35, R35, 0x1, -R7.reuse ;  /* 0x000000012323a824 */ /* 0x100fe200078e0a07 */
[----:B------:R-:W-:Y:S01]  /*2740*/  LOP3.LUT R43, R8, 0x4c, RZ, 0xfc, !PT ;  /* 0x0000004c082b7812 */ /* 0x000fe200078efcff */
[----:B------:R-:W-:-:S02]  /*2750*/  @!P3 IMAD.IADD R38, R38, 0x1, -R7 ;  /* 0x000000012626b824 */ /* 0x000fc400078e0a07 */
[----:B------:R-:W-:Y:S01]  /*2760*/  IMAD.MOV.U32 R32, RZ, RZ, R34 ;  /* 0x000000ffff207224 */ /* 0x000fe200078e0022 */
[----:B------:R-:W-:Y:S01]  /*2770*/  ISETP.GT.U32.AND P2, PT, R7, R35, PT ;  /* 0x000000230700720c */ /* 0x000fe20003f44070 */
[----:B------:R-:W-:Y:S01]  /*2780*/  IMAD.MOV.U32 R34, RZ, RZ, R36 ;  /* 0x000000ffff227224 */ /* 0x000fe200078e0024 */
[----:B------:R-:W-:Y:S01]  /*2790*/  IABS R36, R17 ;  /* 0x0000001100247213 */ /* 0x000fe20000000000 */
[----:B------:R-:W-:Y:S01]  /*27a0*/  @!P4 IMAD.MOV R33, RZ, RZ, -R33 ;  /* 0x000000ffff21c224 */ /* 0x000fe200078e0a21 */
[----:B------:R-:W-:Y:S01]  /*27b0*/  ISETP.GE.AND P4, PT, R13, RZ, PT ;  /* 0x000000ff0d00720c */ /* 0x000fe20003f86270 */
[----:B------:R-:W-:Y:S01]  /*27c0*/  IMAD.HI.U32 R13, R9, R40, RZ ;  /* 0x00000028090d7227 */ /* 0x000fe200078e00ff */
[----:B------:R-:W-:Y:S02]  /*27d0*/  ISETP.GT.U32.AND P3, PT, R7, R38, PT ;  /* 0x000000260700720c */ /* 0x000fe40003f64070 */
[----:B------:R-:W-:Y:S01]  /*27e0*/  IABS R44, R43 ;  /* 0x0000002b002c7213 */ /* 0x000fe20000000000 */
[----:B------:R-:W-:Y:S01]  /*27f0*/  @!P6 IMAD.MOV R31, RZ, RZ, -R31 ;  /* 0x000000ffff1fe224 */ /* 0x000fe200078e0a1f */
[----:B------:R-:W-:Y:S01]  /*2800*/  ISETP.GE.AND P6, PT, R39, RZ, PT ;  /* 0x000000ff2700720c */ /* 0x000fe20003fc6270 */
[----:B------:R-:W-:Y:S01]  /*2810*/  @!P1 IMAD.MOV R34, RZ, RZ, -R34 ;  /* 0x000000ffff229224 */ /* 0x000fe200078e0a22 */
[----:B------:R-:W-:Y:S01]  /*2820*/  ISETP.GE.AND P1, PT, R17, RZ, PT ;  /* 0x000000ff1100720c */ /* 0x000fe20003f26270 */
[----:B------:R-:W-:-:S04]  /*2830*/  IMAD.HI.U32 R17, R9, R36, RZ ;  /* 0x0000002409117227 */ /* 0x000fc800078e00ff */
[----:B------:R-:W-:Y:S02]  /*2840*/  IMAD.MOV R13, RZ, RZ, -R13 ;  /* 0x000000ffff0d7224 */ /* 0x000fe400078e0a0d */
[----:B------:R-:W-:Y:S02]  /*2850*/  IMAD.MOV R17, RZ, RZ, -R17 ;  /* 0x000000ffff117224 */ /* 0x000fe400078e0a11 */
[----:B------:R-:W-:Y:S02]  /*2860*/  IMAD R40, R7, R13, R40 ;  /* 0x0000000d07287224 */ /* 0x000fe400078e0228 */
[--C-:B------:R-:W-:Y:S01]  /*2870*/  @!P2 IMAD.IADD R35, R35, 0x1, -R7.reuse ;  /* 0x000000012323a824 */ /* 0x100fe200078e0a07 */
[C---:B------:R-:W-:Y:S01]  /*2880*/  ISETP.GT.U32.AND P2, PT, R7.reuse, R37, PT ;  /* 0x000000250700720c */ /* 0x040fe20003f44070 */
[C---:B------:R-:W-:Y:S02]  /*2890*/  IMAD R39, R7.reuse, R17, R36 ;  /* 0x0000001107277224 */ /* 0x040fe400078e0224 */
[----:B------:R-:W-:Y:S01]  /*28a0*/  @!P3 IMAD.IADD R38, R38, 0x1, -R7 ;  /* 0x000000012626b824 */ /* 0x000fe200078e0a07 */
[C---:B------:R-:W-:Y:S01]  /*28b0*/  ISETP.GT.U32.AND P3, PT, R7.reuse, R40, PT ;  /* 0x000000280700720c */ /* 0x040fe20003f64070 */
[----:B------:R-:W-:Y:S01]  /*28c0*/  @!P6 IMAD.MOV R35, RZ, RZ, -R35 ;  /* 0x000000ffff23e224 */ /* 0x000fe200078e0a23 */
[----:B------:R-:W-:Y:S01]  /*28d0*/  ISETP.GT.U32.AND P6, PT, R7, R39, PT ;  /* 0x000000270700720c */ /* 0x000fe20003fc4070 */
[----:B------:R-:W-:Y:S01]  /*28e0*/  @!P5 IMAD.MOV R32, RZ, RZ, -R32 ;  /* 0x000000ffff20d224 */ /* 0x000fe200078e0a20 */
[----:B------:R-:W-:Y:S01]  /*28f0*/  ISETP.GE.AND P5, PT, R41, RZ, PT ;  /* 0x000000ff2900720c */ /* 0x000fe20003fa6270 */
[----:B------:R-:W-:Y:S01]  /*2900*/  IMAD.HI.U32 R17, R9, R44, RZ ;  /* 0x0000002c09117227 */ /* 0x000fe200078e00ff */
[----:B------:R-:W-:-:S03]  /*2910*/  LOP3.LUT R41, R8, 0x4e, RZ, 0xfc, !PT ;  /* 0x0000004e08297812 */ /* 0x000fc600078efcff */
[----:B------:R-:W-:Y:S01]  /*2920*/  IMAD.MOV.U32 R36, RZ, RZ, R38 ;  /* 0x000000ffff247224 */ /* 0x000fe200078e0026 */
[----:B------:R-:W-:Y:S01]  /*2930*/  IABS R42, R41 ;  /* 0x00000029002a7213 */ /* 0x000fe20000000000 */
[--C-:B------:R-:W-:Y:S02]  /*2940*/  @!P2 IMAD.IADD R37, R37, 0x1, -R7.reuse ;  /* 0x000000012525a824 */ /* 0x100fe400078e0a07 */
[--C-:B------:R-:W-:Y:S02]  /*2950*/  @!P3 IMAD.IADD R40, R40, 0x1, -R7.reuse ;  /* 0x000000012828b824 */ /* 0x100fe400078e0a07 */
[----:B------:R-:W-:Y:S01]  /*2960*/  @!P6 IMAD.IADD R39, R39, 0x1, -R7 ;  /* 0x000000012727e824 */ /* 0x000fe200078e0a07 */
[----:B------:R-:W-:Y:S01]  /*2970*/  ISETP.GT.U32.AND P2, PT, R7, R37, PT ;  /* 0x000000250700720c */ /* 0x000fe20003f44070 */
[----:B------:R-:W-:Y:S01]  /*2980*/  IMAD.HI.U32 R13, R9, R42, RZ ;  /* 0x0000002a090d7227 */ /* 0x000fe200078e00ff */
[C---:B------:R-:W-:Y:S02]  /*2990*/  ISETP.GT.U32.AND P3, PT, R7.reuse, R40, PT ;  /* 0x000000280700720c */ /* 0x040fe40003f64070 */
[----:B------:R-:W-:Y:S01]  /*29a0*/  ISETP.GT.U32.AND P6, PT, R7, R39, PT ;  /* 0x000000270700720c */ /* 0x000fe20003fc4070 */
[----:B------:R-:W-:-:S02]  /*29b0*/  IMAD.MOV R17, RZ, RZ, -R17 ;  /* 0x000000ffff117224 */ /* 0x000fc400078e0a11 */
[----:B------:R-:W-:Y:S02]  /*29c0*/  IMAD.MOV R13, RZ, RZ, -R13 ;  /* 0x000000ffff0d7224 */ /* 0x000fe400078e0a0d */
[----:B------:R-:W-:Y:S01]  /*29d0*/  @!P5 IMAD.MOV R36, RZ, RZ, -R36 ;  /* 0x000000ffff24d224 */ /* 0x000fe200078e0a24 */
[----:B------:R-:W-:Y:S01]  /*29e0*/  ISETP.GE.AND P5, PT, R41, RZ, PT ;  /* 0x000000ff2900720c */ /* 0x000fe20003fa6270 */
[C---:B------:R-:W-:Y:S01]  /*29f0*/  IMAD R41, R7.reuse, R17, R44 ;  /* 0x0000001107297224 */ /* 0x040fe200078e022c */
[----:B------:R-:W-:Y:S01]  /*2a00*/  IABS R44, R47 ;  /* 0x0000002f002c7213 */ /* 0x000fe20000000000 */
[----:B------:R-:W-:Y:S02]  /*2a10*/  IMAD R42, R7, R13, R42 ;  /* 0x0000000d072a7224 */ /* 0x000fe400078e022a */
[----:B------:R-:W-:Y:S02]  /*2a20*/  @!P3 IMAD.IADD R40, R40, 0x1, -R7 ;  /* 0x000000012828b824 */ /* 0x000fe400078e0a07 */
[----:B------:R-:W-:Y:S01]  /*2a30*/  IMAD.HI.U32 R13, R9, R44, RZ ;  /* 0x0000002c090d7227 */ /* 0x000fe200078e00ff */
[----:B------:R-:W-:-:S03]  /*2a40*/  ISETP.GT.U32.AND P3, PT, R7, R42, PT ;  /* 0x0000002a0700720c */ /* 0x000fc60003f64070 */
[----:B------:R-:W-:Y:S01]  /*2a50*/  @!P6 IMAD.IADD R39, R39, 0x1, -R7 ;  /* 0x000000012727e824 */ /* 0x000fe200078e0a07 */
[----:B------:R-:W-:Y:S01]  /*2a60*/  ISETP.GT.U32.AND P6, PT, R7, R41, PT ;  /* 0x000000290700720c */ /* 0x000fe20003fc4070 */
[----:B------:R-:W-:Y:S02]  /*2a70*/  IMAD.MOV R38, RZ, RZ, -R13 ;  /* 0x000000ffff267224 */ /* 0x000fe400078e0a0d */
[----:B------:R-:W-:-:S04]  /*2a80*/  IMAD.HI.U32 R13, R9, R46, RZ ;  /* 0x0000002e090d7227 */ /* 0x000fc800078e00ff */
[----:B------:R-:W-:Y:S01]  /*2a90*/  @!P2 IMAD.IADD R37, R37, 0x1, -R7 ;  /* 0x000000012525a824 */ /* 0x000fe200078e0a07 */
[----:B------:R-:W-:Y:S01]  /*2aa0*/  ISETP.GE.AND P2, PT, R43, RZ, PT ;  /* 0x000000ff2b00720c */ /* 0x000fe20003f46270 */
[C---:B------:R-:W-:Y:S02]  /*2ab0*/  IMAD R44, R7.reuse, R38, R44 ;  /* 0x00000026072c7224 */ /* 0x040fe400078e022c */
[----:B------:R-:W-:Y:S02]  /*2ac0*/  IMAD.MOV R43, RZ, RZ, -R13 ;  /* 0x000000ffff2b7224 */ /* 0x000fe400078e0a0d */
[--C-:B------:R-:W-:Y:S01]  /*2ad0*/  @!P3 IMAD.IADD R42, R42, 0x1, -R7.reuse ;  /* 0x000000012a2ab824 */ /* 0x100fe200078e0a07 */
[C---:B------:R-:W-:Y:S01]  /*2ae0*/  ISETP.GT.U32.AND P3, PT, R7.reuse, R44, PT ;  /* 0x0000002c0700720c */ /* 0x040fe20003f64070 */
[----:B------:R-:W-:Y:S02]  /*2af0*/  IMAD R43, R7, R43, R46 ;  /* 0x0000002b072b7224 */ /* 0x000fe400078e022e */
[----:B------:R-:W-:-:S02]  /*2b00*/  @!P6 IMAD.IADD R41, R41, 0x1, -R7 ;  /* 0x000000012929e824 */ /* 0x000fc400078e0a07 */
[----:B------:R-:W-:Y:S01]  /*2b10*/  IMAD.HI.U32 R17, R9, R48, RZ ;  /* 0x0000003009117227 */ /* 0x000fe200078e00ff */
[----:B------:R-:W-:-:S03]  /*2b20*/  ISETP.GT.U32.AND P6, PT, R7, R43, PT ;  /* 0x0000002b0700720c */ /* 0x000fc60003fc4070 */
[----:B------:R-:W-:-:S04]  /*2b30*/  IMAD.HI.U32 R13, R9, R52, RZ ;  /* 0x00000034090d7227 */ /* 0x000fc800078e00ff */
[----:B------:R-:W-:Y:S02]  /*2b40*/  IMAD.MOV R17, RZ, RZ, -R17 ;  /* 0x000000ffff117224 */ /* 0x000fe400078e0a11 */
[----:B------:R-:W-:-:S04]  /*2b50*/  IMAD.HI.U32 R38, R9, R50, RZ ;  /* 0x0000003209267227 */ /* 0x000fc800078e00ff */
[----:B------:R-:W-:Y:S02]  /*2b60*/  IMAD.MOV R13, RZ, RZ, -R13 ;  /* 0x000000ffff0d7224 */ /* 0x000fe400078e0a0d */
[C---:B------:R-:W-:Y:S02]  /*2b70*/  IMAD R46, R7.reuse, R17, R48 ;  /* 0x00000011072e7224 */ /* 0x040fe400078e0230 */
[----:B------:R-:W-:Y:S02]  /*2b80*/  IMAD.MOV R38, RZ, RZ, -R38 ;  /* 0x000000ffff267224 */ /* 0x000fe400078e0a26 */
[C---:B------:R-:W-:Y:S01]  /*2b90*/  IMAD R48, R7.reuse, R13, R52 ;  /* 0x0000000d07307224 */ /* 0x040fe200078e0234 */
[----:B------:R-:W-:Y:S01]  /*2ba0*/  IABS R13, R55 ;  /* 0x00000037000d7213 */ /* 0x000fe20000000000 */
[----:B------:R-:W-:Y:S01]  /*2bb0*/  @!P3 IMAD.IADD R44, R44, 0x1, -R7 ;  /* 0x000000012c2cb824 */ /* 0x000fe200078e0a07 */
[C---:B------:R-:W-:Y:S01]  /*2bc0*/  ISETP.GT.U32.AND P3, PT, R7.reuse, R41, PT ;  /* 0x000000290700720c */ /* 0x040fe20003f64070 */
[----:B------:R-:W-:Y:S01]  /*2bd0*/  @!P0 IMAD.MOV R37, RZ, RZ, -R37 ;  /* 0x000000ffff258224 */ /* 0x000fe200078e0a25 */
[C---:B------:R-:W-:Y:S01]  /*2be0*/  ISETP.GT.U32.AND P0, PT, R7.reuse, R42, PT ;  /* 0x0000002a0700720c */ /* 0x040fe20003f04070 */
[----:B------:R-:W-:Y:S01]  /*2bf0*/  IMAD R45, R7, R38, R50 ;  /* 0x00000026072d7224 */ /* 0x000fe200078e0232 */
[----:B------:R-:W-:Y:S01]  /*2c00*/  IABS R50, R56 ;  /* 0x0000003800327213 */ /* 0x000fe20000000000 */
[----:B------:R-:W-:Y:S01]  /*2c10*/  @!P6 IMAD.IADD R43, R43, 0x1, -R7 ;  /* 0x000000012b2be824 */ /* 0x000fe200078e0a07 */
[----:B------:R-:W-:Y:S01]  /*2c20*/  ISETP.GT.U32.AND P6, PT, R7, R44, PT ;  /* 0x0000002c0700720c */ /* 0x000fe20003fc4070 */
[----:B------:R-:W-:-:S02]  /*2c30*/  IMAD.MOV.U32 R38, RZ, RZ, R40 ;  /* 0x000000ffff267224 */ /* 0x000fc400078e0028 */
[----:B------:R-:W-:Y:S01]  /*2c40*/  @!P1 IMAD.MOV R39, RZ, RZ, -R39 ;  /* 0x000000ffff279224 */ /* 0x000fe200078e0a27 */
[C---:B------:R-:W-:Y:S01]  /*2c50*/  ISETP.GT.U32.AND P1, PT, R7.reuse, R46, PT ;  /* 0x0000002e0700720c */ /* 0x040fe20003f24070 */
[----:B------:R-:W-:Y:S02]  /*2c60*/  IMAD.MOV.U32 R40, RZ, RZ, R13 ;  /* 0x000000ffff287224 */ /* 0x000fe400078e000d */
[----:B------:R-:W-:Y:S01]  /*2c70*/  @!P4 IMAD.MOV R38, RZ, RZ, -R38 ;  /* 0x000000ffff26c224 */ /* 0x000fe200078e0a26 */
[----:B------:R-:W-:Y:S01]  /*2c80*/  ISETP.GT.U32.AND P4, PT, R7, R43, PT ;  /* 0x0000002b0700720c */ /* 0x000fe20003f84070 */
[----:B------:R-:W-:-:S04]  /*2c90*/  IMAD.HI.U32 R13, R9, R40, RZ ;  /* 0x00000028090d7227 */ /* 0x000fc800078e00ff */
[----:B------:R-:W-:Y:S02]  /*2ca0*/  IMAD.MOV R13, RZ, RZ, -R13 ;  /* 0x000000ffff0d7224 */ /* 0x000fe400078e0a0d */
[--C-:B------:R-:W-:Y:S01]  /*2cb0*/  @!P0 IMAD.IADD R42, R42, 0x1, -R7.reuse ;  /* 0x000000012a2a8824 */ /* 0x100fe200078e0a07 */
[----:B------:R-:W-:Y:S01]  /*2cc0*/  ISETP.GT.U32.AND P0, PT, R7, R45, PT ;  /* 0x0000002d0700720c */ /* 0x000fe20003f04070 */
[--C-:B------:R-:W-:Y:S01]  /*2cd0*/  @!P3 IMAD.IADD R41, R41, 0x1, -R7.reuse ;  /* 0x000000012929b824 */ /* 0x100fe200078e0a07 */
[----:B------:R-:W-:Y:S01]  /*2ce0*/  ISETP.GE.AND P3, PT, R47, RZ, PT ;  /* 0x000000ff2f00720c */ /* 0x000fe20003f66270 */
[--C-:B------:R-:W-:Y:S01]  /*2cf0*/  @!P6 IMAD.IADD R44, R44, 0x1, -R7.reuse ;  /* 0x000000012c2ce824 */ /* 0x100fe200078e0a07 */
[C---:B------:R-:W-:Y:S01]  /*2d00*/  ISETP.GT.U32.AND P6, PT, R7.reuse, R48, PT ;  /* 0x000000300700720c */ /* 0x040fe20003fc4070 */
[----:B------:R-:W-:Y:S02]  /*2d10*/  IMAD R47, R7, R13, R40 ;  /* 0x0000000d072f7224 */ /* 0x000fe400078e0228 */
[----:B------:R-:W-:Y:S01]  /*2d20*/  @!P1 IMAD.IADD R46, R46, 0x1, -R7 ;  /* 0x000000012e2e9824 */ /* 0x000fe200078e0a07 */
[----:B------:R-:W-:Y:S01]  /*2d30*/  ISETP.GE.AND P1, PT, R51, RZ, PT ;  /* 0x000000ff3300720c */ /* 0x000fe20003f26270 */
[----:B------:R-:W-:Y:S01]  /*2d40*/  IMAD.MOV.U32 R40, RZ, RZ, R42 ;  /* 0x000000ffff287224 */ /* 0x000fe200078e002a */
[----:B------:R-:W-:Y:S01]  /*2d50*/  LOP3.LUT R51, R8, 0x34, RZ, 0xfc, !PT ;  /* 0x0000003408337812 */ /* 0x000fe200078efcff */
[----:B------:R-:W-:-:S03]  /*2d60*/  IMAD.HI.U32 R17, R9, R50, RZ ;  /* 0x0000003209117227 */ /* 0x000fc600078e00ff */
[----:B------:R-:W-:Y:S01]  /*2d70*/  IABS R58, R51 ;  /* 0x00000033003a7213 */ /* 0x000fe20000000000 */
[----:B------:R-:W-:Y:S01]  /*2d80*/  @!P5 IMAD.MOV R40, RZ, RZ, -R40 ;  /* 0x000000ffff28d224 */ /* 0x000fe200078e0a28 */
[----:B------:R-:W-:Y:S01]  /*2d90*/  ISETP.GT.U32.AND P5, PT, R7, R46, PT ;  /* 0x0000002e0700720c */ /* 0x000fe20003fa4070 */
[----:B------:R-:W-:Y:S02]  /*2da0*/  IMAD.MOV R17, RZ, RZ, -R17 ;  /* 0x000000ffff117224 */ /* 0x000fe400078e0a11 */
[--C-:B------:R-:W-:Y:S01]  /*2db0*/  @!P4 IMAD.IADD R43, R43, 0x1, -R7.reuse ;  /* 0x000000012b2bc824 */ /* 0x100fe200078e0a07 */
[----:B------:R-:W-:Y:S01]  /*2dc0*/  ISETP.GE.AND P4, PT, R49, RZ, PT ;  /* 0x000000ff3100720c */ /* 0x000fe20003f86270 */
[--C-:B------:R-:W-:Y:S01]  /*2dd0*/  @!P0 IMAD.IADD R45, R45, 0x1, -R7.reuse ;  /* 0x000000012d2d8824 */ /* 0x100fe200078e0a07 */
[----:B------:R-:W-:Y:S01]  /*2de0*/  ISETP.GE.AND P0, PT, R53, RZ, PT ;  /* 0x000000ff3500720c */ /* 0x000fe20003f06270 */
[----:B------:R-:W-:Y:S01]  /*2df0*/  @!P6 IMAD.IADD R48, R48, 0x1, -R7 ;  /* 0x000000013030e824 */ /* 0x000fe200078e0a07 */
[C---:B------:R-:W-:Y:S01]  /*2e00*/  LOP3.LUT R49, R8.reuse, 0x3a, RZ, 0xfc, !PT ;  /* 0x0000003a08317812 */ /* 0x040fe200078efcff */
[C---:B------:R-:W-:Y:S01]  /*2e10*/  IMAD R50, R7.reuse, R17, R50 ;  /* 0x0000001107327224 */ /* 0x040fe200078e0232 */
[C---:B------:R-:W-:Y:S01]  /*2e20*/  ISETP.GT.U32.AND P6, PT, R7.reuse, R45, PT ;  /* 0x0000002d0700720c */ /* 0x040fe20003fc4070 */
[----:B------:R-:W-:Y:S01]  /*2e30*/  @!P2 IMAD.MOV R41, RZ, RZ, -R41 ;  /* 0x000000ffff29a224 */ /* 0x000fe200078e0a29 */
[----:B------:R-:W-:Y:S01]  /*2e40*/  LOP3.LUT R17, R8, 0x3c, RZ, 0xfc, !PT ;  /* 0x0000003c08117812 */ /* 0x000fe200078efcff */
[----:B------:R-:W-:Y:S01]  /*2e50*/  IMAD.MOV.U32 R42, RZ, RZ, R44 ;  /* 0x000000ffff2a7224 */ /* 0x000fe200078e002c */
[C---:B------:R-:W-:Y:S01]  /*2e60*/  ISETP.GT.U32.AND P2, PT, R7.reuse, R48, PT ;  /* 0x000000300700720c */ /* 0x040fe20003f44070 */
[----:B------:R-:W-:Y:S01]  /*2e70*/  @!P5 IMAD.IADD R46, R46, 0x1, -R7 ;  /* 0x000000012e2ed824 */ /* 0x000fe200078e0a07 */
[C---:B------:R-:W-:Y:S01]  /*2e80*/  ISETP.GT.U32.AND P5, PT, R7.reuse, R50, PT ;  /* 0x000000320700720c */ /* 0x040fe20003fa4070 */
[----:B------:R-:W-:Y:S01]  /*2e90*/  @!P3 IMAD.MOV R42, RZ, RZ, -R42 ;  /* 0x000000ffff2ab224 */ /* 0x000fe200078e0a2a */
[----:B------:R-:W-:Y:S01]  /*2ea0*/  ISETP.GT.U32.AND P3, PT, R7, R47, PT ;  /* 0x0000002f0700720c */ /* 0x000fe20003f64070 */
[----:B------:R-:W-:Y:S01]  /*2eb0*/  @!P4 IMAD.MOV R43, RZ, RZ, -R43 ;  /* 0x000000ffff2bc224 */ /* 0x000fe200078e0a2b */
[----:B------:R-:W-:Y:S01]  /*2ec0*/  IABS R52, R17 ;  /* 0x0000001100347213 */ /* 0x000fe20000000000 */
[----:B------:R-:W-:Y:S01]  /*2ed0*/  IMAD.MOV.U32 R44, RZ, RZ, R46 ;  /* 0x000000ffff2c7224 */ /* 0x000fe200078e002e */
[----:B------:R-:W-:Y:S01]  /*2ee0*/  ISETP.GE.AND P4, PT, R54, RZ, PT ;  /* 0x000000ff3600720c */ /* 0x000fe20003f86270 */
[----:B------:R-:W-:Y:S01]  /*2ef0*/  @!P6 IMAD.IADD R45, R45, 0x1, -R7 ;  /* 0x000000012d2de824 */ /* 0x000fe200078e0a07 */
[----:B------:R-:W-:Y:S01]  /*2f00*/  IABS R54, R49 ;  /* 0x0000003100367213 */ /* 0x000fe20000000000 */
[----:B------:R-:W-:Y:S01]  /*2f10*/  IMAD.HI.U32 R13, R9, R52, RZ ;  /* 0x00000034090d7227 */ /* 0x000fe200078e00ff */
[----:B------:R-:W-:-:S02]  /*2f20*/  ISETP.GE.AND P6, PT, R55, RZ, PT ;  /* 0x000000ff3700720c */ /* 0x000fc40003fc6270 */
[----:B------:R-:W-:Y:S01]  /*2f30*/  LOP3.LUT R55, R8, 0x30, RZ, 0xfc, !PT ;  /* 0x0000003008377812 */ /* 0x000fe200078efcff */
[----:B------:R-:W-:Y:S01]  /*2f40*/  @!P2 IMAD.IADD R48, R48, 0x1, -R7 ;  /* 0x000000013030a824 */ /* 0x000fe200078e0a07 */
[----:B------:R-:W-:Y:S01]  /*2f50*/  ISETP.GE.AND P2, PT, R56, RZ, PT ;  /* 0x000000ff3800720c */ /* 0x000fe20003f46270 */
[----:B------:R-:W-:Y:S02]  /*2f60*/  IMAD.MOV R13, RZ, RZ, -R13 ;  /* 0x000000ffff0d7224 */ /* 0x000fe400078e0a0d */
[----:B------:R-:W-:Y:S02]  /*2f70*/  @!P5 IMAD.IADD R50, R50, 0x1, -R7 ;  /* 0x000000013232d824 */ /* 0x000fe400078e0a07 */
[----:B------:R-:W-:Y:S01]  /*2f80*/  @!P0 IMAD.MOV R45, RZ, RZ, -R45 ;  /* 0x000000ffff2d8224 */ /* 0x000fe200078e0a2d */
[----:B------:R-:W-:Y:S01]  /*2f90*/  ISETP.GE.AND P0, PT, R49, RZ, PT ;  /* 0x000000ff3100720c */ /* 0x000fe20003f06270 */
[----:B------:R-:W-:Y:S01]  /*2fa0*/  @!P3 IMAD.IADD R47, R47, 0x1, -R7 ;  /* 0x000000012f2fb824 */ /* 0x000fe200078e0a07 */
[----:B------:R-:W-:Y:S01]  /*2fb0*/  ISETP.GE.AND P3, PT, R17, RZ, PT ;  /* 0x000000ff1100720c */ /* 0x000fe20003f66270 */
[C---:B------:R-:W-:Y:S01]  /*2fc0*/  IMAD R49, R7.reuse, R13, R52 ;  /* 0x0000000d07317224 */ /* 0x040fe200078e0234 */
[----:B------:R-:W-:Y:S01]  /*2fd0*/  ISETP.GT.U32.AND P5, PT, R7, R50, PT ;  /* 0x000000320700720c */ /* 0x000fe20003fa4070 */
[----:B------:R-:W-:Y:S01]  /*2fe0*/  IMAD.MOV.U32 R46, RZ, RZ, R48 ;  /* 0x000000ffff2e7224 */ /* 0x000fe200078e0030 */
[----:B------:R-:W-:Y:S01]  /*2ff0*/  LOP3.LUT R13, R8, 0x38, RZ, 0xfc, !PT ;  /* 0x00000038080d7812 */ /* 0x000fe200078efcff */
[----:B------:R-:W-:-:S04]  /*3000*/  IMAD.HI.U32 R17, R9, R54, RZ ;  /* 0x0000003609117227 */ /* 0x000fc800078e00ff */
[----:B------:R-:W-:Y:S01]  /*3010*/  @!P1 IMAD.MOV R44, RZ, RZ, -R44 ;  /* 0x000000ffff2c9224 */ /* 0x000fe200078e0a2c */
[C---:B------:R-:W-:Y:S01]  /*3020*/  ISETP.GT.U32.AND P1, PT, R7.reuse, R47, PT ;  /* 0x0000002f0700720c */ /* 0x040fe20003f24070 */
[----:B------:R-:W-:Y:S01]  /*3030*/  @!P4 IMAD.MOV R46, RZ, RZ, -R46 ;  /* 0x000000ffff2ec224 */ /* 0x000fe200078e0a2e */
[C---:B------:R-:W-:Y:S01]  /*3040*/  ISETP.GT.U32.AND P4, PT, R7.reuse, R49, PT ;  /* 0x000000310700720c */ /* 0x040fe20003f84070 */
[----:B------:R-:W-:Y:S02]  /*3050*/  IMAD.MOV R17, RZ, RZ, -R17 ;  /* 0x000000ffff117224 */ /* 0x000fe400078e0a11 */
[----:B------:R-:W-:Y:S02]  /*3060*/  @!P5 IMAD.IADD R50, R50, 0x1, -R7 ;  /* 0x000000013232d824 */ /* 0x000fe400078e0a07 */
[----:B------:R-:W-:Y:S01]  /*3070*/  IMAD R52, R7, R17, R54 ;  /* 0x0000001107347224 */ /* 0x000fe200078e0236 */
[----:B------:R-:W-:Y:S01]  /*3080*/  IABS R54, R13 ;  /* 0x0000000d00367213 */ /* 0x000fe20000000000 */
[----:B------:R-:W-:Y:S01]  /*3090*/  IMAD.MOV.U32 R48, RZ, RZ, R50 ;  /* 0x000000ffff307224 */ /* 0x000fe200078e0032 */
[----:B------:R-:W-:Y:S01]  /*30a0*/  LOP3.LUT R17, R8, 0x36, RZ, 0xfc, !PT ;  /* 0x0000003608117812 */ /* 0x000fe200078efcff */
[----:B------:R-:W-:Y:S01]  /*30b0*/  IMAD.HI.U32 R53, R9, R58, RZ ;  /* 0x0000003a09357227 */ /* 0x000fe200078e00ff */
[----:B------:R-:W-:-:S02]  /*30c0*/  ISETP.GT.U32.AND P5, PT, R7, R52, PT ;  /* 0x000000340700720c */ /* 0x000fc40003fa4070 */
[----:B------:R-:W-:Y:S01]  /*30d0*/  IABS R56, R17 ;  /* 0x0000001100387213 */ /* 0x000fe20000000000 */
[--C-:B------:R-:W-:Y:S01]  /*30e0*/  @!P1 IMAD.IADD R47, R47, 0x1, -R7.reuse ;  /* 0x000000012f2f9824 */ /* 0x100fe200078e0a07 */
[----:B------:R-:W-:Y:S01]  /*30f0*/  ISETP.GE.AND P1, PT, R13, RZ, PT ;  /* 0x000000ff0d00720c */ /* 0x000fe20003f26270 */
[----:B------:R-:W-:Y:S01]  /*3100*/  @!P4 IMAD.IADD R49, R49, 0x1, -R7 ;  /* 0x000000013131c824 */ /* 0x000fe200078e0a07 */
[----:B------:R-:W-:Y:S01]  /*3110*/  ISETP.GE.AND P4, PT, R17, RZ, PT ;  /* 0x000000ff1100720c */ /* 0x000fe20003f86270 */
[----:B------:R-:W-:Y:S02]  /*3120*/  @!P6 IMAD.MOV R47, RZ, RZ, -R47 ;  /* 0x000000ffff2fe224 */ /* 0x000fe400078e0a2f */
[----:B------:R-:W-:Y:S01]  /*3130*/  IMAD.HI.U32 R13, R9, R54, RZ ;  /* 0x00000036090d7227 */ /* 0x000fe200078e00ff */
[----:B------:R-:W-:-:S03]  /*3140*/  ISETP.GT.U32.AND P6, PT, R7, R49, PT ;  /* 0x000000310700720c */ /* 0x000fc60003fc4070 */
[----:B------:R-:W-:Y:S02]  /*3150*/  IMAD.MOV R13, RZ, RZ, -R13 ;  /* 0x000000ffff0d7224 */ /* 0x000fe400078e0a0d */
[----:B------:R-:W-:Y:S02]  /*3160*/  @!P5 IMAD.IADD R52, R52, 0x1, -R7 ;  /* 0x000000013434d824 */ /* 0x000fe400078e0a07 */
[----:B------:R-:W-:Y:S01]  /*3170*/  @!P2 IMAD.MOV R48, RZ, RZ, -R48 ;  /* 0x000000ffff30a224 */ /* 0x000fe200078e0a30 */
[----:B------:R-:W-:Y:S01]  /*3180*/  ISETP.GE.AND P2, PT, R51, RZ, PT ;  /* 0x000000ff3300720c */ /* 0x000fe20003f46270 */
[C---:B------:R-:W-:Y:S01]  /*3190*/  IMAD R51, R7.reuse, R13, R54 ;  /* 0x0000000d07337224 */ /* 0x040fe200078e0236 */
[----:B------:R-:W-:Y:S01]  /*31a0*/  ISETP.GT.U32.AND P5, PT, R7, R52, PT ;  /* 0x000000340700720c */ /* 0x000fe20003fa4070 */
[----:B------:R-:W-:-:S04]  /*31b0*/  IMAD.HI.U32 R17, R9, R56, RZ ;  /* 0x0000003809117227 */ /* 0x000fc800078e00ff */
[----:B------:R-:W-:Y:S01]  /*31c0*/  @!P6 IMAD.IADD R49, R49, 0x1, -R7 ;  /* 0x000000013131e824 */ /* 0x000fe200078e0a07 */
[C---:B------:R-:W-:Y:S01]  /*31d0*/  ISETP.GT.U32.AND P6, PT, R7.reuse, R51, PT ;  /* 0x000000330700720c */ /* 0x040fe20003fc4070 */
[----:B------:R-:W-:Y:S02]  /*31e0*/  IMAD.MOV R17, RZ, RZ, -R17 ;  /* 0x000000ffff117224 */ /* 0x000fe400078e0a11 */
[----:B------:R-:W-:Y:S02]  /*31f0*/  IMAD.MOV R53, RZ, RZ, -R53 ;  /* 0x000000ffff357224 */ /* 0x000fe400078e0a35 */
[C---:B------:R-:W-:Y:S01]  /*3200*/  IMAD R54, R7.reuse, R17, R56 ;  /* 0x0000001107367224 */ /* 0x040fe200078e0238 */
[----:B------:R-:W-:Y:S01]  /*3210*/  LOP3.LUT R17, R8, 0x32, RZ, 0xfc, !PT ;  /* 0x0000003208117812 */ /* 0x000fe200078efcff */
[----:B------:R-:W-:Y:S02]  /*3220*/  @!P5 IMAD.IADD R52, R52, 0x1, -R7 ;  /* 0x000000013434d824 */ /* 0x000fe400078e0a07 */
[C---:B------:R-:W-:Y:S01]  /*3230*/  IMAD R53, R7.reuse, R53, R58 ;  /* 0x0000003507357224 */ /* 0x040fe200078e023a */
[----:B------:R-:W-:Y:S01]  /*3240*/  ISETP.GT.U32.AND P5, PT, R7, R54, PT ;  /* 0x000000360700720c */ /* 0x000fe20003fa4070 */
[----:B------:R-:W-:Y:S01]  /*3250*/  @!P3 IMAD.MOV R49, RZ, RZ, -R49 ;  /* 0x000000ffff31b224 */ /* 0x000fe200078e0a31 */
[----:B------:R-:W-:Y:S01]  /*3260*/  IABS R56, R17 ;  /* 0x0000001100387213 */ /* 0x000fe20000000000 */
[----:B------:R-:W-:Y:S01]  /*3270*/  @!P6 IMAD.IADD R51, R51, 0x1, -R7 ;  /* 0x000000013333e824 */ /* 0x000fe200078e0a07 */
[----:B------:R-:W-:Y:S01]  /*3280*/  ISETP.GT.U32.AND P3, PT, R7, R53, PT ;  /* 0x000000350700720c */ /* 0x000fe20003f64070 */
[----:B------:R-:W-:Y:S01]  /*3290*/  IMAD.MOV.U32 R50, RZ, RZ, R52 ;  /* 0x000000ffff327224 */ /* 0x000fe200078e0034 */
[----:B------:R-:W-:Y:S01]  /*32a0*/  IABS R58, R55 ;  /* 0x00000037003a7213 */ /* 0x000fe20000000000 */
[----:B------:R-:W-:Y:S01]  /*32b0*/  IMAD.HI.U32 R13, R9, R56, RZ ;  /* 0x00000038090d7227 */ /* 0x000fe200078e00ff */
[----:B------:R-:W-:-:S03]  /*32c0*/  ISETP.GT.U32.AND P6, PT, R7, R51, PT ;  /* 0x000000330700720c */ /* 0x000fc60003fc4070 */
[----:B------:R-:W-:Y:S02]  /*32d0*/  IMAD.MOV R13, RZ, RZ, -R13 ;  /* 0x000000ffff0d7224 */ /* 0x000fe400078e0a0d */
[--C-:B------:R-:W-:Y:S02]  /*32e0*/  @!P5 IMAD.IADD R54, R54, 0x1, -R7.reuse ;  /* 0x000000013636d824 */ /* 0x100fe400078e0a07 */
[----:B------:R-:W-:Y:S02]  /*32f0*/  IMAD R56, R7, R13, R56 ;  /* 0x0000000d07387224 */ /* 0x000fe400078e0238 */
[--C-:B------:R-:W-:Y:S01]  /*3300*/  @!P3 IMAD.IADD R53, R53, 0x1, -R7.reuse ;  /* 0x000000013535b824 */ /* 0x100fe200078e0a07 */
[----:B------:R-:W-:Y:S01]  /*3310*/  ISETP.GT.U32.AND P5, PT, R7, R54, PT ;  /* 0x000000360700720c */ /* 0x000fe20003fa4070 */
[----:B------:R-:W-:Y:S01]  /*3320*/  @!P0 IMAD.MOV R50, RZ, RZ, -R50 ;  /* 0x000000ffff328224 */ /* 0x000fe200078e0a32 */
[----:B------:R-:W-:Y:S01]  /*3330*/  ISETP.GE.AND P0, PT, R17, RZ, PT ;  /* 0x000000ff1100720c */ /* 0x000fe20003f06270 */
[----:B------:R-:W-:Y:S01]  /*3340*/  @!P6 IMAD.IADD R51, R51, 0x1, -R7 ;  /* 0x000000013333e824 */ /* 0x000fe200078e0a07 */
[----:B------:R-:W-:Y:S01]  /*3350*/  ISETP.GT.U32.AND P6, PT, R7, R56, PT ;  /* 0x000000380700720c */ /* 0x000fe20003fc4070 */
[----:B------:R-:W-:Y:S01]  /*3360*/  IMAD.HI.U32 R13, R9, R58, RZ ;  /* 0x0000003a090d7227 */ /* 0x000fe200078e00ff */
[----:B------:R-:W-:-:S03]  /*3370*/  ISETP.GT.U32.AND P3, PT, R7, R53, PT ;  /* 0x000000350700720c */ /* 0x000fc60003f64070 */
[----:B------:R-:W-:-:S04]  /*3380*/  IMAD.HI.U32 R17, R9, R60, RZ ;  /* 0x0000003c09117227 */ /* 0x000fc800078e00ff */
[----:B------:R-:W-:Y:S02]  /*3390*/  IMAD.MOV R13, RZ, RZ, -R13 ;  /* 0x000000ffff0d7224 */ /* 0x000fe400078e0a0d */
[----:B------:R-:W-:-:S04]  /*33a0*/  IMAD.HI.U32 R52, R9, R62, RZ ;  /* 0x0000003e09347227 */ /* 0x000fc800078e00ff */
[----:B------:R-:W-:Y:S02]  /*33b0*/  IMAD.MOV R17, RZ, RZ, -R17 ;  /* 0x000000ffff117224 */ /* 0x000fe400078e0a11 */
[--C-:B------:R-:W-:Y:S01]  /*33c0*/  @!P5 IMAD.IADD R54, R54, 0x1, -R7.reuse ;  /* 0x000000013636d824 */ /* 0x100fe200078e0a07 */
[----:B------:R-:W-:Y:S01]  /*33d0*/  ISETP.GE.AND P5, PT, R55, RZ, PT ;  /* 0x000000ff3700720c */ /* 0x000fe20003fa6270 */
[C---:B------:R-:W-:Y:S02]  /*33e0*/  IMAD R55, R7.reuse, R13, R58 ;  /* 0x0000000d07377224 */ /* 0x040fe400078e023a */
[----:B------:R-:W-:Y:S02]  /*33f0*/  IMAD.MOV R52, RZ, RZ, -R52 ;  /* 0x000000ffff347224 */ /* 0x000fe400078e0a34 */
[----:B------:R-:W-:Y:S01]  /*3400*/  IMAD R58, R7, R17, R60 ;  /* 0x00000011073a7224 */ /* 0x000fe200078e023c */
[----:B------:R-:W-:Y:S01]  /*3410*/  LOP3.LUT R17, R8, 0x2a, RZ, 0xfc, !PT ;  /* 0x0000002a08117812 */ /* 0x000fe200078efcff */
[----:B------:R-:W-:-:S02]  /*3420*/  @!P6 IMAD.IADD R56, R56, 0x1, -R7 ;  /* 0x000000013838e824 */ /* 0x000fc400078e0a07 */
[----:B------:R-:W-:Y:S01]  /*3430*/  IMAD R60, R7, R52, R62 ;  /* 0x00000034073c7224 */ /* 0x000fe200078e023e */
[----:B------:R-:W-:Y:S01]  /*3440*/  IABS R62, R17 ;  /* 0x00000011003e7213 */ /* 0x000fe20000000000 */
[----:B------:R-:W-:Y:S01]  /*3450*/  @!P3 IMAD.IADD R53, R53, 0x1, -R7 ;  /* 0x000000013535b824 */ /* 0x000fe200078e0a07 */
[C---:B------:R-:W-:Y:S01]  /*3460*/  ISETP.GT.U32.AND P6, PT, R7.reuse, R56, PT ;  /* 0x000000380700720c */ /* 0x040fe20003fc4070 */
[----:B------:R-:W-:Y:S01]  /*3470*/  IMAD.MOV.U32 R52, RZ, RZ, R54 ;  /* 0x000000ffff347224 */ /* 0x000fe200078e0036 */
[C---:B------:R-:W-:Y:S01]  /*3480*/  ISETP.GT.U32.AND P3, PT, R7.reuse, R58, PT ;  /* 0x0000003a0700720c */ /* 0x040fe20003f64070 */
[----:B------:R-:W-:Y:S01]  /*3490*/  @!P2 IMAD.MOV R53, RZ, RZ, -R53 ;  /* 0x000000ffff35a224 */ /* 0x000fe200078e0a35 */
[C---:B------:R-:W-:Y:S01]  /*34a0*/  ISETP.GT.U32.AND P2, PT, R7.reuse, R60, PT ;  /* 0x0000003c0700720c */ /* 0x040fe20003f44070 */
[----:B------:R-:W-:Y:S01]  /*34b0*/  @!P1 IMAD.MOV R51, RZ, RZ, -R51 ;  /* 0x000000ffff339224 */ /* 0x000fe200078e0a33 */
[----:B------:R-:W-:Y:S01]  /*34c0*/  ISETP.GT.U32.AND P1, PT, R7, R55, PT ;  /* 0x000000370700720c */ /* 0x000fe20003f24070 */
[----:B------:R-:W-:Y:S01]  /*34d0*/  @!P4 IMAD.MOV R52, RZ, RZ, -R52 ;  /* 0x000000ffff34c224 */ /* 0x000fe200078e0a34 */
[----:B------:R-:W-:Y:S01]  /*34e0*/  ISETP.GE.AND P4, PT, R57, RZ, PT ;  /* 0x000000ff3900720c */ /* 0x000fe20003f86270 */
[----:B------:R-:W-:Y:S01]  /*34f0*/  IMAD.HI.U32 R13, R9, R62, RZ ;  /* 0x0000003e090d7227 */ /* 0x000fe200078e00ff */
[----:B------:R-:W-:-:S03]  /*3500*/  LOP3.LUT R57, R8, 0x28, RZ, 0xfc, !PT ;  /* 0x0000002808397812 */ /* 0x000fc600078efcff */
[--C-:B------:R-:W-:Y:S01]  /*3510*/  @!P6 IMAD.IADD R56, R56, 0x1, -R7.reuse ;  /* 0x000000013838e824 */ /* 0x100fe200078e0a07 */
[----:B------:R-:W-:Y:S01]  /*3520*/  IABS R64, R57 ;  /* 0x0000003900407213 */ /* 0x000fe20000000000 */
[----:B------:R-:W-:Y:S01]  /*3530*/  @!P3 IMAD.IADD R58, R58, 0x1, -R7 ;  /* 0x000000013a3ab824 */ /* 0x000fe200078e0a07 */
[----:B------:R-:W-:Y:S01]  /*3540*/  ISETP.GE.AND P6, PT, R59, RZ, PT ;  /* 0x000000ff3b00720c */ /* 0x000fe20003fc6270 */
[----:B------:R-:W-:Y:S01]  /*3550*/  IMAD.MOV R13, RZ, RZ, -R13 ;  /* 0x000000ffff0d7224 */ /* 0x000fe200078e0a0d */
[----:B------:R-:W-:Y:S01]  /*3560*/  LOP3.LUT R59, R8, 0x26, RZ, 0xfc, !PT ;  /* 0x00000026083b7812 */ /* 0x000fe200078efcff */
[----:B------:R-:W-:Y:S02]  /*3570*/  IMAD.MOV.U32 R54, RZ, RZ, R56 ;  /* 0x000000ffff367224 */ /* 0x000fe400078e0038 */
[----:B------:R-:W-:Y:S01]  /*3580*/  @!P2 IMAD.IADD R60, R60, 0x1, -R7 ;  /* 0x000000013c3ca824 */ /* 0x000fe200078e0a07 */
[C---:B------:R-:W-:Y:S01]  /*3590*/  ISETP.GT.U32.AND P2, PT, R7.reuse, R58, PT ;  /* 0x0000003a0700720c */ /* 0x040fe20003f44070 */
[----:B------:R-:W-:-:S02]  /*35a0*/  IMAD R56, R7, R13, R62 ;  /* 0x0000000d07387224 */ /* 0x000fc400078e023e */
[----:B------:R-:W-:-:S04]  /*35b0*/  IMAD.HI.U32 R13, R9, R64, RZ ;  /* 0x00000040090d7227 */ /* 0x000fc800078e00ff */
[----:B------:R-:W-:Y:S01]  /*35c0*/  @!P1 IMAD.IADD R55, R55, 0x1, -R7 ;  /* 0x0000000137379824 */ /* 0x000fe200078e0a07 */
[----:B------:R-:W-:Y:S01]  /*35d0*/  ISETP.GE.AND P1, PT, R17, RZ, PT ;  /* 0x000000ff1100720c */ /* 0x000fe20003f26270 */
[----:B------:R-:W-:Y:S01]  /*35e0*/  IMAD.MOV R13, RZ, RZ, -R13 ;  /* 0x000000ffff0d7224 */ /* 0x000fe200078e0a0d */
[----:B------:R-:W-:Y:S01]  /*35f0*/  IABS R17, R59 ;  /* 0x0000003b00117213 */ /* 0x000fe20000000000 */
[----:B------:R-:W-:Y:S01]  /*3600*/  @!P0 IMAD.MOV R54, RZ, RZ, -R54 ;  /* 0x000000ffff368224 */ /* 0x000fe200078e0a36 */
[C---:B------:R-:W-:Y:S01]  /*3610*/  ISETP.GT.U32.AND P3, PT, R7.reuse, R55, PT ;  /* 0x000000370700720c */ /* 0x040fe20003f64070 */
[C---:B------:R-:W-:Y:S01]  /*3620*/  IMAD R62, R7.reuse, R13, R64 ;  /* 0x0000000d073e7224 */ /* 0x040fe200078e0240 */
[C---:B------:R-:W-:Y:S01]  /*3630*/  ISETP.GT.U32.AND P0, PT, R7.reuse, R60, PT ;  /* 0x0000003c0700720c */ /* 0x040fe20003f04070 */
[----:B------:R-:W-:Y:S02]  /*3640*/  @!P2 IMAD.IADD R58, R58, 0x1, -R7 ;  /* 0x000000013a3aa824 */ /* 0x000fe400078e0a07 */
[----:B------:R-:W-:Y:S01]  /*3650*/  IMAD.MOV.U32 R64, RZ, RZ, R17 ;  /* 0x000000ffff407224 */ /* 0x000fe200078e0011 */
[----:B------:R-:W-:Y:S01]  /*3660*/  ISETP.GT.U32.AND P2, PT, R7, R62, PT ;  /* 0x0000003e0700720c */ /* 0x000fe20003f44070 */
[----:B------:R-:W-:-:S04]  /*3670*/  IMAD.HI.U32 R17, R9, R66, RZ ;  /* 0x0000004209117227 */ /* 0x000fc800078e00ff */
[----:B------:R-:W-:-:S04]  /*3680*/  IMAD.HI.U32 R13, R9, R64, RZ ;  /* 0x00000040090d7227 */ /* 0x000fc800078e00ff */
[----:B------:R-:W-:Y:S01]  /*3690*/  @!P3 IMAD.IADD R55, R55, 0x1, -R7 ;  /* 0x000000013737b824 */ /* 0x000fe200078e0a07 */
[----:B------:R-:W-:Y:S01]  /*36a0*/  ISETP.GT.U32.AND P3, PT, R7, R56, PT ;  /* 0x000000380700720c */ /* 0x000fe20003f64070 */
[----:B------:R-:W-:Y:S02]  /*36b0*/  IMAD.MOV R13, RZ, RZ, -R13 ;  /* 0x000000ffff0d7224 */ /* 0x000fe400078e0a0d */
[--C-:B------:R-:W-:Y:S02]  /*36c0*/  @!P2 IMAD.IADD R62, R62, 0x1, -R7.reuse ;  /* 0x000000013e3ea824 */ /* 0x100fe400078e0a07 */
[----:B------:R-:W-:Y:S01]  /*36d0*/  @!P0 IMAD.IADD R60, R60, 0x1, -R7 ;  /* 0x000000013c3c8824 */ /* 0x000fe200078e0a07 */
[----:B------:R-:W-:Y:S01]  /*36e0*/  ISETP.GE.AND P0, PT, R57, RZ, PT ;  /* 0x000000ff3900720c */ /* 0x000fe20003f06270 */
[----:B------:R-:W-:Y:S02]  /*36f0*/  IMAD.MOV R17, RZ, RZ, -R17 ;  /* 0x000000ffff117224 */ /* 0x000fe400078e0a11 */
[----:B------:R-:W-:-:S02]  /*3700*/  IMAD R64, R7, R13, R64 ;  /* 0x0000000d07407224 */ /* 0x000fc400078e0240 */
[----:B------:R-:W-:Y:S02]  /*3710*/  IMAD.MOV.U32 R82, RZ, RZ, R58 ;  /* 0x000000ffff527224 */ /* 0x000fe400078e003a */
[----:B------:R-:W-:Y:S01]  /*3720*/  @!P5 IMAD.MOV R55, RZ, RZ, -R55 ;  /* 0x000000ffff37d224 */ /* 0x000fe200078e0a37 */
[----:B------:R-:W-:Y:S01]  /*3730*/  ISETP.GT.U32.AND P5, PT, R7, R62, PT ;  /* 0x0000003e0700720c */ /* 0x000fe20003fa4070 */
[----:B------:R-:W-:-:S04]  /*3740*/  IMAD.HI.U32 R57, R9, R68, RZ ;  /* 0x0000004409397227 */ /* 0x000fc800078e00ff */
[C---:B------:R-:W-:Y:S01]  /*3750*/  IMAD R58, R7.reuse, R17, R66 ;  /* 0x00000011073a7224 */ /* 0x040fe200078e0242 */
[----:B------:R-:W-:Y:S01]  /*3760*/  LOP3.LUT R17, R8, 0x20, RZ, 0xfc, !PT ;  /* 0x0000002008117812 */ /* 0x000fe200078efcff */
[----:B------:R-:W-:Y:S02]  /*3770*/  IMAD.MOV.U32 R84, RZ, RZ, R60 ;  /* 0x000000ffff547224 */ /* 0x000fe400078e003c */
[----:B------:R-:W-:Y:S01]  /*3780*/  @!P4 IMAD.MOV R82, RZ, RZ, -R82 ;  /* 0x000000ffff52c224 */ /* 0x000fe200078e0a52 */
[----:B------:R-:W-:Y:S01]  /*3790*/  ISETP.GT.U32.AND P4, PT, R7, R64, PT ;  /* 0x000000400700720c */ /* 0x000fe20003f84070 */
[----:B------:R-:W-:Y:S01]  /*37a0*/  @!P3 IMAD.IADD R56, R56, 0x1, -R7 ;  /* 0x000000013838b824 */ /* 0x000fe200078e0a07 */
[----:B------:R-:W-:Y:S01]  /*37b0*/  IABS R66, R17 ;  /* 0x0000001100427213 */ /* 0x000fe20000000000 */
[----:B------:R-:W-:Y:S01]  /*37c0*/  IMAD.MOV R57, RZ, RZ, -R57 ;  /* 0x000000ffff397224 */ /* 0x000fe200078e0a39 */
[----:B------:R-:W-:Y:S01]  /*37d0*/  ISETP.GE.AND P3, PT, R59, RZ, PT ;  /* 0x000000ff3b00720c */ /* 0x000fe20003f66270 */
[----:B------:R-:W-:Y:S01]  /*37e0*/  @!P6 IMAD.MOV R84, RZ, RZ, -R84 ;  /* 0x000000ffff54e224 */ /* 0x000fe200078e0a54 */
[C---:B------:R-:W-:Y:S01]  /*37f0*/  ISETP.GT.U32.AND P6, PT, R7.reuse, R58, PT ;  /* 0x0000003a0700720c */ /* 0x040fe20003fc4070 */
[C---:B------:R-:W-:Y:S01]  /*3800*/  IMAD R60, R7.reuse, R57, R68 ;  /* 0x00000039073c7224 */ /* 0x040fe200078e0244 */
[----:B------:R-:W-:Y:S01]  /*3810*/  ISETP.GT.U32.AND P2, PT, R7, R56, PT ;  /* 0x000000380700720c */ /* 0x000fe20003f44070 */
[----:B------:R-:W-:Y:S01]  /*3820*/  @!P5 IMAD.IADD R62, R62, 0x1, -R7 ;  /* 0x000000013e3ed824 */ /* 0x000fe200078e0a07 */
[----:B------:R-:W-:Y:S01]  /*3830*/  LOP3.LUT R57, R8, 0x1e, RZ, 0xfc, !PT ;  /* 0x0000001e08397812 */ /* 0x000fe200078efcff */
[----:B------:R-:W-:Y:S01]  /*3840*/  IMAD.HI.U32 R13, R9, R66, RZ ;  /* 0x00000042090d7227 */ /* 0x000fe200078e00ff */
[----:B------:R-:W-:-:S02]  /*3850*/  ISETP.GT.U32.AND P5, PT, R7, R60, PT ;  /* 0x0000003c0700720c */ /* 0x000fc40003fa4070 */
[----:B------:R-:W-:Y:S01]  /*3860*/  IABS R68, R57 ;  /* 0x0000003900447213 */ /* 0x000fe20000000000 */
[--C-:B------:R-:W-:Y:S01]  /*3870*/  @!P4 IMAD.IADD R64, R64, 0x1, -R7.reuse ;  /* 0x000000014040c824 */ /* 0x100fe200078e0a07 */
[----:B------:R-:W-:Y:S01]  /*3880*/  LOP3.LUT R59, R8, 0x1c, RZ, 0xfc, !PT ;  /* 0x0000001c083b7812 */ /* 0x000fe200078efcff */
[----:B------:R-:W-:Y:S01]  /*3890*/  IMAD.MOV.U32 R88, RZ, RZ, R62 ;  /* 0x000000ffff587224 */ /* 0x000fe200078e003e */
[----:B------:R-:W-:Y:S01]  /*38a0*/  ISETP.GE.AND P4, PT, R63, RZ, PT ;  /* 0x000000ff3f00720c */ /* 0x000fe20003f86270 */
[--C-:B------:R-:W-:Y:S01]  /*38b0*/  @!P6 IMAD.IADD R58, R58, 0x1, -R7.reuse ;  /* 0x000000013a3ae824 */ /* 0x100fe200078e0a07 */
[----:B------:R-:W-:Y:S01]  /*38c0*/  ISETP.GT.U32.AND P6, PT, R7, R64, PT ;  /* 0x000000400700720c */ /* 0x000fe20003fc4070 */
[----:B------:R-:W-:Y:S01]  /*38d0*/  @!P2 IMAD.IADD R56, R56, 0x1, -R7 ;  /* 0x000000013838a824 */ /* 0x000fe200078e0a07 */
[----:B------:R-:W-:Y:S01]  /*38e0*/  IABS R70, R59 ;  /* 0x0000003b00467213 */ /* 0x000fe20000000000 */
[----:B------:R-:W-:Y:S01]  /*38f0*/  @!P0 IMAD.MOV R88, RZ, RZ, -R88 ;  /* 0x000000ffff588224 */ /* 0x000fe200078e0a58 */
[----:B------:R-:W-:Y:S01]  /*3900*/  ISETP.GE.AND P2, PT, R61, RZ, PT ;  /* 0x000000ff3d00720c */ /* 0x000fe20003f46270 */
[----:B------:R-:W-:Y:S01]  /*3910*/  IMAD.MOV.U32 R86, RZ, RZ, R56 ;  /* 0x000000ffff567224 */ /* 0x000fe200078e0038 */
[C---:B------:R-:W-:Y:S01]  /*3920*/  LOP3.LUT R61, R8.reuse, 0x1a, RZ, 0xfc, !PT ;  /* 0x0000001a083d7812 */ /* 0x040fe200078efcff */
[----:B------:R-:W-:Y:S01]  /*3930*/  IMAD.MOV R56, RZ, RZ, -R13 ;  /* 0x000000ffff387224 */ /* 0x000fe200078e0a0d */
[----:B------:R-:W-:Y:S01]  /*3940*/  LOP3.LUT R63, R8, 0x18, RZ, 0xfc, !PT ;  /* 0x00000018083f7812 */ /* 0x000fe200078efcff */
[----:B------:R-:W-:Y:S01]  /*3950*/  @!P5 IMAD.IADD R60, R60, 0x1, -R7 ;  /* 0x000000013c3cd824 */ /* 0x000fe200078e0a07 */
[----:B------:R-:W-:Y:S01]  /*3960*/  ISETP.GT.U32.AND P5, PT, R7, R58, PT ;  /* 0x0000003a0700720c */ /* 0x000fe20003fa4070 */
[----:B------:R-:W-:Y:S01]  /*3970*/  IMAD.HI.U32 R13, R9, R68, RZ ;  /* 0x00000044090d7227 */ /* 0x000fe200078e00ff */
[----:B------:R-:W-:-:S03]  /*3980*/  IABS R72, R61 ;  /* 0x0000003d00487213 */ /* 0x000fc60000000000 */
[C---:B------:R-:W-:Y:S02]  /*3990*/  IMAD R56, R7.reuse, R56, R66 ;  /* 0x0000003807387224 */ /* 0x040fe400078e0242 */
[----:B------:R-:W-:Y:S02]  /*39a0*/  IMAD.MOV R13, RZ, RZ, -R13 ;  /* 0x000000ffff0d7224 */ /* 0x000fe400078e0a0d */
[--C-:B------:R-:W-:Y:S01]  /*39b0*/  @!P6 IMAD.IADD R64, R64, 0x1, -R7.reuse ;  /* 0x000000014040e824 */ /* 0x100fe200078e0a07 */
[C---:B------:R-:W-:Y:S01]  /*39c0*/  ISETP.GT.U32.AND P6, PT, R7.reuse, R56, PT ;  /* 0x000000380700720c */ /* 0x040fe20003fc4070 */
[C---:B------:R-:W-:Y:S02]  /*39d0*/  IMAD R66, R7.reuse, R13, R68 ;  /* 0x0000000d07427224 */ /* 0x040fe400078e0244 */
[----:B------:R-:W-:Y:S01]  /*39e0*/  @!P1 IMAD.MOV R86, RZ, RZ, -R86 ;  /* 0x000000ffff569224 */ /* 0x000fe200078e0a56 */
[C---:B------:R-:W-:Y:S01]  /*39f0*/  ISETP.GT.U32.AND P1, PT, R7.reuse, R60, PT ;  /* 0x0000003c0700720c */ /* 0x040fe20003f24070 */
[----:B------:R-:W-:Y:S01]  /*3a00*/  @!P5 IMAD.IADD R58, R58, 0x1, -R7 ;  /* 0x000000013a3ad824 */ /* 0x000fe200078e0a07 */
[----:B------:R-:W-:Y:S01]  /*3a10*/  ISETP.GT.U32.AND P5, PT, R7, R66, PT ;  /* 0x000000420700720c */ /* 0x000fe20003fa4070 */
[----:B------:R-:W-:-:S04]  /*3a20*/  IMAD.HI.U32 R13, R9, R70, RZ ;  /* 0x00000046090d7227 */ /* 0x000fc800078e00ff */
[----:B------:R-:W-:Y:S02]  /*3a30*/  IMAD.MOV R68, RZ, RZ, -R13 ;  /* 0x000000ffff447224 */ /* 0x000fe400078e0a0d */
[--C-:B------:R-:W-:Y:S01]  /*3a40*/  @!P6 IMAD.IADD R56, R56, 0x1, -R7.reuse ;  /* 0x000000013838e824 */ /* 0x100fe200078e0a07 */
[----:B------:R-:W-:Y:S01]  /*3a50*/  ISETP.GE.AND P6, PT, R57, RZ, PT ;  /* 0x000000ff3900720c */ /* 0x000fe20003fc6270 */
[C---:B------:R-:W-:Y:S01]  /*3a60*/  IMAD R68, R7.reuse, R68, R70 ;  /* 0x0000004407447224 */ /* 0x040fe200078e0246 */
[----:B------:R-:W-:Y:S01]  /*3a70*/  LOP3.LUT R57, R8, 0x14, RZ, 0xfc, !PT ;  /* 0x0000001408397812 */ /* 0x000fe200078efcff */
[--C-:B------:R-:W-:Y:S01]  /*3a80*/  @!P1 IMAD.IADD R60, R60, 0x1, -R7.reuse ;  /* 0x000000013c3c9824 */ /* 0x100fe200078e0a07 */
[----:B------:R-:W-:Y:S01]  /*3a90*/  ISETP.GT.U32.AND P0, PT, R7, R56, PT ;  /* 0x000000380700720c */ /* 0x000fe20003f04070 */
[----:B------:R-:W-:Y:S01]  /*3aa0*/  @!P5 IMAD.IADD R66, R66, 0x1, -R7 ;  /* 0x000000014242d824 */ /* 0x000fe200078e0a07 */
[----:B------:R-:W-:Y:S01]  /*3ab0*/  ISETP.GE.AND P1, PT, R17, RZ, PT ;  /* 0x000000ff1100720c */ /* 0x000fe20003f26270 */
[----:B------:R-:W-:Y:S01]  /*3ac0*/  IMAD.HI.U32 R13, R9, R72, RZ ;  /* 0x00000048090d7227 */ /* 0x000fe200078e00ff */
[----:B------:R-:W-:-:S02]  /*3ad0*/  IABS R17, R63 ;  /* 0x0000003f00117213 */ /* 0x000fc40000000000 */
[C---:B------:R-:W-:Y:S01]  /*3ae0*/  ISETP.GT.U32.AND P5, PT, R7.reuse, R68, PT ;  /* 0x000000440700720c */ /* 0x040fe20003fa4070 */
[----:B------:R-:W-:Y:S01]  /*3af0*/  IMAD.MOV.U32 R90, RZ, RZ, R64 ;  /* 0x000000ffff5a7224 */ /* 0x000fe200078e0040 */
[----:B------:R-:W-:Y:S01]  /*3b00*/  IABS R64, R57 ;  /* 0x0000003900407213 */ /* 0x000fe20000000000 */
[----:B------:R-:W-:Y:S02]  /*3b10*/  IMAD.MOV.U32 R70, RZ, RZ, R17 ;  /* 0x000000ffff467224 */ /* 0x000fe400078e0011 */
[----:B------:R-:W-:Y:S02]  /*3b20*/  IMAD.MOV R17, RZ, RZ, -R13 ;  /* 0x000000ffff117224 */ /* 0x000fe400078e0a0d */
[----:B------:R-:W-:Y:S02]  /*3b30*/  IMAD.MOV.U32 R92, RZ, RZ, R58 ;  /* 0x000000ffff5c7224 */ /* 0x000fe400078e003a */
[----:B------:R-:W-:Y:S01]  /*3b40*/  @!P3 IMAD.MOV R90, RZ, RZ, -R90 ;  /* 0x000000ffff5ab224 */ /* 0x000fe200078e0a5a */
[C---:B------:R-:W-:Y:S01]  /*3b50*/  ISETP.GT.U32.AND P3, PT, R7.reuse, R66, PT ;  /* 0x000000420700720c */ /* 0x040fe20003f64070 */
[----:B------:R-:W-:Y:S01]  /*3b60*/  IMAD R58, R7, R17, R72 ;  /* 0x00000011073a7224 */ /* 0x000fe200078e0248 */
[----:B------:R-:W-:Y:S01]  /*3b70*/  LOP3.LUT R17, R8, 0x16, RZ, 0xfc, !PT ;  /* 0x0000001608117812 */ /* 0x000fe200078efcff */
[----:B------:R-:W-:Y:S01]  /*3b80*/  @!P0 IMAD.IADD R56, R56, 0x1, -R7 ;  /* 0x0000000138388824 */ /* 0x000fe200078e0a07 */
[----:B------:R-:W-:Y:S01]  /*3b90*/  IABS R72, R69 ;  /* 0x0000004500487213 */ /* 0x000fe20000000000 */
[----:B------:R-:W-:Y:S01]  /*3ba0*/  IMAD.HI.U32 R13, R9, R70, RZ ;  /* 0x00000046090d7227 */ /* 0x000fe200078e00ff */
[----:B------:R-:W-:-:S02]  /*3bb0*/  IABS R62, R17 ;  /* 0x00000011003e7213 */ /* 0x000fc40000000000 */
[----:B------:R-:W-:Y:S01]  /*3bc0*/  ISETP.GT.U32.AND P0, PT, R7, R58, PT ;  /* 0x0000003a0700720c */ /* 0x000fe20003f04070 */
[----:B------:R-:W-:Y:S01]  /*3bd0*/  @!P5 IMAD.IADD R68, R68, 0x1, -R7 ;  /* 0x000000014444d824 */ /* 0x000fe200078e0a07 */
[----:B------:R-:W-:Y:S01]  /*3be0*/  ISETP.GE.AND P5, PT, R17, RZ, PT ;  /* 0x000000ff1100720c */ /* 0x000fe20003fa6270 */
[----:B------:R-:W-:Y:S02]  /*3bf0*/  IMAD.MOV.U32 R96, RZ, RZ, R56 ;  /* 0x000000ffff607224 */ /* 0x000fe400078e0038 */
[----:B------:R-:W-:Y:S02]  /*3c00*/  IMAD.MOV R13, RZ, RZ, -R13 ;  /* 0x000000ffff0d7224 */ /* 0x000fe400078e0a0d */
[----:B------:R-:W-:Y:S02]  /*3c10*/  IMAD.MOV.U32 R94, RZ, RZ, R60 ;  /* 0x000000ffff5e7224 */ /* 0x000fe400078e003c */
[----:B------:R-:W-:Y:S01]  /*3c20*/  @!P1 IMAD.MOV R96, RZ, RZ, -R96 ;  /* 0x000000ffff609224 */ /* 0x000fe200078e0a60 */
[C---:B------:R-:W-:Y:S01]  /*3c30*/  ISETP.GT.U32.AND P1, PT, R7.reuse, R68, PT ;  /* 0x000000440700720c */ /* 0x040fe20003f24070 */
[----:B------:R-:W-:-:S02]  /*3c40*/  IMAD R60, R7, R13, R70 ;  /* 0x0000000d073c7224 */ /* 0x000fc400078e0246 */
[----:B------:R-:W-:-:S04]  /*3c50*/  IMAD.HI.U32 R13, R9, R62, RZ ;  /* 0x0000003e090d7227 */ /* 0x000fc800078e00ff */
[----:B------:R-:W-:Y:S01]  /*3c60*/  @!P3 IMAD.IADD R66, R66, 0x1, -R7 ;  /* 0x000000014242b824 */ /* 0x000fe200078e0a07 */
[----:B------:R-:W-:Y:S01]  /*3c70*/  ISETP.GE.AND P3, PT, R63, RZ, PT ;  /* 0x000000ff3f00720c */ /* 0x000fe20003f66270 */
[----:B------:R-:W-:Y:S01]  /*3c80*/  IMAD.MOV R13, RZ, RZ, -R13 ;  /* 0x000000ffff0d7224 */ /* 0x000fe200078e0a0d */
[----:B------:R-:W-:Y:S01]  /*3c90*/  LOP3.LUT R63, R8, 0xe, RZ, 0xfc, !PT ;  /* 0x0000000e083f7812 */ /* 0x000fe200078efcff */
[----:B------:R-:W-:Y:S02]  /*3ca0*/  IMAD.MOV.U32 R98, RZ, RZ, R66 ;  /* 0x000000ffff627224 */ /* 0x000fe400078e0042 */
[C---:B------:R-:W-:Y:S02]  /*3cb0*/  IMAD R56, R7.reuse, R13, R62 ;  /* 0x0000000d07387224 */ /* 0x040fe400078e023e */
[--C-:B------:R-:W-:Y:S02]  /*3cc0*/  @!P0 IMAD.IADD R58, R58, 0x1, -R7.reuse ;  /* 0x000000013a3a8824 */ /* 0x100fe400078e0a07 */
[----:B------:R-:W-:Y:S01]  /*3cd0*/  @!P6 IMAD.MOV R98, RZ, RZ, -R98 ;  /* 0x000000ffff62e224 */ /* 0x000fe200078e0a62 */
[C---:B------:R-:W-:Y:S01]  /*3ce0*/  ISETP.GT.U32.AND P6, PT, R7.reuse, R60, PT ;  /* 0x0000003c0700720c */ /* 0x040fe20003fc4070 */
[----:B------:R-:W-:Y:S01]  /*3cf0*/  @!P1 IMAD.IADD R68, R68, 0x1, -R7 ;  /* 0x0000000144449824 */ /* 0x000fe200078e0a07 */
[----:B------:R-:W-:Y:S01]  /*3d00*/  ISETP.GT.U32.AND P1, PT, R7, R56, PT ;  /* 0x000000380700720c */ /* 0x000fe20003f24070 */
[----:B------:R-:W-:Y:S01]  /*3d10*/  @!P2 IMAD.MOV R92, RZ, RZ, -R92 ;  /* 0x000000ffff5ca224 */ /* 0x000fe200078e0a5c */
[----:B------:R-:W-:Y:S01]  /*3d20*/  ISETP.GE.AND P2, PT, R59, RZ, PT ;  /* 0x000000ff3b00720c */ /* 0x000fe20003f46270 */
[----:B------:R-:W-:Y:S01]  /*3d30*/  @!P4 IMAD.MOV R94, RZ, RZ, -R94 ;  /* 0x000000ffff5ec224 */ /* 0x000fe200078e0a5e */
[----:B------:R-:W-:Y:S01]  /*3d40*/  ISETP.GT.U32.AND P0, PT, R7, R58, PT ;  /* 0x0000003a0700720c */ /* 0x000fe20003f04070 */
[----:B------:R-:W-:Y:S01]  /*3d50*/  IMAD.MOV.U32 R100, RZ, RZ, R68 ;  /* 0x000000ffff647224 */ /* 0x000fe200078e0044 */
[----:B------:R-:W-:Y:S01]  /*3d60*/  LOP3.LUT R59, R8, 0x12, RZ, 0xfc, !PT ;  /* 0x00000012083b7812 */ /* 0x000fe200078efcff */
[----:B------:R-:W-:Y:S01]  /*3d70*/  IMAD.HI.U32 R13, R9, R64, RZ ;  /* 0x00000040090d7227 */ /* 0x000fe200078e00ff */
[----:B------:R-:W-:-:S02]  /*3d80*/  ISETP.GE.AND P4, PT, R61, RZ, PT ;  /* 0x000000ff3d00720c */ /* 0x000fc40003f86270 */
[----:B------:R-:W-:Y:S01]  /*3d90*/  LOP3.LUT R61, R8, 0x10, RZ, 0xfc, !PT ;  /* 0x00000010083d7812 */ /* 0x000fe200078efcff */
[--C-:B------:R-:W-:Y:S01]  /*3da0*/  @!P6 IMAD.IADD R60, R60, 0x1, -R7.reuse ;  /* 0x000000013c3ce824 */ /* 0x100fe200078e0a07 */
[----:B------:R-:W-:Y:S01]  /*3db0*/  IABS R17, R59 ;  /* 0x0000003b00117213 */ /* 0x000fe20000000000 */
[----:B------:R-:W-:Y:S01]  /*3dc0*/  @!P1 IMAD.IADD R56, R56, 0x1, -R7 ;  /* 0x0000000138389824 */ /* 0x000fe200078e0a07 */
[----:B------:R-:W-:Y:S01]  /*3dd0*/  IABS R70, R61 ;  /* 0x0000003d00467213 */ /* 0x000fe20000000000 */
[----:B------:R-:W-:Y:S01]  /*3de0*/  @!P2 IMAD.MOV R100, RZ, RZ, -R100 ;  /* 0x000000ffff64a224 */ /* 0x000fe200078e0a64 */
[C---:B------:R-:W-:Y:S01]  /*3df0*/  ISETP.GT.U32.AND P2, PT, R7.reuse, R60, PT ;  /* 0x0000003c0700720c */ /* 0x040fe20003f44070 */
[----:B------:R-:W-:Y:S01]  /*3e00*/  IMAD.MOV.U32 R66, RZ, RZ, R17 ;  /* 0x000000ffff427224 */ /* 0x000fe200078e0011 */
[----:B------:R-:W-:Y:S01]  /*3e10*/  ISETP.GT.U32.AND P1, PT, R7, R56, PT ;  /* 0x000000380700720c */ /* 0x000fe20003f24070 */
[----:B------:R-:W-:Y:S01]  /*3e20*/  @!P0 IMAD.IADD R58, R58, 0x1, -R7 ;  /* 0x000000013a3a8824 */ /* 0x000fe200078e0a07 */
[----:B------:R-:W-:Y:S01]  /*3e30*/  ISETP.GE.AND P0, PT, R57, RZ, PT ;  /* 0x000000ff3900720c */ /* 0x000fe20003f06270 */
[----:B------:R-:W-:Y:S01]  /*3e40*/  IMAD.HI.U32 R17, R9, R66, RZ ;  /* 0x0000004209117227 */ /* 0x000fe200078e00ff */
[----:B------:R-:W-:-:S02]  /*3e50*/  IABS R68, R65 ;  /* 0x0000004100447213 */ /* 0x000fc40000000000 */
[----:B------:R-:W-:Y:S01]  /*3e60*/  ISETP.GE.AND P6, PT, R59, RZ, PT ;  /* 0x000000ff3b00720c */ /* 0x000fe20003fc6270 */
[----:B------:R-:W-:-:S04]  /*3e70*/  IMAD.HI.U32 R57, R9, R70, RZ ;  /* 0x0000004609397227 */ /* 0x000fc800078e00ff */
[----:B------:R-:W-:Y:S02]  /*3e80*/  IMAD.MOV R13, RZ, RZ, -R13 ;  /* 0x000000ffff0d7224 */ /* 0x000fe400078e0a0d */
[----:B------:R-:W-:Y:S02]  /*3e90*/  IMAD.MOV R17, RZ, RZ, -R17 ;  /* 0x000000ffff117224 */ /* 0x000fe400078e0a11 */
[----:B------:R-:W-:Y:S02]  /*3ea0*/  IMAD.MOV R57, RZ, RZ, -R57 ;  /* 0x000000ffff397224 */ /* 0x000fe400078e0a39 */
[C---:B------:R-:W-:Y:S02]  /*3eb0*/  IMAD R62, R7.reuse, R13, R64 ;  /* 0x0000000d073e7224 */ /* 0x040fe400078e0240 */
[----:B------:R-:W-:Y:S02]  /*3ec0*/  IMAD.MOV.U32 R102, RZ, RZ, R58 ;  /* 0x000000ffff667224 */ /* 0x000fe400078e003a */
[C---:B------:R-:W-:Y:S01]  /*3ed0*/  IMAD R58, R7.reuse, R17, R66 ;  /* 0x00000011073a7224 */ /* 0x040fe200078e0242 */
[----:B------:R-:W-:Y:S01]  /*3ee0*/  IABS R66, R63 ;  /* 0x0000003f00427213 */ /* 0x000fe20000000000 */
[C---:B------:R-:W-:Y:S01]  /*3ef0*/  IMAD R64, R7.reuse, R57, R70 ;  /* 0x0000003907407224 */ /* 0x040fe200078e0246 */
[----:B------:R-:W-:Y:S01]  /*3f00*/  IABS R70, R67 ;  /* 0x0000004300467213 */ /* 0x000fe20000000000 */
[--C-:B------:R-:W-:Y:S01]  /*3f10*/  @!P2 IMAD.IADD R60, R60, 0x1, -R7.reuse ;  /* 0x000000013c3ca824 */ /* 0x100fe200078e0a07 */
[C---:B------:R-:W-:Y:S01]  /*3f20*/  ISETP.GT.U32.AND P2, PT, R7.reuse, R58, PT ;  /* 0x0000003a0700720c */ /* 0x040fe20003f44070 */
[----:B------:R-:W-:Y:S01]  /*3f30*/  @!P1 IMAD.IADD R56, R56, 0x1, -R7 ;  /* 0x0000000138389824 */ /* 0x000fe200078e0a07 */
[----:B------:R-:W-:Y:S01]  /*3f40*/  ISETP.GT.U32.AND P1, PT, R7, R64, PT ;  /* 0x000000400700720c */ /* 0x000fe20003f24070 */
[----:B------:R-:W-:-:S04]  /*3f50*/  IMAD.HI.U32 R13, R9, R66, RZ ;  /* 0x00000042090d7227 */ /* 0x000fc800078e00ff */
[----:B------:R-:W-:-:S04]  /*3f60*/  IMAD.HI.U32 R17, R9, R68, RZ ;  /* 0x0000004409117227 */ /* 0x000fc800078e00ff */
[----:B------:R-:W-:Y:S01]  /*3f70*/  @!P4 IMAD.MOV R102, RZ, RZ, -R102 ;  /* 0x000000ffff66c224 */ /* 0x000fe200078e0a66 */
[C---:B------:R-:W-:Y:S01]  /*3f80*/  ISETP.GT.U32.AND P4, PT, R7.reuse, R62, PT ;  /* 0x0000003e0700720c */ /* 0x040fe20003f84070 */
[--C-:B------:R-:W-:Y:S02]  /*3f90*/  @!P2 IMAD.IADD R58, R58, 0x1, -R7.reuse ;  /* 0x000000013a3aa824 */ /* 0x100fe400078e0a07 */
[----:B------:R-:W-:Y:S02]  /*3fa0*/  @!P1 IMAD.IADD R64, R64, 0x1, -R7 ;  /* 0x0000000140409824 */ /* 0x000fe400078e0a07 */
[----:B------:R-:W-:Y:S01]  /*3fb0*/  IMAD.MOV R13, RZ, RZ, -R13 ;  /* 0x000000ffff0d7224 */ /* 0x000fe200078e0a0d */
[C---:B------:R-:W-:Y:S01]  /*3fc0*/  ISETP.GT.U32.AND P2, PT, R7.reuse, R58, PT ;  /* 0x0000003a0700720c */ /* 0x040fe20003f44070 */
[----:B------:R-:W-:Y:S01]  /*3fd0*/  IMAD.MOV R17, RZ, RZ, -R17 ;  /* 0x000000ffff117224 */ /* 0x000fe200078e0a11 */
[C---:B------:R-:W-:Y:S01]  /*3fe0*/  ISETP.GT.U32.AND P1, PT, R7.reuse, R64, PT ;  /* 0x000000400700720c */ /* 0x040fe20003f24070 */
[----:B------:R-:W-:-:S02]  /*3ff0*/  IMAD R66, R7, R13, R66 ;  /* 0x0000000d07427224 */ /* 0x000fc400078e0242 */
[----:B------:R-:W-:Y:S02]  /*4000*/  IMAD R68, R7, R17, R68 ;  /* 0x0000001107447224 */ /* 0x000fe400078e0244 */
[----:B------:R-:W-:-:S04]  /*4010*/  IMAD.HI.U32 R57, R9, R70, RZ ;  /* 0x0000004609397227 */ /* 0x000fc800078e00ff */
[----:B------:R-:W-:-:S04]  /*4020*/  IMAD.HI.U32 R59, R9, R72, RZ ;  /* 0x00000048093b7227 */ /* 0x000fc800078e00ff */
[--C-:B------:R-:W-:Y:S01]  /*4030*/  @!P2 IMAD.IADD R58, R58, 0x1, -R7.reuse ;  /* 0x000000013a3aa824 */ /* 0x100fe200078e0a07 */
[C---:B------:R-:W-:Y:S01]  /*4040*/  ISETP.GT.U32.AND P2, PT, R7.reuse, R66, PT ;  /* 0x000000420700720c */ /* 0x040fe20003f44070 */
[--C-:B------:R-:W-:Y:S01]  /*4050*/  @!P1 IMAD.IADD R64, R64, 0x1, -R7.reuse ;  /* 0x0000000140409824 */ /* 0x100fe200078e0a07 */
[C---:B------:R-:W-:Y:S01]  /*4060*/  ISETP.GT.U32.AND P1, PT, R7.reuse, R68, PT ;  /* 0x000000440700720c */ /* 0x040fe20003f24070 */
[----:B------:R-:W-:Y:S02]  /*4070*/  @!P4 IMAD.IADD R62, R62, 0x1, -R7 ;  /* 0x000000013e3ec824 */ /* 0x000fe400078e0a07 */
[----:B------:R-:W-:Y:S02]  /*4080*/  IMAD.MOV R57, RZ, RZ, -R57 ;  /* 0x000000ffff397224 */ /* 0x000fe400078e0a39 */
[----:B------:R-:W-:Y:S01]  /*4090*/  IMAD.MOV R59, RZ, RZ, -R59 ;  /* 0x000000ffff3b7224 */ /* 0x000fe200078e0a3b */
[C---:B------:R-:W-:Y:S01]  /*40a0*/  ISETP.GT.U32.AND P4, PT, R7.reuse, R62, PT ;  /* 0x0000003e0700720c */ /* 0x040fe20003f84070 */
[C---:B------:R-:W-:Y:S01]  /*40b0*/  IMAD R70, R7.reuse, R57, R70 ;  /* 0x0000003907467224 */ /* 0x040fe200078e0246 */
[C---:B------:R-:W-:Y:S01]  /*40c0*/  LOP3.LUT R57, R8.reuse, 0x6, RZ, 0xfc, !PT ;  /* 0x0000000608397812 */ /* 0x040fe200078efcff */
[C---:B------:R-:W-:Y:S01]  /*40d0*/  IMAD R72, R7.reuse, R59, R72 ;  /* 0x0000003b07487224 */ /* 0x040fe200078e0248 */
[----:B------:R-:W-:Y:S01]  /*40e0*/  LOP3.LUT R59, R8, 0x4, RZ, 0xfc, !PT ;  /* 0x00000004083b7812 */ /* 0x000fe200078efcff */
[--C-:B------:R-:W-:Y:S01]  /*40f0*/  @!P2 IMAD.IADD R66, R66, 0x1, -R7.reuse ;  /* 0x000000014242a824 */ /* 0x100fe200078e0a07 */
[C---:B------:R-:W-:Y:S01]  /*4100*/  ISETP.GT.U32.AND P2, PT, R7.reuse, R70, PT ;  /* 0x000000460700720c */ /* 0x040fe20003f44070 */
[----:B------:R-:W-:Y:S01]  /*4110*/  @!P1 IMAD.IADD R68, R68, 0x1, -R7 ;  /* 0x0000000144449824 */ /* 0x000fe200078e0a07 */
[C---:B------:R-:W-:Y:S01]  /*4120*/  ISETP.GT.U32.AND P1, PT, R7.reuse, R72, PT ;  /* 0x000000480700720c */ /* 0x040fe20003f24070 */
[----:B------:R-:W-:Y:S01]  /*4130*/  IMAD.MOV.U32 R104, RZ, RZ, R60 ;  /* 0x000000ffff687224 */ /* 0x000fe200078e003c */
[----:B------:R-:W-:Y:S01]  /*4140*/  IABS R74, R57 ;  /* 0x00000039004a7213 */ /* 0x000fe20000000000 */
[----:B------:R-:W-:Y:S01]  /*4150*/  IMAD.MOV.U32 R106, RZ, RZ, R56 ;  /* 0x000000ffff6a7224 */ /* 0x000fe200078e0038 */
[----:B------:R-:W-:Y:S01]  /*4160*/  IABS R78, R59 ;  /* 0x0000003b004e7213 */ /* 0x000fe20000000000 */
[----:B------:R-:W-:Y:S01]  /*4170*/  @!P3 IMAD.MOV R104, RZ, RZ, -R104 ;  /* 0x000000ffff68b224 */ /* 0x000fe200078e0a68 */
[----:B------:R-:W-:Y:S01]  /*4180*/  ISETP.GT.U32.AND P3, PT, R7, R66, PT ;  /* 0x000000420700720c */ /* 0x000fe20003f64070 */
[----:B------:R-:W-:-:S04]  /*4190*/  IMAD.HI.U32 R13, R9, R74, RZ ;  /* 0x0000004a090d7227 */ /* 0x000fc800078e00ff */
[----:B------:R-:W-:Y:S01]  /*41a0*/  @!P4 IMAD.IADD R62, R62, 0x1, -R7 ;  /* 0x000000013e3ec824 */ /* 0x000fe200078e0a07 */
[----:B------:R-:W-:Y:S01]  /*41b0*/  ISETP.GE.AND P4, PT, R61, RZ, PT ;  /* 0x000000ff3d00720c */ /* 0x000fe20003f86270 */
[----:B------:R-:W-:Y:S01]  /*41c0*/  IMAD.MOV R56, RZ, RZ, -R13 ;  /* 0x000000ffff387224 */ /* 0x000fe200078e0a0d */
[----:B------:R-:W-:Y:S01]  /*41d0*/  LOP3.LUT R61, R8, 0x2, RZ, 0xfc, !PT ;  /* 0x00000002083d7812 */ /* 0x000fe200078efcff */
[--C-:B------:R-:W-:Y:S02]  /*41e0*/  @!P2 IMAD.IADD R70, R70, 0x1, -R7.reuse ;  /* 0x000000014646a824 */ /* 0x100fe400078e0a07 */
[----:B------:R-:W-:Y:S01]  /*41f0*/  @!P1 IMAD.IADD R72, R72, 0x1, -R7 ;  /* 0x0000000148489824 */ /* 0x000fe200078e0a07 */
[----:B------:R-:W-:Y:S01]  /*4200*/  IABS R80, R61 ;  /* 0x0000003d00507213 */ /* 0x000fe20000000000 */
[C---:B------:R-:W-:Y:S01]  /*4210*/  IMAD R56, R7.reuse, R56, R74 ;  /* 0x0000003807387224 */ /* 0x040fe200078e024a */
[C---:B------:R-:W-:Y:S01]  /*4220*/  ISETP.GT.U32.AND P2, PT, R7.reuse, R70, PT ;  /* 0x000000460700720c */ /* 0x040fe20003f44070 */
[----:B------:R-:W-:Y:S01]  /*4230*/  @!P5 IMAD.MOV R106, RZ, RZ, -R106 ;  /* 0x000000ffff6ad224 */ /* 0x000fe200078e0a6a */
[----:B------:R-:W-:Y:S01]  /*4240*/  ISETP.GT.U32.AND P5, PT, R7, R68, PT ;  /* 0x000000440700720c */ /* 0x000fe20003fa4070 */
[----:B------:R-:W-:Y:S01]  /*4250*/  IMAD.HI.U32 R17, R9, R78, RZ ;  /* 0x0000004e09117227 */ /* 0x000fe200078e00ff */
[----:B------:R-:W-:-:S03]  /*4260*/  ISETP.GT.U32.AND P1, PT, R7, R72, PT ;  /* 0x000000480700720c */ /* 0x000fc60003f24070 */
[----:B------:R-:W-:-:S04]  /*4270*/  IMAD.HI.U32 R13, R9, R76, RZ ;  /* 0x0000004c090d7227 */ /* 0x000fc800078e00ff */
[----:B------:R-:W-:Y:S01]  /*4280*/  @!P3 IMAD.IADD R66, R66, 0x1, -R7 ;  /* 0x000000014242b824 */ /* 0x000fe200078e0a07 */
[----:B------:R-:W-:Y:S01]  /*4290*/  ISETP.GT.U32.AND P3, PT, R7, R56, PT ;  /* 0x000000380700720c */ /* 0x000fe20003f64070 */
[----:B------:R-:W-:-:S04]  /*42a0*/  IMAD.HI.U32 R9, R9, R80, RZ ;  /* 0x0000005009097227 */ /* 0x000fc800078e00ff */
[----:B------:R-:W-:Y:S02]  /*42b0*/  IMAD.MOV R13, RZ, RZ, -R13 ;  /* 0x000000ffff0d7224 */ /* 0x000fe400078e0a0d */
[----:B------:R-:W-:Y:S02]  /*42c0*/  IMAD.MOV R17, RZ, RZ, -R17 ;  /* 0x000000ffff117224 */ /* 0x000fe400078e0a11 */
[----:B------:R-:W-:Y:S02]  /*42d0*/  IMAD.MOV R9, RZ, RZ, -R9 ;  /* 0x000000ffff097224 */ /* 0x000fe400078e0a09 */
[C---:B------:R-:W-:Y:S02]  /*42e0*/  IMAD R76, R7.reuse, R13, R76 ;  /* 0x0000000d074c7224 */ /* 0x040fe400078e024c */
[C---:B------:R-:W-:Y:S01]  /*42f0*/  IMAD R60, R7.reuse, R17, R78 ;  /* 0x00000011073c7224 */ /* 0x040fe200078e024e */
[----:B------:R-:W1:Y:S01]  /*4300*/  LDC.64 R12, c[0x0][0x210] ;  /* 0x00008400ff0c7b82 */ /* 0x000e620000000a00 */
[C---:B------:R-:W-:Y:S01]  /*4310*/  IMAD R74, R7.reuse, R9, R80 ;  /* 0x00000009074a7224 */ /* 0x040fe200078e0250 */
[----:B------:R-:W-:Y:S01]  /*4320*/  SHF.R.U32.HI R9, RZ, 0x4, R216 ;  /* 0x00000004ff097819 */ /* 0x000fe200000116d8 */
[--C-:B------:R-:W-:Y:S01]  /*4330*/  @!P5 IMAD.IADD R68, R68, 0x1, -R7.reuse ;  /* 0x000000014444d824 */ /* 0x100fe200078e0a07 */
[C---:B------:R-:W-:Y:S01]  /*4340*/  ISETP.GT.U32.AND P5, PT, R7.reuse, R76, PT ;  /* 0x0000004c0700720c */ /* 0x040fe20003fa4070 */
[--C-:B------:R-:W-:Y:S01]  /*4350*/  @!P2 IMAD.IADD R70, R70, 0x1, -R7.reuse ;  /* 0x000000014646a824 */ /* 0x100fe200078e0a07 */
[C---:B------:R-:W-:Y:S01]  /*4360*/  ISETP.GT.U32.AND P2, PT, R7.reuse, R60, PT ;  /* 0x0000003c0700720c */ /* 0x040fe20003f44070 */
[--C-:B------:R-:W-:Y:S01]  /*4370*/  @!P1 IMAD.IADD R72, R72, 0x1, -R7.reuse ;  /* 0x0000000148489824 */ /* 0x100fe200078e0a07 */
[----:B------:R-:W-:Y:S01]  /*4380*/  ISETP.GT.U32.AND P1, PT, R7, R74, PT ;  /* 0x0000004a0700720c */ /* 0x000fe20003f24070 */
[----:B------:R-:W-:Y:S01]  /*4390*/  IMAD.MOV.U32 R108, RZ, RZ, R62 ;  /* 0x000000ffff6c7224 */ /* 0x000fe200078e003e */
[----:B------:R-:W-:Y:S01]  /*43a0*/  SGXT.U32 R71, R9, 0xe ;  /* 0x0000000e0947781a */ /* 0x000fe20000000000 */
[--C-:B------:R-:W-:Y:S01]  /*43b0*/  @!P3 IMAD.IADD R56, R56, 0x1, -R7.reuse ;  /* 0x000000013838b824 */ /* 0x100fe200078e0a07 */
[----:B------:R-:W-:Y:S01]  /*43c0*/  ISETP.GE.AND P3, PT, R63, RZ, PT ;  /* 0x000000ff3f00720c */ /* 0x000fe20003f66270 */
[----:B------:R-:W-:Y:S01]  /*43d0*/  @!P0 IMAD.MOV R108, RZ, RZ, -R108 ;  /* 0x000000ffff6c8224 */ /* 0x000fe200078e0a6c */
[----:B------:R-:W2:Y:S01]  /*43e0*/  LDC R17, c[0x0][0x23c] ;  /* 0x00008f00ff117b82 */ /* 0x000ea20000000800 */
[----:B------:R-:W-:Y:S01]  /*43f0*/  IMAD.MOV.U32 R112, RZ, RZ, R64 ;  /* 0x000000ffff707224 */ /* 0x000fe200078e0040 */
[----:B------:R-:W-:Y:S01]  /*4400*/  ISETP.GT.U32.AND P0, PT, R7, R56, PT ;  /* 0x000000380700720c */ /* 0x000fe20003f04070 */
[--C-:B------:R-:W-:Y:S01]  /*4410*/  @!P5 IMAD.IADD R76, R76, 0x1, -R7.reuse ;  /* 0x000000014c4cd824 */ /* 0x100fe200078e0a07 */
[----:B------:R-:W-:Y:S01]  /*4420*/  IADD3 R9, P5, R71, 0x80, RZ ;  /* 0x0000008047097810 */ /* 0x000fe20007fbe0ff */
[----:B------:R-:W-:-:S02]  /*4430*/  @!P2 IMAD.IADD R60, R60, 0x1, -R7 ;  /* 0x000000013c3ca824 */ /* 0x000fc400078e0a07 */
[----:B------:R-:W-:Y:S01]  /*4440*/  IMAD.MOV.U32 R114, RZ, RZ, R66 ;  /* 0x000000ffff727224 */ /* 0x000fe200078e0042 */
[C---:B------:R-:W-:Y:S01]  /*4450*/  ISETP.GT.U32.AND P2, PT, R7.reuse, R76, PT ;  /* 0x0000004c0700720c */ /* 0x040fe20003f44070 */
[--C-:B------:R-:W-:Y:S01]  /*4460*/  @!P1 IMAD.IADD R74, R74, 0x1, -R7.reuse ;  /* 0x000000014a4a9824 */ /* 0x100fe200078e0a07 */
[----:B------:R-:W3:Y:S01]  /*4470*/  LDC R71, c[0x0][0x234] ;  /* 0x00008d00ff477b82 */ /* 0x000ee20000000800 */
[----:B------:R-:W-:Y:S01]  /*4480*/  @!P4 IMAD.MOV R112, RZ, RZ, -R112 ;  /* 0x000000ffff70c224 */ /* 0x000fe200078e0a70 */
[C---:B------:R-:W-:Y:S01]  /*4490*/  ISETP.GT.U32.AND P4, PT, R7.reuse, R60, PT ;  /* 0x0000003c0700720c */ /* 0x040fe20003f84070 */
[----:B------:R-:W-:Y:S01]  /*44a0*/  @!P3 IMAD.MOV R114, RZ, RZ, -R114 ;  /* 0x000000ffff72b224 */ /* 0x000fe200078e0a72 */
[----:B------:R-:W-:Y:S01]  /*44b0*/  ISETP.GT.U32.AND P3, PT, R7, R74, PT ;  /* 0x0000004a0700720c */ /* 0x000fe20003f64070 */
[----:B------:R-:W-:Y:S01]  /*44c0*/  @!P0 IMAD.IADD R56, R56, 0x1, -R7 ;  /* 0x0000000138388824 */ /* 0x000fe200078e0a07 */
[----:B------:R-:W-:Y:S01]  /*44d0*/  ISETP.GE.AND P0, PT, R65, RZ, PT ;  /* 0x000000ff4100720c */ /* 0x000fe20003f06270 */
[----:B------:R-:W-:Y:S01]  /*44e0*/  IMAD.MOV.U32 R110, RZ, RZ, R58 ;  /* 0x000000ffff6e7224 */ /* 0x000fe200078e003a */
[----:B------:R-:W-:Y:S01]  /*44f0*/  ISETP.GE.AND P1, PT, R67, RZ, PT ;  /* 0x000000ff4300720c */ /* 0x000fe20003f26270 */
[----:B------:R-:W-:Y:S01]  /*4500*/  IMAD.MOV.U32 R116, RZ, RZ, R68 ;  /* 0x000000ffff747224 */ /* 0x000fe200078e0044 */
[----:B------:R-:W-:Y:S01]  /*4510*/  R2UR UR4, R9 ;  /* 0x00000000090472ca */ /* 0x000fe200000e0000 */
[----:B------:R-:W-:Y:S01]  /*4520*/  @!P6 IMAD.MOV R110, RZ, RZ, -R110 ;  /* 0x000000ffff6ee224 */ /* 0x000fe200078e0a6e */
[----:B------:R-:W-:Y:S01]  /*4530*/  ISETP.GE.AND P6, PT, R8, RZ, PT ;  /* 0x000000ff0800720c */ /* 0x000fe20003fc6270 */
[----:B------:R-:W-:-:S02]  /*4540*/  IMAD.MOV.U32 R8, RZ, RZ, RZ ;  /* 0x000000ffff087224 */ /* 0x000fc400078e00ff */
[--C-:B------:R-:W-:Y:S01]  /*4550*/  @!P2 IMAD.IADD R76, R76, 0x1, -R7.reuse ;  /* 0x000000014c4ca824 */ /* 0x100fe200078e0a07 */
[----:B------:R-:W-:Y:S01]  /*4560*/  ISETP.GE.AND P2, PT, R69, RZ, PT ;  /* 0x000000ff4500720c */ /* 0x000fe20003f46270 */
[--C-:B------:R-:W-:Y:S01]  /*4570*/  @!P4 IMAD.IADD R60, R60, 0x1, -R7.reuse ;  /* 0x000000013c3cc824 */ /* 0x100fe200078e0a07 */
[----:B------:R-:W-:Y:S01]  /*4580*/  IADD3.X R8, R8, 0x40000040, RZ, P5, !PT ;  /* 0x4000004008087810 */ /* 0x000fe20002ffe4ff */
[----:B------:R-:W-:Y:S01]  /*4590*/  @!P3 IMAD.IADD R74, R74, 0x1, -R7 ;  /* 0x000000014a4ab824 */ /* 0x000fe200078e0a07 */
[----:B------:R-:W-:Y:S01]  /*45a0*/  ISETP.NE.AND P3, PT, R3, RZ, PT ;  /* 0x000000ff0300720c */ /* 0x000fe20003f65270 */
[----:B------:R-:W-:Y:S01]  /*45b0*/  @!P0 IMAD.MOV R116, RZ, RZ, -R116 ;  /* 0x000000ffff748224 */ /* 0x000fe200078e0a74 */
[----:B------:R-:W-:Y:S01]  /*45c0*/  LOP3.LUT R7, RZ, R3, RZ, 0x33, !PT ;  /* 0x00000003ff077212 */ /* 0x000fe200078e33ff */
[----:B------:R-:W-:Y:S01]  /*45d0*/  IMAD.MOV.U32 R118, RZ, RZ, R70 ;  /* 0x000000ffff767224 */ /* 0x000fe200078e0046 */
[----:B------:R-:W-:Y:S01]  /*45e0*/  ISETP.GE.AND P4, PT, R57, RZ, PT ;  /* 0x000000ff3900720c */ /* 0x000fe20003f86270 */
[----:B------:R-:W4:Y:S01]  /*45f0*/  LDC.64 R2, c[0x0][0x218] ;  /* 0x00008600ff027b82 */ /* 0x000f220000000a00 */
[----:B------:R-:W-:Y:S01]  /*4600*/  ISETP.GE.AND P5, PT, R59, RZ, PT ;  /* 0x000000ff3b00720c */ /* 0x000fe20003fa6270 */
[----:B------:R-:W-:Y:S01]  /*4610*/  IMAD.MOV.U32 R120, RZ, RZ, R72 ;  /* 0x000000ffff787224 */ /* 0x000fe200078e0048 */
[----:B------:R-:W-:Y:S01]  /*4620*/  ISETP.GE.AND P0, PT, R61, RZ, PT ;  /* 0x000000ff3d00720c */ /* 0x000fe20003f06270 */
[----:B------:R-:W-:Y:S01]  /*4630*/  IMAD.MOV.U32 R122, RZ, RZ, R56 ;  /* 0x000000ffff7a7224 */ /* 0x000fe200078e0038 */
[----:B------:R-:W-:Y:S01]  /*4640*/  R2UR UR5, R8 ;  /* 0x00000000080572ca */ /* 0x000fe200000e0000 */
[----:B------:R-:W-:Y:S01]  /*4650*/  IMAD.MOV.U32 R128, RZ, RZ, R76 ;  /* 0x000000ffff807224 */ /* 0x000fe200078e004c */
[C---:B------:R-:W-:Y:S01]  /*4660*/  SEL R16, R7.reuse, R16, !P3 ;  /* 0x0000001007107207 */ /* 0x040fe20005800000 */
[----:B------:R-:W-:Y:S01]  /*4670*/  IMAD.MOV.U32 R124, RZ, RZ, R60 ;  /* 0x000000ffff7c7224 */ /* 0x000fe200078e003c */
[C---:B------:R-:W-:Y:S01]  /*4680*/  SEL R11, R7.reuse, R11, !P3 ;  /* 0x0000000b070b7207 */ /* 0x040fe20005800000 */
[----:B------:R-:W-:Y:S01]  /*4690*/  IMAD.MOV.U32 R126, RZ, RZ, R74 ;  /* 0x000000ffff7e7224 */ /* 0x000fe200078e004a */
[C---:B------:R-:W-:Y:S01]  /*46a0*/  SEL R8, R7.reuse, R18, !P3 ;  /* 0x0000001207087207 */ /* 0x040fe20005800000 */
[----:B------:R-:W-:Y:S01]  /*46b0*/  @!P1 IMAD.MOV R118, RZ, RZ, -R118 ;  /* 0x000000ffff769224 */ /* 0x000fe200078e0a76 */
        /* <DEDUP_REMOVED lines=11> */
[----:B---3--:R-:W-:Y:S01]  /*4770*/  IMAD R4, R4, R71, RZ ;  /* 0x0000004704047224 */ /* 0x008fe200078e02ff */
[----:B------:R-:W-:Y:S01]  /*4780*/  SEL R60, R7, R25, !P3 ;  /* 0x00000019073c7207 */ /* 0x000fe20005800000 */
[-C--:B------:R-:W-:Y:S01]  /*4790*/  IMAD R5, R5, R71.reuse, RZ ;  /* 0x0000004705057224 */ /* 0x080fe200078e02ff */
[C---:B------:R-:W-:Y:S01]  /*47a0*/  SEL R26, R7.reuse, R26, !P3 ;  /* 0x0000001a071a7207 */ /* 0x040fe20005800000 */
[----:B------:R-:W-:Y:S01]  /*47b0*/  IMAD R0, R0, R71, RZ ;  /* 0x0000004700007224 */ /* 0x000fe200078e02ff */
[C---:B------:R-:W-:Y:S01]  /*47c0*/  SEL R61, R7.reuse, R27, !P3 ;  /* 0x0000001b073d7207 */ /* 0x040fe20005800000 */
[----:B------:R-:W-:Y:S01]  /*47d0*/  IMAD R6, R6, R71, RZ ;  /* 0x0000004706067224 */ /* 0x000fe200078e02ff */
[----:B------:R-:W-:Y:S01]  /*47e0*/  SEL R28, R7, R28, !P3 ;  /* 0x0000001c071c7207 */ /* 0x000fe20005800000 */
[----:B0-----:R-:W-:Y:S01]  /*47f0*/  IMAD R11, R11, R141, RZ ;  /* 0x0000008d0b0b7224 */ /* 0x001fe200078e02ff */
[----:B------:R-:W-:Y:S01]  /*4800*/  SEL R62, R7, R29, !P3 ;  /* 0x0000001d073e7207 */ /* 0x000fe20005800000 */
[-C--:B------:R-:W-:Y:S01]  /*4810*/  IMAD R9, R9, R141.reuse, RZ ;  /* 0x0000008d09097224 */ /* 0x080fe200078e02ff */
[----:B------:R-:W-:Y:S01]  /*4820*/  SEL R30, R7, R30, !P3 ;  /* 0x0000001e071e7207 */ /* 0x000fe20005800000 */
[----:B------:R-:W-:Y:S01]  /*4830*/  IMAD R57, R57, R141, RZ ;  /* 0x0000008d39397224 */ /* 0x000fe200078e02ff */
[C---:B------:R-:W-:Y:S01]  /*4840*/  SEL R63, R7.reuse, R31, !P3 ;  /* 0x0000001f073f7207 */ /* 0x040fe20005800000 */
[-C--:B------:R-:W-:Y:S01]  /*4850*/  IMAD R25, R58, R141.reuse, RZ ;  /* 0x0000008d3a197224 */ /* 0x080fe200078e02ff */
[----:B------:R-:W-:Y:S01]  /*4860*/  SEL R32, R7, R32, !P3 ;  /* 0x0000002007207207 */ /* 0x000fe20005800000 */
[----:B------:R-:W-:Y:S01]  /*4870*/  IMAD R59, R59, R141, RZ ;  /* 0x0000008d3b3b7224 */ /* 0x000fe200078e02ff */
[C---:B------:R-:W-:Y:S01]  /*4880*/  SEL R64, R7.reuse, R33, !P3 ;  /* 0x0000002107407207 */ /* 0x040fe20005800000 */
[-C--:B------:R-:W-:Y:S01]  /*4890*/  IMAD R27, R24, R141.reuse, RZ ;  /* 0x0000008d181b7224 */ /* 0x080fe200078e02ff */
[C---:B------:R-:W-:Y:S01]  /*48a0*/  SEL R34, R7.reuse, R34, !P3 ;  /* 0x0000002207227207 */ /* 0x040fe20005800000 */
        /* <DEDUP_REMOVED lines=88> */
[----:B------:R-:W-:Y:S01]  /*4e30*/  IMAD R123, R110, R141, RZ ;  /* 0x0000008d6e7b7224 */ /* 0x000fe200078e02ff */
[----:B------:R-:W-:Y:S01]  /*4e40*/  SEL R128, R7, R128, !P3 ;  /* 0x0000008007807207 */ /* 0x000fe20005800000 */
[----:B--2---:R-:W-:Y:S01]  /*4e50*/  IMAD R7, R73, R17, RZ ;  /* 0x0000001149077224 */ /* 0x004fe200078e02ff */
[-C--:B-1----:R-:W-:Y:S01]  /*4e60*/  LEA R20, P1, R4, R12.reuse, 0x1 ;  /* 0x0000000c04147211 */ /* 0x082fe200078208ff */
[-C--:B------:R-:W-:Y:S01]  /*4e70*/  IMAD R73, R70, R141.reuse, RZ ;  /* 0x0000008d46497224 */ /* 0x080fe200078e02ff */
[----:B------:R-:W-:Y:S01]  /*4e80*/  LEA R22, P0, R5, R12, 0x1 ;  /* 0x0000000c05167211 */ /* 0x000fe200078008ff */
[-C--:B------:R-:W-:Y:S01]  /*4e90*/  IMAD R125, R112, R141.reuse, RZ ;  /* 0x0000008d707d7224 */ /* 0x080fe200078e02ff */
[C---:B----4-:R-:W-:Y:S01]  /*4ea0*/  LEA R2, P4, R7.reuse, R2, 0x1 ;  /* 0x0000000207027211 */ /* 0x050fe200078808ff */
[----:B------:R-:W-:Y:S01]  /*4eb0*/  IMAD R127, R114, R141, RZ ;  /* 0x0000008d727f7224 */ /* 0x000fe200078e02ff */
[----:B------:R-:W-:Y:S01]  /*4ec0*/  LEA.HI.X.SX32 R21, R4, R13, 0x1, P1 ;  /* 0x0000000d04157211 */ /* 0x000fe200008f0eff */
[----:B------:R-:W-:Y:S01]  /*4ed0*/  IMAD R129, R116, R141, RZ ;  /* 0x0000008d74817224 */ /* 0x000fe200078e02ff */
[----:B------:R-:W-:Y:S01]  /*4ee0*/  LEA.HI.X.SX32 R4, R7, R3, 0x1, P4 ;  /* 0x0000000307047211 */ /* 0x000fe200020f0eff */
[-C--:B------:R-:W-:Y:S01]  /*4ef0*/  IMAD R3, R16, R141.reuse, RZ ;  /* 0x0000008d10037224 */ /* 0x080fe200078e02ff */
[-C--:B------:R-:W-:Y:S01]  /*4f00*/  LEA R18, P2, R0, R12.reuse, 0x1 ;  /* 0x0000000c00127211 */ /* 0x080fe200078408ff */
[-C--:B------:R-:W-:Y:S01]  /*4f10*/  IMAD R7, R56, R141.reuse, RZ ;  /* 0x0000008d38077224 */ /* 0x080fe200078e02ff */
[----:B------:R-:W-:Y:S01]  /*4f20*/  LEA R12, P3, R6, R12, 0x1 ;  /* 0x0000000c060c7211 */ /* 0x000fe200078608ff */
[----:B------:R-:W-:Y:S01]  /*4f30*/  IMAD R131, R118, R141, RZ ;  /* 0x0000008d76837224 */ /* 0x000fe200078e02ff */
[----:B------:R-:W-:Y:S01]  /*4f40*/  LEA.HI.X.SX32 R23, R5, R13, 0x1, P0 ;  /* 0x0000000d05177211 */ /* 0x000fe200000f0eff */
[----:B------:R-:W-:Y:S01]  /*4f50*/  IMAD R5, R8, R141, RZ ;  /* 0x0000008d08057224 */ /* 0x000fe200078e02ff */
[----:B------:R-:W-:Y:S01]  /*4f60*/  LEA.HI.X.SX32 R19, R0, R13, 0x1, P2 ;  /* 0x0000000d00137211 */ /* 0x000fe200010f0eff */
[----:B------:R-:W-:Y:S01]  /*4f70*/  IMAD R133, R120, R141, RZ ;  /* 0x0000008d78857224 */ /* 0x000fe200078e02ff */
[----:B------:R-:W-:Y:S01]  /*4f80*/  LEA.HI.X.SX32 R13, R6, R13, 0x1, P3 ;  /* 0x0000000d060d7211 */ /* 0x000fe200018f0eff */
[----:B------:R-:W0:Y:S01]  /*4f90*/  LDC R0, c[0x0][0x238] ;  /* 0x00008e00ff007b82 */ /* 0x000e220000000800 */
[-C--:B------:R-:W-:Y:S01]  /*4fa0*/  LEA R16, P6, R3, R2.reuse, 0x1 ;  /* 0x0000000203107211 */ /* 0x080fe200078c08ff */
[-C--:B------:R-:W-:Y:S01]  /*4fb0*/  IMAD R135, R122, R141.reuse, RZ ;  /* 0x0000008d7a877224 */ /* 0x080fe200078e02ff */
[-C--:B------:R-:W-:Y:S01]  /*4fc0*/  LEA R6, P5, R11, R2.reuse, 0x1 ;  /* 0x000000020b067211 */ /* 0x080fe200078a08ff */
[-C--:B------:R-:W-:Y:S01]  /*4fd0*/  IMAD R137, R124, R141.reuse, RZ ;  /* 0x0000008d7c897224 */ /* 0x080fe200078e02ff */
[C---:B------:R-:W-:Y:S01]  /*4fe0*/  LEA R8, P3, R5.reuse, R2, 0x1 ;  /* 0x0000000205087211 */ /* 0x040fe200078608ff */
[----:B------:R1:W-:Y:S01]  /*4ff0*/  STL [R1+0x898], R16 ;  /* 0x0008981001007387 */ /* 0x0003e20000100800 */
[-C--:B------:R-:W-:Y:S01]  /*5000*/  IMAD R139, R126, R141.reuse, RZ ;  /* 0x0000008d7e8b7224 */ /* 0x080fe200078e02ff */
[----:B------:R-:W-:Y:S01]  /*5010*/  UIADD3.64 UR14, UR4, 0x180, URZ ;  /* 0x00000180040e7897 */ /* 0x000fe2000fffe03f */
[----:B------:R-:W-:Y:S01]  /*5020*/  LEA.HI.X.SX32 R5, R5, R4, 0x1, P3 ;  /* 0x0000000405057211 */ /* 0x000fe200018f0eff */
[----:B------:R2:W-:Y:S01]  /*5030*/  STL [R1+0x8a0], R6 ;  /* 0x0008a00601007387 */ /* 0x0005e20000100800 */
[----:B------:R-:W-:Y:S01]  /*5040*/  IMAD R141, R128, R141, RZ ;  /* 0x0000008d808d7224 */ /* 0x000fe200078e02ff */
[----:B------:R-:W-:Y:S01]  /*5050*/  UIADD3.64 UR10, UR4, 0x200, URZ ;  /* 0x00000200040a7897 */ /* 0x000fe2000fffe03f */
[----:B------:R-:W-:Y:S01]  /*5060*/  IMAD.SHL.U32 R17, R17, 0x40, RZ ;  /* 0x0000004011117824 */ /* 0x000fe200078e00ff */
[----:B------:R3:W-:Y:S01]  /*5070*/  STL [R1+0x8a8], R8 ;  /* 0x0008a80801007387 */ /* 0x0007e20000100800 */
[----:B------:R-:W-:Y:S01]  /*5080*/  LOP3.LUT R24, R15, 0x40, RZ, 0x3c, !PT ;  /* 0x000000400f187812 */ /* 0x000fe200078e3cff */
[----:B------:R-:W-:Y:S01]  /*5090*/  UIADD3.64 UR14, UR4, 0x280, URZ ;  /* 0x00000280040e7897 */ /* 0x000fe2000fffe03f */
[-C--:B-1----:R-:W-:Y:S01]  /*50a0*/  LEA R16, P2, R9, R2.reuse, 0x1 ;  /* 0x0000000209107211 */ /* 0x082fe200078408ff */
[----:B------:R-:W-:Y:S01]  /*50b0*/  UIADD3.64 UR10, UR4, 0x300, URZ ;  /* 0x00000300040a7897 */ /* 0x000fe2000fffe03f */
[----:B------:R-:W-:Y:S01]  /*50c0*/  IMAD.SHL.U32 R227, R17, 0x2, RZ ;  /* 0x0000000211e37824 */ /* 0x000fe200078e00ff */
[-C--:B--2---:R-:W-:Y:S01]  /*50d0*/  LEA R6, P1, R7, R2.reuse, 0x1 ;  /* 0x0000000207067211 */ /* 0x084fe200078208ff */
[----:B------:R-:W-:Y:S01]  /*50e0*/  UIADD3.64 UR14, UR4, 0x380, URZ ;  /* 0x00000380040e7897 */ /* 0x000fe2000fffe03f */
[----:B------:R1:W-:Y:S01]  /*50f0*/  STL [R1+0x8b0], R16 ;  /* 0x0008b01001007387 */ /* 0x0003e20000100800 */
[----:B------:R-:W-:Y:S01]  /*5100*/  UIADD3.64 UR10, UR4, 0x400, URZ ;  /* 0x00000400040a7897 */ /* 0x000fe2000fffe03f */
[----:B---3--:R-:W-:Y:S01]  /*5110*/  LEA R8, P0, R57, R2, 0x1 ;  /* 0x0000000239087211 */ /* 0x008fe200078008ff */
[----:B0-----:R-:W-:Y:S01]  /*5120*/  IMAD R143, R0, 0x3f, RZ ;  /* 0x0000003f008f7824 */ /* 0x001fe200078e02ff */
[----:B------:R0:W-:Y:S01]  /*5130*/  STL [R1+0x8b8], R6 ;  /* 0x0008b80601007387 */ /* 0x0001e20000100800 */
[----:B------:R-:W-:-:S02]  /*5140*/  UIADD3.64 UR14, UR4, 0x480, URZ ;  /* 0x00000480040e7897 */ /* 0x000fc4000fffe03f */
[----:B------:R-:W-:Y:S01]  /*5150*/  UIADD3.64 UR10, UR4, 0x500, URZ ;  /* 0x00000500040a7897 */ /* 0x000fe2000fffe03f */
[----:B------:R2:W-:Y:S01]  /*5160*/  STL [R1+0x8c0], R8 ;  /* 0x0008c00801007387 */ /* 0x0005e20000100800 */
[----:B------:R-:W-:Y:S01]  /*5170*/  UIADD3.64 UR14, UR4, 0x580, URZ ;  /* 0x00000580040e7897 */ /* 0x000fe2000fffe03f */
[----:B-1----:R-:W-:Y:S01]  /*5180*/  LEA R16, P4, R25, R2, 0x1 ;  /* 0x0000000219107211 */ /* 0x002fe200078808ff */
[----:B------:R-:W-:Y:S02]  /*5190*/  UIADD3.64 UR10, UR4, 0x600, URZ ;  /* 0x00000600040a7897 */ /* 0x000fe4000fffe03f */
[----:B------:R-:W-:Y:S01]  /*51a0*/  UIADD3.64 UR14, UR4, 0x680, URZ ;  /* 0x00000680040e7897 */ /* 0x000fe2000fffe03f */
[-C--:B0-----:R-:W-:Y:S01]  /*51b0*/  LEA.HI.X.SX32 R6, R3, R4.reuse, 0x1, P6 ;  /* 0x0000000403067211 */ /* 0x081fe200030f0eff */
[----:B------:R0:W-:Y:S01]  /*51c0*/  STL [R1+0x8c8], R16 ;  /* 0x0008c81001007387 */ /* 0x0001e20000100800 */
[----:B------:R-:W-:Y:S01]  /*51d0*/  LEA.HI.X.SX32 R3, R11, R4, 0x1, P5 ;  /* 0x000000040b037211 */ /* 0x000fe200028f0eff */
[----:B------:R-:W-:Y:S01]  /*51e0*/  IMAD R11, R0, 0x3e, RZ ;  /* 0x0000003e000b7824 */ /* 0x000fe200078e02ff */
[----:B--2---:R-:W-:Y:S01]  /*51f0*/  LEA R8, P6, R59, R2, 0x1 ;  /* 0x000000023b087211 */ /* 0x004fe200078c08ff */
[----:B------:R1:W-:Y:S01]  /*5200*/  STL [R1+0x894], R6 ;  /* 0x0008940601007387 */ /* 0x0003e20000100800 */
[----:B------:R-:W-:-:S02]  /*5210*/  UIADD3.64 UR10, UR4, 0x700, URZ ;  /* 0x00000700040a7897 */ /* 0x000fc4000fffe03f */
[----:B------:R-:W-:Y:S01]  /*5220*/  UIADD3.64 UR14, UR4, 0x780, URZ ;  /* 0x00000780040e7897 */ /* 0x000fe2000fffe03f */
[----:B------:R-:W-:Y:S01]  /*5230*/  STL [R1+0x8d0], R8 ;  /* 0x0008d00801007387 */ /* 0x000fe20000100800 */
[----:B------:R-:W-:Y:S01]  /*5240*/  UIADD3.64 UR10, UR4, 0x800, URZ ;  /* 0x00000800040a7897 */ /* 0x000fe2000fffe03f */
[----:B0-----:R-:W-:Y:S01]  /*5250*/  IMAD R16, R0, 0x34, RZ ;  /* 0x0000003400107824 */ /* 0x001fe200078e02ff */
[----:B------:R-:W-:Y:S01]  /*5260*/  UIADD3.64 UR14, UR4, 0x880, URZ ;  /* 0x00000880040e7897 */ /* 0x000fe2000fffe03f */
[----:B------:R0:W-:Y:S01]  /*5270*/  STL [R1+0x89c], R3 ;  /* 0x00089c0301007387 */ /* 0x0001e20000100800 */
[----:B------:R-:W-:Y:S01]  /*5280*/  UIADD3.64 UR10, UR4, 0x900, URZ ;  /* 0x00000900040a7897 */ /* 0x000fe2000fffe03f */
[----:B-1----:R-:W-:Y:S01]  /*5290*/  LEA R6, P5, R27, R2, 0x1 ;  /* 0x000000021b067211 */ /* 0x002fe200078a08ff */
[----:B------:R-:W-:Y:S02]  /*52a0*/  UIADD3.64 UR14, UR4, 0x980, URZ ;  /* 0x00000980040e7897 */ /* 0x000fe4000fffe03f */
[----:B------:R-:W-:-:S02]  /*52b0*/  UIADD3.64 UR10, UR4, 0xa00, URZ ;  /* 0x00000a00040a7897 */ /* 0x000fc4000fffe03f */
[----:B------:R1:W-:Y:S01]  /*52c0*/  STL [R1+0x8d8], R6 ;  /* 0x0008d80601007387 */ /* 0x0003e20000100800 */
[----:B------:R-:W-:Y:S01]  /*52d0*/  UIADD3.64 UR8, UR4, 0x80, URZ ;  /* 0x0000008004087897 */ /* 0x000fe2000fffe03f */
[----:B0-----:R-:W-:Y:S02]  /*52e0*/  LEA R3, P3, R29, R2, 0x1 ;  /* 0x000000021d037211 */ /* 0x001fe400078608ff */
[----:B------:R0:W-:Y:S01]  /*52f0*/  STL [R1+0x8a4], R5 ;  /* 0x0008a40501007387 */ /* 0x0001e20000100800 */
[----:B------:R-:W-:Y:S02]  /*5300*/  UIADD3.64 UR12, UR4, 0x100, URZ ;  /* 0x00000100040c7897 */ /* 0x000fe4000fffe03f */
[----:B------:R-:W-:Y:S01]  /*5310*/  UIADD3.64 UR20, UR4, 0xa80, URZ ;  /* 0x00000a8004147897 */ /* 0x000fe2000fffe03f */
[----:B------:R2:W-:Y:S01]  /*5320*/  STL [R1+0x8e0], R3 ;  /* 0x0008e00301007387 */ /* 0x0005e20000100800 */
[----:B------:R-:W-:Y:S01]  /*5330*/  UIADD3.64 UR24, UR4, 0xb00, URZ ;  /* 0x00000b0004187897 */ /* 0x000fe2000fffe03f */
[----:B-1----:R-:W-:Y:S01]  /*5340*/  LEA.HI.X.SX32 R6, R9, R4, 0x1, P2 ;  /* 0x0000000409067211 */ /* 0x002fe200010f0eff */
[----:B------:R-:W-:Y:S01]  /*5350*/  IMAD.WIDE R8, R11, 0x2, R12 ;  /* 0x000000020b087825 */ /* 0x000fe200078e020c */
[----:B------:R-:W-:Y:S01]  /*5360*/  UIADD3.64 UR28, UR4, 0xb80, URZ ;  /* 0x00000b80041c7897 */ /* 0x000fe2000fffe03f */
[----:B0-----:R-:W-:-:S02]  /*5370*/  LEA R5, P2, R31, R2, 0x1 ;  /* 0x000000021f057211 */ /* 0x001fc400078408ff */
[----:B------:R0:W-:Y:S01]  /*5380*/  STL [R1+0x8ac], R6 ;  /* 0x0008ac0601007387 */ /* 0x0001e20000100800 */
[----:B------:R-:W-:Y:S01]  /*5390*/  UIADD3.64 UR32, UR4, 0xc00, URZ ;  /* 0x00000c0004207897 */ /* 0x000fe2000fffe03f */
[----:B--2---:R-:W-:Y:S02]  /*53a0*/  LEA.HI.X.SX32 R3, R7, R4, 0x1, P1 ;  /* 0x0000000407037211 */ /* 0x004fe400008f0eff */
[----:B------:R1:W-:Y:S01]  /*53b0*/  STL [R1+0x8e8], R5 ;  /* 0x0008e80501007387 */ /* 0x0003e20000100800 */
[----:B------:R-:W-:Y:S02]  /*53c0*/  UIADD3.64 UR36, UR4, 0xc80, URZ ;  /* 0x00000c8004247897 */ /* 0x000fe4000fffe03f */
[----:B------:R-:W-:Y:S01]  /*53d0*/  UIADD3.64 UR40, UR4, 0xd00, URZ ;  /* 0x00000d0004287897 */ /* 0x000fe2000fffe03f */
[----:B------:R2:W-:Y:S01]  /*53e0*/  STL [R1+0x8b4], R3 ;  /* 0x0008b40301007387 */ /* 0x0005e20000100800 */
[----:B------:R-:W-:Y:S01]  /*53f0*/  UIADD3.64 UR44, UR4, 0xd80, URZ ;  /* 0x00000d80042c7897 */ /* 0x000fe2000fffe03f */
[----:B0-----:R-:W-:Y:S01]  /*5400*/  LEA R6, P1, R61, R2, 0x1 ;  /* 0x000000023d067211 */ /* 0x001fe200078208ff */
[----:B------:R-:W-:-:S02]  /*5410*/  UIADD3.64 UR48, UR4, 0xe00, URZ ;  /* 0x00000e0004307897 */ /* 0x000fc4000fffe03f */
[----:B------:R-:W-:Y:S01]  /*5420*/  UIADD3.64 UR52, UR4, 0xe80, URZ ;  /* 0x00000e8004347897 */ /* 0x000fe2000fffe03f */
[----:B-1----:R-:W-:Y:S01]  /*5430*/  LEA.HI.X.SX32 R5, R57, R4, 0x1, P0 ;  /* 0x0000000439057211 */ /* 0x002fe200000f0eff */
[----:B------:R0:W-:Y:S01]  /*5440*/  STL [R1+0x8f0], R6 ;  /* 0x0008f00601007387 */ /* 0x0001e20000100800 */
[----:B------:R-:W-:Y:S01]  /*5450*/  CS2R R56, SRZ ;  /* 0x0000000000387805 */ /* 0x000fe2000001ff00 */
[----:B------:R-:W-:Y:S01]  /*5460*/  UIADD3.64 UR56, UR4, 0xf00, URZ ;  /* 0x00000f0004387897 */ /* 0x000fe2000fffe03f */
[----:B--2---:R-:W-:Y:S01]  /*5470*/  LEA R3, P0, R33, R2, 0x1 ;  /* 0x0000000221037211 */ /* 0x004fe200078008ff */
[----:B------:R1:W-:Y:S01]  /*5480*/  STL [R1+0x8bc], R5 ;  /* 0x0008bc0501007387 */ /* 0x0003e20000100800 */
[----:B------:R-:W-:Y:S02]  /*5490*/  UIADD3.64 UR10, UR6, 0x2, URZ ;  /* 0x00000002060a7897 */ /* 0x000fe4000fffe03f */
[----:B------:R-:W-:Y:S01]  /*54a0*/  UIADD3.64 UR14, UR6, 0x4, URZ ;  /* 0x00000004060e7897 */ /* 0x000fe2000fffe03f */
[----:B------:R2:W-:Y:S01]  /*54b0*/  STL [R1+0x8f8], R3 ;  /* 0x0008f80301007387 */ /* 0x0005e20000100800 */
[----:B0-----:R-:W-:Y:S01]  /*54c0*/  LEA.HI.X.SX32 R6, R25, R4, 0x1, P4 ;  /* 0x0000000419067211 */ /* 0x001fe200020f0eff */
[----:B------:R-:W-:Y:S01]  /*54d0*/  IMAD R25, R0, 0x3d, RZ ;  /* 0x0000003d00197824 */ /* 0x000fe200078e02ff */
[----:B-1----:R-:W-:-:S03]  /*54e0*/  LEA R5, P4, R35, R2, 0x1 ;  /* 0x0000000223057211 */ /* 0x002fc600078808ff */
[----:B------:R0:W-:Y:S01]  /*54f0*/  STL [R1+0x8c4], R6 ;  /* 0x0008c40601007387 */ /* 0x0001e20000100800 */
[----:B--2---:R-:W-:-:S03]  /*5500*/  LEA.HI.X.SX32 R3, R59, R4, 0x1, P6 ;  /* 0x000000043b037211 */ /* 0x004fc600030f0eff */
[----:B------:R1:W-:Y:S01]  /*5510*/  STL [R1+0x900], R5 ;  /* 0x0009000501007387 */ /* 0x0003e20000100800 */
[----:B------:R-:W-:-:S03]  /*5520*/  CS2R R58, SRZ ;  /* 0x00000000003a7805 */ /* 0x000fc6000001ff00 */
[----:B------:R2:W-:Y:S01]  /*5530*/  STL [R1+0x8cc], R3 ;  /* 0x0008cc0301007387 */ /* 0x0005e20000100800 */
[----:B0-----:R-:W-:Y:S02]  /*5540*/  LEA R6, P6, R37, R2, 0x1 ;  /* 0x0000000225067211 */ /* 0x001fe400078c08ff */
[----:B-1----:R-:W-:-:S03]  /*5550*/  LEA.HI.X.SX32 R5, R27, R4, 0x1, P5 ;  /* 0x000000041b057211 */ /* 0x002fc600028f0eff */
[----:B------:R0:W-:Y:S01]  /*5560*/  STL [R1+0x908], R6 ;  /* 0x0009080601007387 */ /* 0x0001e20000100800 */
[----:B------:R-:W-:Y:S02]  /*5570*/  CS2R R26, SRZ ;  /* 0x00000000001a7805 */ /* 0x000fe4000001ff00 */
[----:B--2---:R-:W-:Y:S01]  /*5580*/  LEA R3, P5, R63, R2, 0x1 ;  /* 0x000000023f037211 */ /* 0x004fe200078a08ff */
[----:B------:R1:W-:Y:S04]  /*5590*/  STL [R1+0x8d4], R5 ;  /* 0x0008d40501007387 */ /* 0x0003e80000100800 */
[----:B------:R2:W-:Y:S01]  /*55a0*/  STL [R1+0x910], R3 ;  /* 0x0009100301007387 */ /* 0x0005e20000100800 */
[----:B0-----:R-:W-:Y:S02]  /*55b0*/  LEA.HI.X.SX32 R6, R29, R4, 0x1, P3 ;  /* 0x000000041d067211 */ /* 0x001fe400018f0eff */
[----:B------:R-:W-:-:S02]  /*55c0*/  CS2R R28, SRZ ;  /* 0x00000000001c7805 */ /* 0x000fc4000001ff00 */
[----:B-1----:R-:W-:Y:S01]  /*55d0*/  LEA R5, P3, R39, R2, 0x1 ;  /* 0x0000000227057211 */ /* 0x002fe200078608ff */
        /* <DEDUP_REMOVED lines=219> */
[C---:B--2---:R-:W-:Y:S01]  /*6390*/  LEA R3, P1, R135.reuse, R2, 0x1 ;  /* 0x0000000287037211 */ /* 0x044fe200078208ff */
[----:B------:R1:W-:Y:S03]  /*63a0*/  STL [R1+0xa3c], R5 ;  /* 0x000a3c0501007387 */ /* 0x0003e60000100800 */
[-C--:B------:R-:W-:Y:S01]  /*63b0*/  LEA.HI.X.SX32 R7, R135, R4.reuse, 0x1, P1 ;  /* 0x0000000487077211 */ /* 0x080fe200008f0eff */
[----:B------:R2:W-:Y:S01]  /*63c0*/  STL [R1+0xa78], R3 ;  /* 0x000a780301007387 */ /* 0x0005e20000100800 */
[----:B------:R-:W-:Y:S02]  /*63d0*/  CS2R R134, SRZ ;  /* 0x0000000000867805 */ /* 0x000fe4000001ff00 */
[----:B0-----:R-:W-:-:S02]  /*63e0*/  LEA.HI.X.SX32 R6, R123, R4, 0x1, P0 ;  /* 0x000000047b067211 */ /* 0x001fc400000f0eff */
[----:B------:R-:W-:Y:S02]  /*63f0*/  CS2R R122, SRZ ;  /* 0x00000000007a7805 */ /* 0x000fe4000001ff00 */
        /* <DEDUP_REMOVED lines=11> */
[----:B------:R1:W-:Y:S01]  /*64b0*/  STL [R1+0xa54], R5 ;  /* 0x000a540501007387 */ /* 0x0003e20000100800 */
[-C--:B------:R-:W-:Y:S02]  /*64c0*/  LEA.HI.X.SX32 R2, R129, R4.reuse, 0x1, P5 ;  /* 0x0000000481027211 */ /* 0x080fe400028f0eff */
[----:B------:R-:W-:Y:S01]  /*64d0*/  CS2R R128, SRZ ;  /* 0x0000000000807805 */ /* 0x000fe2000001ff00 */
[----:B------:R-:W-:Y:S01]  /*64e0*/  STL [R1+0xa90], R3 ;  /* 0x000a900301007387 */ /* 0x000fe20000100800 */
[-C--:B0-----:R-:W-:Y:S02]  /*64f0*/  LEA.HI.X.SX32 R6, R131, R4.reuse, 0x1, P3 ;  /* 0x0000000483067211 */ /* 0x081fe400018f0eff */
[----:B------:R-:W-:Y:S01]  /*6500*/  CS2R R130, SRZ ;  /* 0x0000000000827805 */ /* 0x000fe2000001ff00 */
[----:B------:R0:W-:Y:S01]  /*6510*/  STL [R1+0xa5c], R2 ;  /* 0x000a5c0201007387 */ /* 0x0001e20000100800 */
[----:B-1----:R-:W-:-:S02]  /*6520*/  LEA.HI.X.SX32 R5, R133, R4, 0x1, P2 ;  /* 0x0000000485057211 */ /* 0x002fc400010f0eff */
[----:B------:R-:W-:Y:S01]  /*6530*/  CS2R R132, SRZ ;  /* 0x0000000000847805 */ /* 0x000fe2000001ff00 */
[----:B------:R1:W-:Y:S04]  /*6540*/  STL [R1+0xa64], R6 ;  /* 0x000a640601007387 */ /* 0x0003e80000100800 */
[----:B------:R2:W-:Y:S01]  /*6550*/  STL [R1+0xa6c], R5 ;  /* 0x000a6c0501007387 */ /* 0x0005e20000100800 */
[----:B0-----:R-:W-:-:S03]  /*6560*/  IMAD.WIDE R2, R143, 0x2, R12 ;  /* 0x000000028f027825 */ /* 0x001fc600078e020c */
[----:B------:R-:W-:Y:S01]  /*6570*/  STL [R1+0xa74], R7 ;  /* 0x000a740701007387 */ /* 0x000fe20000100800 */
[-C--:B-1----:R-:W-:Y:S02]  /*6580*/  LEA.HI.X.SX32 R6, R137, R4.reuse, 0x1, P0 ;  /* 0x0000000489067211 */ /* 0x082fe400000f0eff */
[----:B------:R-:W-:Y:S02]  /*6590*/  CS2R R136, SRZ ;  /* 0x0000000000887805 */ /* 0x000fe4000001ff00 */
[-C--:B--2---:R-:W-:Y:S01]  /*65a0*/  LEA.HI.X.SX32 R5, R139, R4.reuse, 0x1, P4 ;  /* 0x000000048b057211 */ /* 0x084fe200020f0eff */
[----:B------:R0:W-:Y:S01]  /*65b0*/  STL [R1+0xa7c], R6 ;  /* 0x000a7c0601007387 */ /* 0x0001e20000100800 */
[----:B------:R-:W-:Y:S02]  /*65c0*/  LEA.HI.X.SX32 R4, R141, R4, 0x1, P6 ;  /* 0x000000048d047211 */ /* 0x000fe400030f0eff */
[----:B------:R-:W-:Y:S02]  /*65d0*/  CS2R R138, SRZ ;  /* 0x00000000008a7805 */ /* 0x000fe4000001ff00 */
[----:B------:R-:W-:Y:S01]  /*65e0*/  CS2R R140, SRZ ;  /* 0x00000000008c7805 */ /* 0x000fe2000001ff00 */
[----:B------:R-:W-:Y:S04]  /*65f0*/  STL [R1+0xa84], R5 ;  /* 0x000a840501007387 */ /* 0x000fe80000100800 */
[----:B------:R-:W-:Y:S01]  /*6600*/  STL [R1+0xa98], R2 ;  /* 0x000a980201007387 */ /* 0x000fe20000100800 */
[----:B0-----:R-:W-:-:S03]  /*6610*/  IMAD.WIDE R6, R143, 0x2, R22 ;  /* 0x000000028f067825 */ /* 0x001fc600078e0216 */
[----:B------:R0:W-:Y:S04]  /*6620*/  STL [R1+0xa8c], R4 ;  /* 0x000a8c0401007387 */ /* 0x0001e80000100800 */
[----:B------:R1:W-:Y:S01]  /*6630*/  STL [R1+0xa94], R3 ;  /* 0x000a940301007387 */ /* 0x0003e20000100800 */
[----:B0-----:R-:W-:-:S04]  /*6640*/  IMAD.WIDE R4, R143, 0x2, R20 ;  /* 0x000000028f047825 */ /* 0x001fc800078e0214 */
[----:B-1----:R-:W-:Y:S01]  /*6650*/  IMAD.WIDE R2, R143, 0x2, R18 ;  /* 0x000000028f027825 */ /* 0x002fe200078e0212 */
[----:B------:R-:W-:-:S04]  /*6660*/  CS2R R142, SRZ ;  /* 0x00000000008e7805 */ /* 0x000fc8000001ff00 */
[----:B------:R-:W-:Y:S04]  /*6670*/  STL [R1+0xaa0], R2 ;  /* 0x000aa00201007387 */ /* 0x000fe80000100800 */
[----:B------:R0:W-:Y:S04]  /*6680*/  STL [R1+0xa9c], R3 ;  /* 0x000a9c0301007387 */ /* 0x0001e80000100800 */
[----:B------:R-:W-:Y:S04]  /*6690*/  STL [R1+0xaa8], R4 ;  /* 0x000aa80401007387 */ /* 0x000fe80000100800 */
[----:B------:R1:W-:Y:S01]  /*66a0*/  STL [R1+0xaa4], R5 ;  /* 0x000aa40501007387 */ /* 0x0003e20000100800 */
[----:B0-----:R-:W-:-:S03]  /*66b0*/  IMAD.WIDE R2, R11, 0x2, R18 ;  /* 0x000000020b027825 */ /* 0x001fc600078e0212 */
[----:B------:R-:W-:Y:S04]  /*66c0*/  STL [R1+0xab0], R6 ;  /* 0x000ab00601007387 */ /* 0x000fe80000100800 */
[----:B------:R0:W-:Y:S01]  /*66d0*/  STL [R1+0xaac], R7 ;  /* 0x000aac0701007387 */ /* 0x0001e20000100800 */
[----:B-1----:R-:W-:-:S03]  /*66e0*/  IMAD.WIDE R4, R11, 0x2, R20 ;  /* 0x000000020b047825 */ /* 0x002fc600078e0214 */
[----:B------:R-:W-:Y:S04]  /*66f0*/  STL [R1+0xab8], R8 ;  /* 0x000ab80801007387 */ /* 0x000fe80000100800 */
[----:B------:R1:W-:Y:S01]  /*6700*/  STL [R1+0xab4], R9 ;  /* 0x000ab40901007387 */ /* 0x0003e20000100800 */
[----:B0-----:R-:W-:-:S03]  /*6710*/  IMAD.WIDE R6, R11, 0x2, R22 ;  /* 0x000000020b067825 */ /* 0x001fc600078e0216 */
[----:B------:R-:W-:Y:S01]  /*6720*/  STL [R1+0xac0], R2 ;  /* 0x000ac00201007387 */ /* 0x000fe20000100800 */
[----:B------:R-:W-:-:S03]  /*6730*/  IMAD R11, R0, 0x3c, RZ ;  /* 0x0000003c000b7824 */ /* 0x000fc600078e02ff */
[----:B------:R0:W-:Y:S01]  /*6740*/  STL [R1+0xabc], R3 ;  /* 0x000abc0301007387 */ /* 0x0001e20000100800 */
[----:B-1----:R-:W-:-:S03]  /*6750*/  IMAD.WIDE R8, R25, 0x2, R12 ;  /* 0x0000000219087825 */ /* 0x002fc600078e020c */
        /* <DEDUP_REMOVED lines=360> */
[----:B------:R-:W-:-:S03]  /*7de0*/  IMAD.SHL.U32 R16, R0, 0x20, RZ ;  /* 0x0000002000107824 */ /* 0x000fc600078e00ff */
        /* <DEDUP_REMOVED lines=387> */
[----:B0-----:R-:W-:Y:S01]  /*9620*/  IMAD.WIDE R6, R16, 0x2, R22 ;  /* 0x0000000210067825 */ /* 0x001fe200078e0216 */
[----:B------:R-:W-:Y:S02]  /*9630*/  LOP3.LUT R16, R15, 0x20, RZ, 0x3c, !PT ;  /* 0x000000200f107812 */ /* 0x000fe400078e3cff */
[----:B------:R-:W-:Y:S04]  /*9640*/  STL [R1+0x1200], R2 ;  /* 0x0012000201007387 */ /* 0x000fe80000100800 */
[----:B------:R0:W-:Y:S01]  /*9650*/  STL [R1+0x11fc], R3 ;  /* 0x0011fc0301007387 */ /* 0x0001e20000100800 */
[----:B------:R-:W-:-:S02]  /*9660*/  IMAD.IADD R16, R216, 0x1, R16 ;  /* 0x00000001d8107824 */ /* 0x000fc400078e0210 */
[C---:B-1----:R-:W-:Y:S01]  /*9670*/  IMAD.WIDE R8, R11.reuse, 0x2, R12 ;  /* 0x000000020b087825 */ /* 0x042fe200078e020c */
[----:B------:R-:W-:Y:S04]  /*9680*/  STL [R1+0x1208], R4 ;  /* 0x0012080401007387 */ /* 0x000fe80000100800 */
[----:B------:R1:W-:Y:S01]  /*9690*/  STL [R1+0x1204], R5 ;  /* 0x0012040501007387 */ /* 0x0003e20000100800 */
[----:B0-----:R-:W-:-:S03]  /*96a0*/  IMAD.WIDE R2, R11, 0x2, R18 ;  /* 0x000000020b027825 */ /* 0x001fc600078e0212 */
[----:B------:R-:W-:Y:S04]  /*96b0*/  STL [R1+0x1210], R6 ;  /* 0x0012100601007387 */ /* 0x000fe80000100800 */
[----:B------:R0:W-:Y:S01]  /*96c0*/  STL [R1+0x120c], R7 ;  /* 0x00120c0701007387 */ /* 0x0001e20000100800 */
[----:B-1----:R-:W-:-:S03]  /*96d0*/  IMAD.WIDE R4, R11, 0x2, R20 ;  /* 0x000000020b047825 */ /* 0x002fc600078e0214 */
[----:B------:R1:W-:Y:S04]  /*96e0*/  STL [R1+0x1218], R8 ;  /* 0x0012180801007387 */ /* 0x0003e80000100800 */
[----:B------:R-:W-:Y:S01]  /*96f0*/  STL [R1+0x1214], R9 ;  /* 0x0012140901007387 */ /* 0x000fe20000100800 */
[----:B0-----:R-:W-:-:S03]  /*9700*/  IMAD.WIDE R6, R11, 0x2, R22 ;  /* 0x000000020b067825 */ /* 0x001fc600078e0216 */
[----:B------:R-:W-:Y:S01]  /*9710*/  STL [R1+0x1220], R2 ;  /* 0x0012200201007387 */ /* 0x000fe20000100800 */
[C---:B------:R-:W-:Y:S02]  /*9720*/  IMAD.SHL.U32 R11, R0.reuse, 0x40, RZ ;  /* 0x00000040000b7824 */ /* 0x040fe400078e00ff */
[----:B-1----:R-:W-:Y:S01]  /*9730*/  IMAD.SHL.U32 R8, R0, 0x2, RZ ;  /* 0x0000000200087824 */ /* 0x002fe200078e00ff */
        /* <DEDUP_REMOVED lines=11> */
[----:B------:R-:W-:-:S03]  /*97f0*/  IMAD.WIDE R8, R8, 0x2, R22 ;  /* 0x0000000208087825 */ /* 0x000fc600078e0216 */
[----:B------:R0:W-:Y:S01]  /*9800*/  STL [R1+0x123c], R5 ;  /* 0x00123c0501007387 */ /* 0x0001e20000100800 */
[----:B-1----:R-:W-:-:S03]  /*9810*/  IMAD.WIDE R2, R0, 0x2, R12 ;  /* 0x0000000200027825 */ /* 0x002fc600078e020c */
[----:B------:R-:W-:Y:S04]  /*9820*/  STL [R1+0x1248], R6 ;  /* 0x0012480601007387 */ /* 0x000fe80000100800 */
[----:B------:R1:W-:Y:S01]  /*9830*/  STL [R1+0x1244], R7 ;  /* 0x0012440701007387 */ /* 0x0003e20000100800 */
[----:B0-----:R-:W-:-:S03]  /*9840*/  IMAD.WIDE R4, R0, 0x2, R18 ;  /* 0x0000000200047825 */ /* 0x001fc600078e0212 */
[----:B------:R0:W-:Y:S04]  /*9850*/  STL [R1+0x1250], R8 ;  /* 0x0012500801007387 */ /* 0x0001e80000100800 */
[----:B------:R2:W-:Y:S01]  /*9860*/  STL [R1+0x124c], R9 ;  /* 0x00124c0901007387 */ /* 0x0005e20000100800 */
[----:B-1----:R-:W-:-:S03]  /*9870*/  IMAD.WIDE R6, R0, 0x2, R20 ;  /* 0x0000000200067825 */ /* 0x002fc600078e0214 */
[----:B------:R-:W-:Y:S04]  /*9880*/  STL [R1+0x1258], R2 ;  /* 0x0012580201007387 */ /* 0x000fe80000100800 */
[----:B------:R1:W-:Y:S01]  /*9890*/  STL [R1+0x1254], R3 ;  /* 0x0012540301007387 */ /* 0x0003e20000100800 */
[C---:B0-----:R-:W-:Y:S02]  /*98a0*/  LOP3.LUT R8, R14.reuse, 0x20, RZ, 0x3c, !PT ;  /* 0x000000200e087812 */ /* 0x041fe400078e3cff */
[----:B--2---:R-:W-:Y:S01]  /*98b0*/  LOP3.LUT R9, R14, 0x10, RZ, 0x3c, !PT ;  /* 0x000000100e097812 */ /* 0x004fe200078e3cff */
[----:B------:R0:W-:Y:S02]  /*98c0*/  STL [R1+0x1260], R4 ;  /* 0x0012600401007387 */ /* 0x0001e40000100800 */
[----:B------:R-:W-:-:S02]  /*98d0*/  IMAD.IADD R8, R216, 0x1, R8 ;  /* 0x00000001d8087824 */ /* 0x000fc400078e0208 */
[----:B------:R2:W-:Y:S01]  /*98e0*/  STL [R1+0x125c], R5 ;  /* 0x00125c0501007387 */ /* 0x0005e20000100800 */
[----:B------:R-:W-:Y:S02]  /*98f0*/  IMAD.IADD R9, R216, 0x1, R9 ;  /* 0x00000001d8097824 */ /* 0x000fe400078e0209 */
[----:B-1----:R-:W-:Y:S01]  /*9900*/  IMAD.WIDE R2, R0, 0x2, R22 ;  /* 0x0000000200027825 */ /* 0x002fe200078e0216 */
[----:B------:R1:W-:Y:S01]  /*9910*/  STL [R1+0x1268], R6 ;  /* 0x0012680601007387 */ /* 0x0003e20000100800 */
[----:B------:R-:W-:-:S03]  /*9920*/  SHF.R.S32.HI R0, RZ, 0x1f, R11 ;  /* 0x0000001fff007819 */ /* 0x000fc6000001140b */
[----:B------:R3:W-:Y:S01]  /*9930*/  STL [R1+0x1264], R7 ;  /* 0x0012640701007387 */ /* 0x0007e20000100800 */
[C---:B0-----:R-:W-:Y:S02]  /*9940*/  LOP3.LUT R4, R14.reuse, 0x60, RZ, 0x3c, !PT ;  /* 0x000000600e047812 */ /* 0x041fe400078e3cff */
[C---:B--2---:R-:W-:Y:S01]  /*9950*/  LOP3.LUT R5, R14.reuse, 0x50, RZ, 0x3c, !PT ;  /* 0x000000500e057812 */ /* 0x044fe200078e3cff */
[----:B------:R0:W-:Y:S01]  /*9960*/  STL [R1+0x1270], R2 ;  /* 0x0012700201007387 */ /* 0x0001e20000100800 */
[C---:B------:R-:W-:Y:S01]  /*9970*/  SHF.L.U64.HI R0, R11.reuse, 0x1, R0 ;  /* 0x000000010b007819 */ /* 0x040fe20000010200 */
[----:B------:R-:W-:Y:S02]  /*9980*/  IMAD.SHL.U32 R11, R11, 0x2, RZ ;  /* 0x000000020b0b7824 */ /* 0x000fe400078e00ff */
[----:B------:R2:W-:Y:S01]  /*9990*/  STL [R1+0x126c], R3 ;  /* 0x00126c0301007387 */ /* 0x0005e20000100800 */
[----:B-1----:R-:W-:Y:S01]  /*99a0*/  LOP3.LUT R6, R14, 0x40, RZ, 0x3c, !PT ;  /* 0x000000400e067812 */ /* 0x002fe200078e3cff */
[----:B------:R-:W-:Y:S01]  /*99b0*/  IMAD.IADD R5, R216, 0x1, R5 ;  /* 0x00000001d8057824 */ /* 0x000fe200078e0205 */
[----:B---3--:R-:W-:Y:S01]  /*99c0*/  LOP3.LUT R7, R14, 0x30, RZ, 0x3c, !PT ;  /* 0x000000300e077812 */ /* 0x008fe200078e3cff */
[----:B------:R-:W-:Y:S01]  /*99d0*/  STL [R1+0x6c4], RZ ;  /* 0x0006c4ff01007387 */ /* 0x000fe20000100800 */
[----:B------:R-:W-:-:S02]  /*99e0*/  IMAD.IADD R4, R216, 0x1, R4 ;  /* 0x00000001d8047824 */ /* 0x000fc400078e0204 */
[C---:B------:R-:W-:Y:S01]  /*99f0*/  IMAD.IADD R6, R216.reuse, 0x1, R6 ;  /* 0x00000001d8067824 */ /* 0x040fe200078e0206 */
[----:B------:R-:W-:Y:S01]  /*9a00*/  STL [R1+0x400], RZ ;  /* 0x000400ff01007387 */ /* 0x000fe20000100800 */
[----:B0-----:R-:W-:Y:S01]  /*9a10*/  SHF.R.S32.HI R2, RZ, 0x1f, R17 ;  /* 0x0000001fff027819 */ /* 0x001fe20000011411 */
[C---:B------:R-:W-:Y:S01]  /*9a20*/  IMAD.IADD R7, R216.reuse, 0x1, R7 ;  /* 0x00000001d8077824 */ /* 0x040fe200078e0207 */
[----:B--2---:R-:W-:Y:S01]  /*9a30*/  SHF.R.S32.HI R3, RZ, 0x6, R10 ;  /* 0x00000006ff037819 */ /* 0x004fe2000001140a */
[----:B------:R-:W-:Y:S01]  /*9a40*/  STL [R1+0x404], RZ ;  /* 0x000404ff01007387 */ /* 0x000fe20000100800 */
[C---:B------:R-:W-:Y:S01]  /*9a50*/  IMAD.IADD R10, R216.reuse, 0x1, R14 ;  /* 0x00000001d80a7824 */ /* 0x040fe200078e020e */
[----:B------:R-:W-:Y:S01]  /*9a60*/  SHF.L.U64.HI R2, R17, 0x1, R2 ;  /* 0x0000000111027819 */ /* 0x000fe20000010202 */
[----:B------:R-:W-:Y:S01]  /*9a70*/  IMAD.IADD R17, R216, 0x1, R15 ;  /* 0x00000001d8117824 */ /* 0x000fe200078e020f */
[----:B------:R-:W-:Y:S04]  /*9a80*/  STL [R1+0x408], RZ ;  /* 0x000408ff01007387 */ /* 0x000fe80000100800 */
        /* <DEDUP_REMOVED lines=253> */
[----:B------:R-:W-:Y:S04]  /*aa60*/  STL [R1], RZ ;  /* 0x000000ff01007387 */ /* 0x000fe80000100800 */
        /* <DEDUP_REMOVED lines=63> */
[----:B------:R0:W-:Y:S02]  /*ae60*/  STL [R1+0x1290], R3 ;  /* 0x0012900301007387 */ /* 0x0001e40000100800 */
[----:B0-----:R-:W-:-:S02]  /*ae70*/  LOP3.LUT R3, R14, 0x70, RZ, 0x3c, !PT ;  /* 0x000000700e037812 */ /* 0x001fc400078e3cff */
[----:B------:R-:W-:Y:S01]  /*ae80*/  LOP3.LUT R14, R15, 0x60, RZ, 0x3c, !PT ;  /* 0x000000600f0e7812 */ /* 0x000fe200078e3cff */
[C---:B------:R-:W-:Y:S01]  /*ae90*/  IMAD.IADD R15, R216.reuse, 0x1, R24 ;  /* 0x00000001d80f7824 */ /* 0x040fe200078e0218 */
[----:B------:R-:W-:Y:S01]  /*aea0*/  CS2R R24, SRZ ;  /* 0x0000000000187805 */ /* 0x000fe2000001ff00 */
[C---:B------:R-:W-:Y:S02]  /*aeb0*/  IMAD.IADD R3, R216.reuse, 0x1, R3 ;  /* 0x00000001d8037824 */ /* 0x040fe400078e0203 */
[----:B------:R-:W-:-:S07]  /*aec0*/  IMAD.IADD R14, R216, 0x1, R14 ;  /* 0x00000001d80e7824 */ /* 0x000fce00078e020e */
.L_x_1:
[----:B------:R-:W2:Y:S01]  /*aed0*/  LDL R218, [R1+0x6c4] ;  /* 0x0006c40001da7983 */ /* 0x000ea20000100800 */
[----:B------:R-:W2:Y:S03]  /*aee0*/  LDC R216, c[0x0][0x230] ;  /* 0x00008c00ffd87b82 */ /* 0x000ea60000000800 */
[----:B------:R-:W-:Y:S04]  /*aef0*/  STL [R1+0x177c], R224 ;  /* 0x00177ce001007387 */ /* 0x000fe80000100800 */
[----:B-----5:R-:W-:Y:S04]  /*af00*/  STL [R1+0x1778], R10 ;  /* 0x0017780a01007387 */ /* 0x020fe80000100800 */
[----:B------:R-:W-:Y:S04]  /*af10*/  STL [R1+0x1724], R9 ;  /* 0x0017240901007387 */ /* 0x000fe80000100800 */
        /* <DEDUP_REMOVED lines=10> */
[----:B------:R-:W-:Y:S04]  /*afc0*/  STL.64 [R1+0x1568], R214 ;  /* 0x001568d601007387 */ /* 0x000fe80000100a00 */
        /* <DEDUP_REMOVED lines=52> */
[----:B------:R0:W-:Y:S04]  /*b310*/  STL.64 [R1+0x13c0], R108 ;  /* 0x0013c06c01007387 */ /* 0x0001e80000100a00 */
[----:B------:R-:W-:Y:S04]  /*b320*/  STL.64 [R1+0x13b8], R106 ;  /* 0x0013b86a01007387 */ /* 0x000fe80000100a00 */
[----:B------:R-:W-:Y:S01]  /*b330*/  STL.64 [R1+0x13b0], R104 ;  /* 0x0013b06801007387 */ /* 0x000fe20000100a00 */
[----:B0-----:R-:W-:-:S03]  /*b340*/  PRMT R109, RZ, 0x7610, R109 ;  /* 0x00007610ff6d7816 */ /* 0x001fc6000000006d */
[----:B------:R-:W-:Y:S04]  /*b350*/  STL.64 [R1+0x13a8], R102 ;  /* 0x0013a86601007387 */ /* 0x000fe80000100a00 */
[----:B------:R-:W-:Y:S04]  /*b360*/  STL.64 [R1+0x13a0], R100 ;  /* 0x0013a06401007387 */ /* 0x000fe80000100a00 */
[----:B------:R-:W-:Y:S04]  /*b370*/  STL.64 [R1+0x1398], R98 ;  /* 0x0013986201007387 */ /* 0x000fe80000100a00 */
[----:B------:R-:W-:Y:S04]  /*b380*/  STL.64 [R1+0x1390], R96 ;  /* 0x0013906001007387 */ /* 0x000fe80000100a00 */
[----:B------:R-:W-:Y:S01]  /*b390*/  STL.64 [R1+0x1388], R94 ;  /* 0x0013885e01007387 */ /* 0x000fe20000100a00 */
[----:B--2---:R-:W-:-:S03]  /*b3a0*/  IMAD R216, R218, -0x40, R216 ;  /* 0xffffffc0dad87824 */ /* 0x004fc600078e02d8 */
[----:B------:R-:W-:Y:S02]  /*b3b0*/  STL.64 [R1+0x1380], R92 ;  /* 0x0013805c01007387 */ /* 0x000fe40000100a00 */
[----:B------:R-:W-:Y:S02]  /*b3c0*/  ISETP.GT.AND P0, PT, R216, RZ, PT ;  /* 0x000000ffd800720c */ /* 0x000fe40003f04270 */
[----:B------:R-:W-:Y:S04]  /*b3d0*/  STL.64 [R1+0x1378], R90 ;  /* 0x0013785a01007387 */ /* 0x000fe80000100a00 */
[----:B------:R-:W-:Y:S04]  /*b3e0*/  STL.64 [R1+0x1370], R88 ;  /* 0x0013705801007387 */ /* 0x000fe80000100a00 */
[----:B------:R0:W-:Y:S04]  /*b3f0*/  STL [R1+0x1368], R87 ;  /* 0x0013685701007387 */ /* 0x0001e80000100800 */
[----:B------:R-:W2:Y:S04]  /*b400*/  @P0 LDG.E.U16 R109, desc[UR60][R22.64] ;  /* 0x0000003c166d0981 */ /* 0x000ea8000c1e1500 */
[----:B------:R-:W-:Y:S01]  /*b410*/  STL [R1+0x1364], R0 ;  /* 0x0013640001007387 */ /* 0x000fe20000100800 */
[----:B------:R-:W-:-:S03]  /*b420*/  MOV R151, UR49 ;  /* 0x0000003100977c02 */ /* 0x000fc60008000f00 */
[----:B------:R-:W3:Y:S01]  /*b430*/  LDL.LU R227, [R1+0xabc] ;  /* 0x000abc0001e37983 */ /* 0x000ee20000300800 */
[----:B------:R-:W-:-:S03]  /*b440*/  MOV R149, UR48 ;  /* 0x0000003000957c02 */ /* 0x000fc60008000f00 */
[----:B------:R1:W-:Y:S01]  /*b450*/  STL [R1+0x1348], R2 ;  /* 0x0013480201007387 */ /* 0x0003e20000100800 */
[----:B------:R-:W-:Y:S02]  /*b460*/  MOV R150, UR53 ;  /* 0x0000003500967c02 */ /* 0x000fe40008000f00 */
[----:B0-----:R-:W-:Y:S01]  /*b470*/  MOV R87, UR52 ;  /* 0x0000003400577c02 */ /* 0x001fe20008000f00 */
[----:B-1----:R-:W4:Y:S01]  /*b480*/  LDL.LU R2, [R1+0xa94] ;  /* 0x000a940001027983 */ /* 0x002f220000300800 */
[----:B------:R-:W-:Y:S02]  /*b490*/  PRMT R10, RZ, 0x7610, R10 ;  /* 0x00007610ff0a7816 */ /* 0x000fe4000000000a */
[----:B------:R-:W-:Y:S01]  /*b4a0*/  PRMT R224, RZ, 0x7610, R224 ;  /* 0x00007610ffe07816 */ /* 0x000fe200000000e0 */
[----:B------:R-:W-:Y:S01]  /*b4b0*/  STL [R1+0x12a8], R223 ;  /* 0x0012a8df01007387 */ /* 0x000fe20000100800 */
[----:B------:R-:W-:Y:S02]  /*b4c0*/  MOV R0, UR57 ;  /* 0x0000003900007c02 */ /* 0x000fe40008000f00 */
[----:B------:R-:W-:Y:S01]  /*b4d0*/  MOV R11, UR56 ;  /* 0x00000038000b7c02 */ /* 0x000fe20008000f00 */
[----:B------:R-:W-:Y:S01]  /*b4e0*/  STL [R1+0x12a4], R222 ;  /* 0x0012a4de01007387 */ /* 0x000fe20000100800 */
[----:B------:R-:W-:-:S02]  /*b4f0*/  PRMT R219, RZ, 0x7610, R219 ;  /* 0x00007610ffdb7816 */ /* 0x000fc400000000db */
[----:B------:R-:W-:Y:S01]  /*b500*/  ISETP.GT.AND P1, PT, R216, 0x1, PT ;  /* 0x00000001d800780c */ /* 0x000fe20003f24270 */
        /* <DEDUP_REMOVED lines=21> */
[----:B------:R-:W-:Y:S04]  /*b660*/  STL [R1+0x16a0], R58 ;  /* 0x0016a03a01007387 */ /* 0x000fe80000100800 */
[----:B------:R-:W-:Y:S04]  /*b670*/  STL.64 [R1+0x15f0], R56 ;  /* 0x0015f03801007387 */ /* 0x000fe80000100a00 */
[----:B------:R-:W-:Y:S04]  /*b680*/  STL [R1+0x16a8], R56 ;  /* 0x0016a83801007387 */ /* 0x000fe80000100800 */
        /* <DEDUP_REMOVED lines=42> */
[----:B------:R-:W3:Y:S04]  /*b930*/  @P0 LDG.E.U16 R10, desc[UR60][R20.64] ;  /* 0x0000003c140a0981 */ /* 0x000ee8000c1e1500 */
[----:B------:R-:W-:Y:S04]  /*b940*/  STL [R1+0x1718], R29 ;  /* 0x0017181d01007387 */ /* 0x000fe80000100800 */
[----:B------:R-:W-:Y:S04]  /*b950*/  STL.64 [R1+0x1578], R26 ;  /* 0x0015781a01007387 */ /* 0x000fe80000100a00 */
[----:B------:R-:W-:Y:S04]  /*b960*/  STL [R1+0x1728], R26 ;  /* 0x0017281a01007387 */ /* 0x000fe80000100800 */
[----:B------:R-:W-:Y:S04]  /*b970*/  STL [R1+0x1720], R27 ;  /* 0x0017201b01007387 */ /* 0x000fe80000100800 */
[----:B------:R-:W4:Y:S04]  /*b980*/  @P0 LDG.E.U16 R224, desc[UR60][R18.64] ;  /* 0x0000003c12e00981 */ /* 0x000f28000c1e1500 */
[----:B------:R-:W-:Y:S04]  /*b990*/  STL.64 [R1+0x1570], R24 ;  /* 0x0015701801007387 */ /* 0x000fe80000100a00 */
[----:B------:R-:W-:Y:S04]  /*b9a0*/  STL [R1+0x1730], R24 ;  /* 0x0017301801007387 */ /* 0x000fe80000100800 */
[----:B------:R-:W-:Y:S04]  /*b9b0*/  STL [R1+0x172c], R25 ;  /* 0x00172c1901007387 */ /* 0x000fe80000100800 */
[----:B------:R-:W-:Y:S04]  /*b9c0*/  STL [R1+0x1734], R0 ;  /* 0x0017340001007387 */ /* 0x000fe80000100800 */
[----:B------:R-:W-:Y:S04]  /*b9d0*/  STL [R1+0x1738], R11 ;  /* 0x0017380b01007387 */ /* 0x000fe80000100800 */
[----:B------:R-:W4:Y:S04]  /*b9e0*/  LDL R218, [R1+0x126c] ;  /* 0x00126c0001da7983 */ /* 0x000f280000100800 */
[----:B------:R-:W4:Y:S04]  /*b9f0*/  @P0 LDG.E.U16 R219, desc[UR60][R12.64] ;  /* 0x0000003c0cdb0981 */ /* 0x000f28000c1e1500 */
[----:B--2---:R0:W-:Y:S04]  /*ba00*/  STL [R1+0x850], R109 ;  /* 0x0008506d01007387 */ /* 0x0041e80000100800 */
[----:B0-----:R-:W2:Y:S04]  /*ba10*/  LDL R109, [R1+0x1270] ;  /* 0x00127000016d7983 */ /* 0x001ea80000100800 */
[----:B------:R-:W-:Y:S04]  /*ba20*/  STL [R1+0x1740], R22 ;  /* 0x0017401601007387 */ /* 0x000fe80000100800 */
[----:B------:R-:W-:Y:S01]  /*ba30*/  STL [R1+0x173c], R23 ;  /* 0x00173c1701007387 */ /* 0x000fe20000100800 */
[----:B------:R-:W-:-:S03]  /*ba40*/  PRMT R30, RZ, 0x7610, R30 ;  /* 0x00007610ff1e7816 */ /* 0x000fc6000000001e */
[----:B---3--:R0:W-:Y:S04]  /*ba50*/  STL [R1+0x84c], R10 ;  /* 0x00084c0a01007387 */ /* 0x0081e80000100800 */
[----:B0-----:R-:W3:Y:S04]  /*ba60*/  LDL R10, [R1+0x1268] ;  /* 0x00126800010a7983 */ /* 0x001ee80000100800 */
[----:B------:R-:W-:Y:S04]  /*ba70*/  STL [R1+0x1748], R20 ;  /* 0x0017481401007387 */ /* 0x000fe80000100800 */
[----:B------:R-:W-:Y:S04]  /*ba80*/  STL [R1+0x1744], R21 ;  /* 0x0017441501007387 */ /* 0x000fe80000100800 */
[----:B----4-:R0:W-:Y:S04]  /*ba90*/  STL [R1+0x848], R224 ;  /* 0x000848e001007387 */ /* 0x0101e80000100800 */
[----:B0-----:R-:W4:Y:S04]  /*baa0*/  LDL.LU R224, [R1+0x177c] ;  /* 0x00177c0001e07983 */ /* 0x001f280000300800 */
[----:B------:R-:W-:Y:S04]  /*bab0*/  STL [R1+0x1750], R18 ;  /* 0x0017501201007387 */ /* 0x000fe80000100800 */
[----:B------:R-:W-:Y:S04]  /*bac0*/  STL [R1+0x174c], R19 ;  /* 0x00174c1301007387 */ /* 0x000fe80000100800 */
[----:B------:R-:W-:Y:S04]  /*bad0*/  STL [R1+0x1758], R12 ;  /* 0x0017580c01007387 */ /* 0x000fe80000100800 */
[----:B------:R-:W-:Y:S04]  /*bae0*/  STL [R1+0x1754], R13 ;  /* 0x0017540d01007387 */ /* 0x000fe80000100800 */
[----:B------:R0:W-:Y:S02]  /*baf0*/  STL [R1+0x844], R219 ;  /* 0x000844db01007387 */ /* 0x0001e40000100800 */
[----:B0-----:R-:W-:-:S02]  /*bb00*/  @P1 IMAD.MOV.U32 R219, RZ, RZ, R218 ;  /* 0x000000ffffdb1224 */ /* 0x001fc400078e00da */
[----:B--2---:R-:W-:Y:S01]  /*bb10*/  @P1 IMAD.MOV.U32 R218, RZ, RZ, R109 ;  /* 0x000000ffffda1224 */ /* 0x004fe200078e006d */
[----:B------:R-:W-:Y:S01]  /*bb20*/  PRMT R31, RZ, 0x7610, R31 ;  /* 0x00007610ff1f7816 */ /* 0x000fe2000000001f */
[----:B------:R-:W2:Y:S04]  /*bb30*/  LDL R109, [R1+0x1250] ;  /* 0x00125000016d7983 */ /* 0x000ea80000100800 */
[----:B------:R3:W4:Y:S04]  /*bb40*/  @P1 LDG.E.U16 R30, desc[UR60][R218.64] ;  /* 0x0000003cda1e1981 */ /* 0x000728000c1e1500 */
[----:B------:R-:W2:Y:S01]  /*bb50*/  LDL R219, [R1+0x1264] ;  /* 0x0012640001db7983 */ /* 0x000ea20000100800 */
[----:B---3--:R-:W-:-:S03]  /*bb60*/  @P1 IMAD.MOV.U32 R218, RZ, RZ, R10 ;  /* 0x000000ffffda1224 */ /* 0x008fc600078e000a */
[----:B----4-:R-:W-:Y:S01]  /*bb70*/  STL [R1+0x175c], R30 ;  /* 0x00175c1e01007387 */ /* 0x010fe20000100800 */
[----:B------:R-:W-:-:S03]  /*bb80*/  PRMT R32, RZ, 0x7610, R32 ;  /* 0x00007610ff207816 */ /* 0x000fc60000000020 */
[----:B------:R-:W3:Y:S04]  /*bb90*/  LDL R10, [R1+0x1248] ;  /* 0x00124800010a7983 */ /* 0x000ee80000100800 */
[----:B--2---:R-:W2:Y:S04]  /*bba0*/  @P1 LDG.E.U16 R31, desc[UR60][R218.64] ;  /* 0x0000003cda1f1981 */ /* 0x004ea8000c1e1500 */
[----:B------:R-:W4:Y:S04]  /*bbb0*/  LDL R218, [R1+0x125c] ;  /* 0x00125c0001da7983 */ /* 0x000f280000100800 */
[----:B------:R-:W4:Y:S04]  /*bbc0*/  LDL R219, [R1+0x1260] ;  /* 0x0012600001db7983 */ /* 0x000f280000100800 */
[----:B--2---:R-:W-:Y:S01]  /*bbd0*/  STL [R1+0x1760], R31 ;  /* 0x0017601f01007387 */ /* 0x004fe20000100800 */
[----:B----4-:R-:W-:-:S04]  /*bbe0*/  @P1 LOP3.LUT R219, R219, R218, RZ, 0x3c, !PT ;  /* 0x000000dadbdb1212 */ /* 0x010fc800078e3cff */
[----:B------:R-:W-:-:S04]  /*bbf0*/  @P1 LOP3.LUT R218, R219, R218, RZ, 0x3c, !PT ;  /* 0x000000dadbda1212 */ /* 0x000fc800078e3cff */
[----:B------:R-:W-:-:S05]  /*bc00*/  @P1 LOP3.LUT R219, R219, R218, RZ, 0x3c, !PT ;  /* 0x000000dadbdb1212 */ /* 0x000fca00078e3cff */
[----:B------:R-:W2:Y:S04]  /*bc10*/  @P1 LDG.E.U16 R32, desc[UR60][R218.64] ;  /* 0x0000003cda201981 */ /* 0x000ea8000c1e1500 */
[----:B------:R-:W4:Y:S04]  /*bc20*/  LDL R218, [R1+0x1254] ;  /* 0x0012540001da7983 */ /* 0x000f280000100800 */
[----:B------:R-:W4:Y:S01]  /*bc30*/  LDL R219, [R1+0x1258] ;  /* 0x0012580001db7983 */ /* 0x000f220000100800 */
[----:B------:R-:W-:Y:S02]  /*bc40*/  PRMT R33, RZ, 0x7610, R33 ;  /* 0x00007610ff217816 */ /* 0x000fe40000000021 */
[----:B------:R-:W-:Y:S01]  /*bc50*/  ISETP.GT.AND P0, PT, R216, 0x2, PT ;  /* 0x00000002d800780c */ /* 0x000fe20003f04270 */
[----:B--2---:R-:W-:Y:S01]  /*bc60*/  STL [R1+0x1764], R32 ;  /* 0x0017642001007387 */ /* 0x004fe20000100800 */
[----:B----4-:R-:W-:-:S04]  /*bc70*/  @P1 LOP3.LUT R219, R219, R218, RZ, 0x3c, !PT ;  /* 0x000000dadbdb1212 */ /* 0x010fc800078e3cff */
[----:B------:R-:W-:-:S04]  /*bc80*/  @P1 LOP3.LUT R218, R219, R218, RZ, 0x3c, !PT ;  /* 0x000000dadbda1212 */ /* 0x000fc800078e3cff */
[----:B------:R-:W-:-:S05]  /*bc90*/  @P1 LOP3.LUT R219, R219, R218, RZ, 0x3c, !PT ;  /* 0x000000dadbdb1212 */ /* 0x000fca00078e3cff */
[----:B------:R0:W2:Y:S04]  /*bca0*/  @P1 LDG.E.U16 R33, desc[UR60][R218.64] ;  /* 0x0000003cda211981 */ /* 0x0000a8000c1e1500 */
[----:B------:R-:W4:Y:S01]  /*bcb0*/  LDL R219, [R1+0x124c] ;  /* 0x00124c0001db7983 */ /* 0x000f220000100800 */
[----:B------:R-:W-:Y:S01]  /*bcc0*/  PRMT R57, RZ, 0x7610, R57 ;  /* 0x00007610ff397816 */ /* 0x000fe20000000039 */
[----:B0-----:R-:W-:Y:S02]  /*bcd0*/  @P0 IMAD.MOV.U32 R218, RZ, RZ, R109 ;  /* 0x000000ffffda0224 */ /* 0x001fe400078e006d */
[----:B--2---:R-:W-:Y:S01]  /*bce0*/  STL [R1+0x1768], R33 ;  /* 0x0017682101007387 */ /* 0x004fe20000100800 */
[----:B------:R-:W-:-:S03]  /*bcf0*/  PRMT R58, RZ, 0x7610, R58 ;  /* 0x00007610ff3a7816 */ /* 0x000fc6000000003a */
[----:B------:R-:W2:Y:S04]  /*bd00*/  LDL R109, [R1+0x1230] ;  /* 0x00123000016d7983 */ /* 0x000ea80000100800 */
[----:B----4-:R3:W4:Y:S04]  /*bd10*/  @P0 LDG.E.U16 R57, desc[UR60][R218.64] ;  /* 0x0000003cda390981 */ /* 0x010728000c1e1500 */
        /* <DEDUP_REMOVED lines=17> */
[----:B--2---:R0:W-:Y:S01]  /*be30*/  STL [R1+0x1774], R150 ;  /* 0x0017749601007387 */ /* 0x0041e20000100800 */
[----:B----4-:R-:W-:-:S04]  /*be40*/  @P0 LOP3.LUT R219, R219, R218, RZ, 0x3c, !PT ;  /* 0x000000dadbdb0212 */ /* 0x010fc800078e3cff */
[----:B------:R-:W-:-:S04]  /*be50*/  @P0 LOP3.LUT R218, R219, R218, RZ, 0x3c, !PT ;  /* 0x000000dadbda0212 */ /* 0x000fc800078e3cff */
[----:B------:R-:W-:-:S05]  /*be60*/  @P0 LOP3.LUT R219, R219, R218, RZ, 0x3c, !PT ;  /* 0x000000dadbdb0212 */ /* 0x000fca00078e3cff */
[----:B------:R1:W2:Y:S04]  /*be70*/  @P0 LDG.E.U16 R149, desc[UR60][R218.64] ;  /* 0x0000003cda950981 */ /* 0x0002a8000c1e1500 */
[----:B------:R-:W4:Y:S01]  /*be80*/  LDL R219, [R1+0x122c] ;  /* 0x00122c0001db7983 */ /* 0x000f220000100800 */
[----:B------:R-:W-:Y:S01]  /*be90*/  PRMT R206, RZ, 0x7610, R206 ;  /* 0x00007610ffce7816 */ /* 0x000fe200000000ce */
[----:B-1----:R-:W-:Y:S01]  /*bea0*/  @P1 IMAD.MOV.U32 R218, RZ, RZ, R109 ;  /* 0x000000ffffda1224 */ /* 0x002fe200078e006d */
[----:B------:R-:W-:Y:S01]  /*beb0*/  PRMT R205, RZ, 0x7610, R205 ;  /* 0x00007610ffcd7816 */ /* 0x000fe200000000cd */
[----:B------:R-:W2:Y:S04]  /*bec0*/  LDL R109, [R1+0x1208] ;  /* 0x00120800016d7983 */ /* 0x000ea80000100800 */
[----:B----4-:R1:W4:Y:S04]  /*bed0*/  @P1 LDG.E.U16 R206, desc[UR60][R218.64] ;  /* 0x0000003cdace1981 */ /* 0x010328000c1e1500 */
[----:B------:R-:W1:Y:S04]  /*bee0*/  LDL R218, [R1+0x1224] ;  /* 0x0012240001da7983 */ /* 0x000e680000100800 */
[----:B------:R-:W1:Y:S02]  /*bef0*/  LDL R219, [R1+0x1228] ;  /* 0x0012280001db7983 */ /* 0x000e640000100800 */
[----:B-1----:R-:W-:-:S04]  /*bf00*/  @P1 LOP3.LUT R219, R219, R218, RZ, 0x3c, !PT ;  /* 0x000000dadbdb1212 */ /* 0x002fc800078e3cff */
[----:B------:R-:W-:-:S04]  /*bf10*/  @P1 LOP3.LUT R218, R219, R218, RZ, 0x3c, !PT ;  /* 0x000000dadbda1212 */ /* 0x000fc800078e3cff */
[----:B------:R-:W-:-:S05]  /*bf20*/  @P1 LOP3.LUT R219, R219, R218, RZ, 0x3c, !PT ;  /* 0x000000dadbdb1212 */ /* 0x000fca00078e3cff */
[----:B------:R3:W4:Y:S04]  /*bf30*/  @P1 LDG.E.U16 R205, desc[UR60][R218.64] ;  /* 0x0000003cdacd1981 */ /* 0x000728000c1e1500 */
[----:B------:R-:W2:Y:S01]  /*bf40*/  LDL R219, [R1+0x121c] ;  /* 0x00121c0001db7983 */ /* 0x000ea20000100800 */
[----:B------:R-:W-:Y:S01]  /*bf50*/  PRMT R204, RZ, 0x7610, R204 ;  /* 0x00007610ffcc7816 */ /* 0x000fe200000000cc */
[----:B---3--:R-:W-:Y:S01]  /*bf60*/  @P1 IMAD.MOV.U32 R218, RZ, RZ, R10 ;  /* 0x000000ffffda1224 */ /* 0x008fe200078e000a */
[----:B------:R-:W-:Y:S01]  /*bf70*/  PRMT R203, RZ, 0x7610, R203 ;  /* 0x00007610ffcb7816 */ /* 0x000fe200000000cb */
[----:B------:R-:W3:Y:S04]  /*bf80*/  LDL R10, [R1+0x11f8] ;  /* 0x0011f800010a7983 */ /* 0x000ee80000100800 */
[----:B--2---:R1:W2:Y:S04]  /*bf90*/  @P1 LDG.E.U16 R204, desc[UR60][R218.64] ;  /* 0x0000003cdacc1981 */ /* 0x0042a8000c1e1500 */
[----:B------:R-:W1:Y:S04]  /*bfa0*/  LDL R218, [R1+0x1214] ;  /* 0x0012140001da7983 */ /* 0x000e680000100800 */
[----:B------:R-:W1:Y:S02]  /*bfb0*/  LDL R219, [R1+0x1218] ;  /* 0x0012180001db7983 */ /* 0x000e640000100800 */
[----:B-1----:R-:W-:-:S04]  /*bfc0*/  @P1 LOP3.LUT R219, R219, R218, RZ, 0x3c, !PT ;  /* 0x000000dadbdb1212 */ /* 0x002fc800078e3cff */
[----:B------:R-:W-:-:S04]  /*bfd0*/  @P1 LOP3.LUT R218, R219, R218, RZ, 0x3c, !PT ;  /* 0x000000dadbda1212 */ /* 0x000fc800078e3cff */
[----:B------:R-:W-:-:S05]  /*bfe0*/  @P1 LOP3.LUT R219, R219, R218, RZ, 0x3c, !PT ;  /* 0x000000dadbdb1212 */ /* 0x000fca00078e3cff */
[----:B------:R1:W2:Y:S04]  /*bff0*/  @P1 LDG.E.U16 R203, desc[UR60][R218.64] ;  /* 0x0000003cdacb1981 */ /* 0x0002a8000c1e1500 */
[----:B------:R-:W1:Y:S04]  /*c000*/  LDL R218, [R1+0x120c] ;  /* 0x00120c0001da7983 */ /* 0x000e680000100800 */
[----:B------:R-:W1:Y:S01]  /*c010*/  LDL R219, [R1+0x1210] ;  /* 0x0012100001db7983 */ /* 0x000e620000100800 */
[----:B------:R-:W-:Y:S02]  /*c020*/  ISETP.GT.AND P0, PT, R216, 0x4, PT ;  /* 0x00000004d800780c */ /* 0x000fe40003f04270 */
[----:B------:R-:W-:-:S11]  /*c030*/  PRMT R178, RZ, 0x7610, R178 ;  /* 0x00007610ffb27816 */ /* 0x000fd600000000b2 */
[----:B-1----:R-:W-:-:S04]  /*c040*/  @P0 LOP3.LUT R219, R219, R218, RZ, 0x3c, !PT ;  /* 0x000000dadbdb0212 */ /* 0x002fc800078e3cff */
        /* <DEDUP_REMOVED lines=18> */
[----:B------:R-:W-:Y:S01]  /*c170*/  ISETP.GT.AND P1, PT, R216, 0x5, PT ;  /* 0x00000005d800780c */ /* 0x000fe20003f24270 */
[----:B------:R-:W3:Y:S04]  /*c180*/  LDL R10, [R1+0x11d0] ;  /* 0x0011d000010a7983 */ /* 0x000ee80000100800 */
[----:B--2---:R1:W2:Y:S04]  /*c190*/  @P0 LDG.E.U16 R175, desc[UR60][R218.64] ;  /* 0x0000003cdaaf0981 */ /* 0x0042a8000c1e1500 */
[----:B------:R-:W1:Y:S04]  /*c1a0*/  LDL R218, [R1+0x11ec] ;  /* 0x0011ec0001da7983 */ /* 0x000e680000100800 */
[----:B------:R-:W1:Y:S01]  /*c1b0*/  LDL R219, [R1+0x11f0] ;  /* 0x0011f00001db7983 */ /* 0x000e620000100800 */
[----:B------:R-:W-:-:S02]  /*c1c0*/  PRMT R147, RZ, 0x7610, R147 ;  /* 0x00007610ff937816 */ /* 0x000fc40000000093 */
[----:B-1----:R-:W-:-:S04]  /*c1d0*/  @P1 LOP3.LUT R219, R219, R218, RZ, 0x3c, !PT ;  /* 0x000000dadbdb1212 */ /* 0x002fc800078e3cff */
[----:B------:R-:W-:-:S04]  /*c1e0*/  @P1 LOP3.LUT R218, R219, R218, RZ, 0x3c, !PT ;  /* 0x000000dadbda1212 */ /* 0x000fc800078e3cff */
[----:B------:R-:W-:-:S05]  /*c1f0*/  @P1 LOP3.LUT R219, R219, R218, RZ, 0x3c, !PT ;  /* 0x000000dadbdb1212 */ /* 0x000fca00078e3cff */
[----:B------:R1:W2:Y:S04]  /*c200*/  @P1 LDG.E.U16 R147, desc[UR60][R218.64] ;  /* 0x0000003cda931981 */ /* 0x0002a8000c1e1500 */
[----:B------:R-:W1:Y:S04]  /*c210*/  LDL R218, [R1+0x11e4] ;  /* 0x0011e40001da7983 */ /* 0x000e680000100800 */
[----:B------:R-:W1:Y:S01]  /*c220*/  LDL R219, [R1+0x11e8] ;  /* 0x0011e80001db7983 */ /* 0x000e620000100800 */
[----:B------:R-:W-:Y:S02]  /*c230*/  PRMT R146, RZ, 0x7610, R146 ;  /* 0x00007610ff927816 */ /* 0x000fe40000000092 */
        /* <DEDUP_REMOVED lines=11> */
[----:B------:R-:W1:Y:S01]  /*c2f0*/  LDL R219, [R1+0x11d8] ;  /* 0x0011d80001db7983 */ /* 0x000e620000100800 */
[----:B------:R-:W-:-:S02]  /*c300*/  ISETP.GT.AND P0, PT, R216, 0x6, PT ;  /* 0x00000006d800780c */ /* 0x000fc40003f04270 */
        /* <DEDUP_REMOVED lines=26> */
[----:B------:R-:W-:Y:S01]  /*c4b0*/  ISETP.GT.AND P1, PT, R216, 0x7, PT ;  /* 0x00000007d800780c */ /* 0x000fe20003f24270 */
[----:B------:R-:W2:Y:S04]  /*c4c0*/  LDL R109, [R1+0x1190] ;  /* 0x00119000016d7983 */ /* 0x000ea80000100800 */
[----:B----4-:R1:W4:Y:S04]  /*c4d0*/  @P0 LDG.E.U16 R92, desc[UR60][R218.64] ;  /* 0x0000003cda5c0981 */ /* 0x010328000c1e1500 */
[----:B------:R-:W1:Y:S04]  /*c4e0*/  LDL R218, [R1+0x11ac] ;  /* 0x0011ac0001da7983 */ /* 0x000e680000100800 */
[----:B------:R-:W1:Y:S01]  /*c4f0*/  LDL R219, [R1+0x11b0] ;  /* 0x0011b00001db7983 */ /* 0x000e620000100800 */
[----:B------:R-:W-:-:S02]  /*c500*/  PRMT R116, RZ, 0x7610, R116 ;  /* 0x00007610ff747816 */ /* 0x000fc40000000074 */
        /* <DEDUP_REMOVED lines=19> */
[----:B------:R-:W-:-:S02]  /*c640*/  ISETP.GT.AND P0, PT, R216, 0x8, PT ;  /* 0x00000008d800780c */ /* 0x000fc40003f04270 */
[----:B-1----:R-:W-:-:S04]  /*c650*/  @P1 LOP3.LUT R219, R219, R218, RZ, 0x3c, !PT ;  /* 0x000000dadbdb1212 */ /* 0x002fc800078e3cff */
[----:B------:R-:W-:-:S04]  /*c660*/  @P1 LOP3.LUT R218, R219, R218, RZ, 0x3c, !PT ;  /* 0x000000dadbda1212 */ /* 0x000fc800078e3cff */
[----:B------:R-:W-:-:S05]  /*c670*/  @P1 LOP3.LUT R219, R219, R218, RZ, 0x3c, !PT ;  /* 0x000000dadbdb1212 */ /* 0x000fca00078e3cff */
[----:B------:R1:W2:Y:S04]  /*c680*/  @P1 LDG.E.U16 R87, desc[UR60][R218.64] ;  /* 0x0000003cda571981 */ /* 0x0002a8000c1e1500 */
[----:B------:R-:W4:Y:S01]  /*c690*/  LDL R219, [R1+0x118c] ;  /* 0x00118c0001db7983 */ /* 0x000f220000100800 */
[----:B0-----:R-:W-:Y:S01]  /*c6a0*/  PRMT R150, RZ, 0x7610, R150 ;  /* 0x00007610ff967816 */ /* 0x001fe20000000096 */
[----:B-1----:R-:W-:Y:S01]  /*c6b0*/  @P0 IMAD.MOV.U32 R218, RZ, RZ, R109 ;  /* 0x000000ffffda0224 */ /* 0x002fe200078e006d */
[----:B------:R-:W-:Y:S01]  /*c6c0*/  PRMT R58, RZ, 0x7610, R58 ;  /* 0x00007610ff3a7816 */ /* 0x000fe2000000003a */
[----:B------:R-:W2:Y:S04]  /*c6d0*/  LDL R109, [R1+0x1168] ;  /* 0x00116800016d7983 */ /* 0x000ea80000100800 */
[----:B----4-:R0:W4:Y:S04]  /*c6e0*/  @P0 LDG.E.U16 R150, desc[UR60][R218.64] ;  /* 0x0000003cda960981 */ /* 0x010128000c1e1500 */
[----:B------:R-:W0:Y:S04]  /*c6f0*/  LDL R218, [R1+0x1184] ;  /* 0x0011840001da7983 */ /* 0x000e280000100800 */
[----:B------:R-:W0:Y:S02]  /*c700*/  LDL R219, [R1+0x1188] ;  /* 0x0011880001db7983 */ /* 0x000e240000100800 */
[----:B0-----:R-:W-:-:S04]  /*c710*/  @P0 LOP3.LUT R219, R219, R218, RZ, 0x3c, !PT ;  /* 0x000000dadbdb0212 */ /* 0x001fc800078e3cff */
        /* <DEDUP_REMOVED lines=9> */
[----:B------:R-:W0:Y:S04]  /*c7b0*/  LDL R218, [R1+0x1174] ;  /* 0x0011740001da7983 */ /* 0x000e280000100800 */
[----:B------:R-:W0:Y:S02]  /*c7c0*/  LDL R219, [R1+0x1178] ;  /* 0x0011780001db7983 */ /* 0x000e240000100800 */
[----:B0-----:R-:W-:-:S04]  /*c7d0*/  @P0 LOP3.LUT R219, R219, R218, RZ, 0x3c, !PT ;  /* 0x000000dadbdb0212 */ /* 0x001fc800078e3cff */
[----:B------:R-:W-:-:S04]  /*c7e0*/  @P0 LOP3.LUT R218, R219, R218, RZ, 0x3c, !PT ;  /* 0x000000dadbda0212 */ /* 0x000fc800078e3cff */
[----:B------:R-:W-:-:S05]  /*c7f0*/  @P0 LOP3.LUT R219, R219, R218, RZ, 0x3c, !PT ;  /* 0x000000dadbdb0212 */ /* 0x000fca00078e3cff */
[----:B------:R0:W2:Y:S04]  /*c800*/  @P0 LDG.E.U16 R33, desc[UR60][R218.64] ;  /* 0x0000003cda210981 */ /* 0x0000a8000c1e1500 */
[----:B------:R-:W0:Y:S04]  /*c810*/  LDL R218, [R1+0x116c] ;  /* 0x00116c0001da7983 */ /* 0x000e280000100800 */
[----:B------:R-:W0:Y:S01]  /*c820*/  LDL R219, [R1+0x1170] ;  /* 0x0011700001db7983 */ /* 0x000e220000100800 */
[----:B------:R-:W-:Y:S02]  /*c830*/  ISETP.GT.AND P1, PT, R216, 0x9, PT ;  /* 0x00000009d800780c */ /* 0x000fe40003f24270 */
[----:B------:R-:W-:-:S11]  /*c840*/  PRMT R34, RZ, 0x7610, R34 ;  /* 0x00007610ff227816 */ /* 0x000fd60000000022 */
[----:B0-----:R-:W-:-:S04]  /*c850*/  @P1 LOP3.LUT R219, R219, R218, RZ, 0x3c, !PT ;  /* 0x000000dadbdb1212 */ /* 0x001fc800078e3cff */
[----:B------:R-:W-:-:S04]  /*c860*/  @P1 LOP3.LUT R218, R219, R218, RZ, 0x3c, !PT ;  /* 0x000000dadbda1212 */ /* 0x000fc800078e3cff */
[----:B------:R-:W-:-:S05]  /*c870*/  @P1 LOP3.LUT R219, R219, R218, RZ, 0x3c, !PT ;  /* 0x000000dadbdb1212 */ /* 0x000fca00078e3cff */
[----:B------:R0:W2:Y:S04]  /*c880*/  @P1 LDG.E.U16 R34, desc[UR60][R218.64] ;  /* 0x0000003cda221981 */ /* 0x0000a8000c1e1500 */
[----:B------:R-:W4:Y:S01]  /*c890*/  LDL R219, [R1+0x1164] ;  /* 0x0011640001db7983 */ /* 0x000f220000100800 */
[----:B------:R-:W-:Y:S01]  /*c8a0*/  PRMT R35, RZ, 0x7610, R35 ;  /* 0x00007610ff237816 */ /* 0x000fe20000000023 */
[----:B0-----:R-:W-:Y:S01]  /*c8b0*/  @P1 IMAD.MOV.U32 R218, RZ, RZ, R109 ;  /* 0x000000ffffda1224 */ /* 0x001fe200078e006d */
        /* <DEDUP_REMOVED lines=15> */
[----:B------:R-:W0:Y:S04]  /*c9b0*/  LDL R218, [R1+0x114c] ;  /* 0x00114c0001da7983 */ /* 0x000e280000100800 */
[----:B------:R-:W0:Y:S01]  /*c9c0*/  LDL R219, [R1+0x1150] ;  /* 0x0011500001db7983 */ /* 0x000e220000100800 */
[----:B------:R-:W-:-:S02]  /*c9d0*/  PRMT R151, RZ, 0x7610, R151 ;  /* 0x00007610ff977816 */ /* 0x000fc40000000097 */
[----:B0-----:R-:W-:-:S04]  /*c9e0*/  @P0 LOP3.LUT R219, R219, R218, RZ, 0x3c, !PT ;  /* 0x000000dadbdb0212 */ /* 0x001fc800078e3cff */
[----:B------:R-:W-:-:S04]  /*c9f0*/  @P0 LOP3.LUT R218, R219, R218, RZ, 0x3c, !PT ;  /* 0x000000dadbda0212 */ /* 0x000fc800078e3cff */
[----:B------:R-:W-:-:S05]  /*ca00*/  @P0 LOP3.LUT R219, R219, R218, RZ, 0x3c, !PT ;  /* 0x000000dadbdb0212 */ /* 0x000fca00078e3cff */
[----:B------:R0:W2:Y:S04]  /*ca10*/  @P0 LDG.E.U16 R151, desc[UR60][R218.64] ;  /* 0x0000003cda970981 */ /* 0x0000a8000c1e1500 */
[----:B------:R-:W0:Y:S04]  /*ca20*/  LDL R218, [R1+0x1144] ;  /* 0x0011440001da7983 */ /* 0x000e280000100800 */
[----:B------:R-:W0:Y:S01]  /*ca30*/  LDL R219, [R1+0x1148] ;  /* 0x0011480001db7983 */ /* 0x000e220000100800 */
[----:B------:R-:W-:Y:S02]  /*ca40*/  PRMT R7, RZ, 0x7610, R7 ;  /* 0x00007610ff077816 */ /* 0x000fe40000000007 */
        /* <DEDUP_REMOVED lines=11> */
[----:B------:R-:W0:Y:S01]  /*cb00*/  LDL R219, [R1+0x1138] ;  /* 0x0011380001db7983 */ /* 0x000e220000100800 */
[----:B------:R-:W-:-:S02]  /*cb10*/  ISETP.GT.AND P1, PT, R216, 0xb, PT ;  /* 0x0000000bd800780c */ /* 0x000fc40003f24270 */
        /* <DEDUP_REMOVED lines=26> */
[----:B------:R-:W-:Y:S01]  /*ccc0*/  ISETP.GT.AND P0, PT, R216, 0xc, PT ;  /* 0x0000000cd800780c */ /* 0x000fe20003f04270 */
[----:B------:R-:W2:Y:S04]  /*ccd0*/  LDL R109, [R1+0x10f0] ;  /* 0x0010f000016d7983 */ /* 0x000ea80000100800 */
[----:B----4-:R0:W4:Y:S04]  /*cce0*/  @P1 LDG.E.U16 R199, desc[UR60][R218.64] ;  /* 0x0000003cdac71981 */ /* 0x010128000c1e1500 */
[----:B------:R-:W0:Y:S04]  /*ccf0*/  LDL R218, [R1+0x110c] ;  /* 0x00110c0001da7983 */ /* 0x000e280000100800 */
[----:B------:R-:W0:Y:S01]  /*cd00*/  LDL R219, [R1+0x1110] ;  /* 0x0011100001db7983 */ /* 0x000e220000100800 */
[----:B------:R-:W-:-:S02]  /*cd10*/  PRMT R174, RZ, 0x7610, R174 ;  /* 0x00007610ffae7816 */ /* 0x000fc400000000ae */
        /* <DEDUP_REMOVED lines=19> */
[----:B------:R-:W-:-:S02]  /*ce50*/  ISETP.GT.AND P1, PT, R216, 0xd, PT ;  /* 0x0000000dd800780c */ /* 0x000fc40003f24270 */
        /* <DEDUP_REMOVED lines=92> */
[----:B------:R0:W4:Y:S04]  /*d420*/  @P0 LDG.E.U16 R31, desc[UR60][R218.64] ;  /* 0x0000003cda1f0981 */ /* 0x000128000c1e1500 */
[----:B------:R-:W0:Y:S04]  /*d430*/  LDL R218, [R1+0x107c] ;  /* 0x00107c0001da7983 */ /* 0x000e280000100800 */
[----:B------:R-:W0:Y:S01]  /*d440*/  LDL R219, [R1+0x1080] ;  /* 0x0010800001db7983 */ /* 0x000e220000100800 */
[----:B------:R-:W-:Y:S02]  /*d450*/  PRMT R30, RZ, 0x7610, R30 ;  /* 0x00007610ff1e7816 */ /* 0x000fe4000000001e */
[----:B0-----:R-:W-:-:S04]  /*d460*/  @P0 LOP3.LUT R219, R219, R218, RZ, 0x3c, !PT ;  /* 0x000000dadbdb0212 */ /* 0x001fc800078e3cff */
[----:B------:R-:W-:-:S04]  /*d470*/  @P0 LOP3.LUT R218, R219, R218, RZ, 0x3c, !PT ;  /* 0x000000dadbda0212 */ /* 0x000fc800078e3cff */
[----:B------:R-:W-:-:S05]  /*d480*/  @P0 LOP3.LUT R219, R219, R218, RZ, 0x3c, !PT ;  /* 0x000000dadbdb0212 */ /* 0x000fca00078e3cff */
[----:B------:R0:W4:Y:S04]  /*d490*/  @P0 LDG.E.U16 R30, desc[UR60][R218.64] ;  /* 0x0000003cda1e0981 */ /* 0x000128000c1e1500 */
[----:B------:R-:W3:Y:S01]  /*d4a0*/  LDL R219, [R1+0x1074] ;  /* 0x0010740001db7983 */ /* 0x000ee20000100800 */
[----:B------:R-:W-:Y:S01]  /*d4b0*/  PRMT R12, RZ, 0x7610, R12 ;  /* 0x00007610ff0c7816 */ /* 0x000fe2000000000c */
[----:B0-----:R-:W-:Y:S01]  /*d4c0*/  @P0 IMAD.MOV.U32 R218, RZ, RZ, R109 ;  /* 0x000000ffffda0224 */ /* 0x001fe200078e006d */
[----:B------:R-:W-:Y:S01]  /*d4d0*/  ISETP.GT.AND P1, PT, R216, 0x11, PT ;  /* 0x00000011d800780c */ /* 0x000fe20003f24270 */
[----:B------:R-:W2:Y:S04]  /*d4e0*/  LDL R109, [R1+0x1050] ;  /* 0x00105000016d7983 */ /* 0x000ea80000100800 */
[----:B---3--:R0:W3:Y:S04]  /*d4f0*/  @P0 LDG.E.U16 R12, desc[UR60][R218.64] ;  /* 0x0000003cda0c0981 */ /* 0x0080e8000c1e1500 */
[----:B------:R-:W0:Y:S04]  /*d500*/  LDL R218, [R1+0x106c] ;  /* 0x00106c0001da7983 */ /* 0x000e280000100800 */
[----:B------:R-:W0:Y:S01]  /*d510*/  LDL R219, [R1+0x1070] ;  /* 0x0010700001db7983 */ /* 0x000e220000100800 */
[----:B------:R-:W-:-:S02]  /*d520*/  PRMT R38, RZ, 0x7610, R38 ;  /* 0x00007610ff267816 */ /* 0x000fc40000000026 */
[----:B0-----:R-:W-:-:S04]  /*d530*/  @P1 LOP3.LUT R219, R219, R218, RZ, 0x3c, !PT ;  /* 0x000000dadbdb1212 */ /* 0x001fc800078e3cff */
[----:B------:R-:W-:-:S04]  /*d540*/  @P1 LOP3.LUT R218, R219, R218, RZ, 0x3c, !PT ;  /* 0x000000dadbda1212 */ /* 0x000fc800078e3cff */
[----:B------:R-:W-:-:S05]  /*d550*/  @P1 LOP3.LUT R219, R219, R218, RZ, 0x3c, !PT ;  /* 0x000000dadbdb1212 */ /* 0x000fca00078e3cff */
[----:B------:R0:W3:Y:S04]  /*d560*/  @P1 LDG.E.U16 R38, desc[UR60][R218.64] ;  /* 0x0000003cda261981 */ /* 0x0000e8000c1e1500 */
[----:B------:R-:W4:Y:S01]  /*d570*/  LDL R219, [R1+0x1064] ;  /* 0x0010640001db7983 */ /* 0x000f220000100800 */
[----:B------:R-:W-:Y:S01]  /*d580*/  PRMT R39, RZ, 0x7610, R39 ;  /* 0x00007610ff277816 */ /* 0x000fe20000000027 */
[----:B0-----:R-:W-:Y:S01]  /*d590*/  @P1 IMAD.MOV.U32 R218, RZ, RZ, R10 ;  /* 0x000000ffffda1224 */ /* 0x001fe200078e000a */
[----:B------:R-:W-:Y:S01]  /*d5a0*/  PRMT R40, RZ, 0x7610, R40 ;  /* 0x00007610ff287816 */ /* 0x000fe20000000028 */
[----:B------:R-:W3:Y:S04]  /*d5b0*/  LDL R10, [R1+0x1040] ;  /* 0x00104000010a7983 */ /* 0x000ee80000100800 */
[----:B----4-:R0:W4:Y:S04]  /*d5c0*/  @P1 LDG.E.U16 R39, desc[UR60][R218.64] ;  /* 0x0000003cda271981 */ /* 0x010128000c1e1500 */
        /* <DEDUP_REMOVED lines=9> */
[----:B------:R-:W-:-:S02]  /*d660*/  ISETP.GT.AND P0, PT, R216, 0x12, PT ;  /* 0x00000012d800780c */ /* 0x000fc40003f04270 */
[----:B0-----:R-:W-:-:S04]  /*d670*/  @P1 LOP3.LUT R219, R219, R218, RZ, 0x3c, !PT ;  /* 0x000000dadbdb1212 */ /* 0x001fc800078e3cff */
[----:B------:R-:W-:-:S04]  /*d680*/  @P1 LOP3.LUT R218, R219, R218, RZ, 0x3c, !PT ;  /* 0x000000dadbda1212 */ /* 0x000fc800078e3cff */
[----:B------:R-:W-:-:S05]  /*d690*/  @P1 LOP3.LUT R219, R219, R218, RZ, 0x3c, !PT ;  /* 0x000000dadbdb1212 */ /* 0x000fca00078e3cff */
[----:B------:R2:W4:Y:S04]  /*d6a0*/  @P1 LDG.E.U16 R41, desc[UR60][R218.64] ;  /* 0x0000003cda291981 */ /* 0x000528000c1e1500 */
[----:B------:R-:W3:Y:S01]  /*d6b0*/  LDL R219, [R1+0x104c] ;  /* 0x00104c0001db7983 */ /* 0x000ee20000100800 */
[----:B------:R-:W-:Y:S01]  /*d6c0*/  PRMT R4, RZ, 0x7610, R4 ;  /* 0x00007610ff047816 */ /* 0x000fe20000000004 */
[----:B--2---:R-:W-:Y:S01]  /*d6d0*/  @P0 IMAD.MOV.U32 R218, RZ, RZ, R109 ;  /* 0x000000ffffda0224 */ /* 0x004fe200078e006d */
[----:B------:R-:W-:Y:S01]  /*d6e0*/  PRMT R3, RZ, 0x7610, R3 ;  /* 0x00007610ff037816 */ /* 0x000fe20000000003 */
[----:B------:R-:W2:Y:S04]  /*d6f0*/  LDL R109, [R1+0x1028] ;  /* 0x00102800016d7983 */ /* 0x000ea80000100800 */
[----:B---3--:R0:W3:Y:S04]  /*d700*/  @P0 LDG.E.U16 R4, desc[UR60][R218.64] ;  /* 0x0000003cda040981 */ /* 0x0080e8000c1e1500 */
[----:B------:R-:W0:Y:S04]  /*d710*/  LDL R218, [R1+0x1044] ;  /* 0x0010440001da7983 */ /* 0x000e280000100800 */
[----:B------:R-:W0:Y:S02]  /*d720*/  LDL R219, [R1+0x1048] ;  /* 0x0010480001db7983 */ /* 0x000e240000100800 */
        /* <DEDUP_REMOVED lines=18> */
[----:B------:R-:W-:Y:S02]  /*d850*/  ISETP.GT.AND P1, PT, R216, 0x13, PT ;  /* 0x00000013d800780c */ /* 0x000fe40003f24270 */
[----:B------:R-:W-:-:S11]  /*d860*/  PRMT R198, RZ, 0x7610, R198 ;  /* 0x00007610ffc67816 */ /* 0x000fd600000000c6 */
        /* <DEDUP_REMOVED lines=19> */
[----:B------:R-:W-:Y:S01]  /*d9a0*/  ISETP.GT.AND P0, PT, R216, 0x14, PT ;  /* 0x00000014d800780c */ /* 0x000fe20003f04270 */
[----:B------:R-:W3:Y:S04]  /*d9b0*/  LDL R10, [R1+0xff0] ;  /* 0x000ff000010a7983 */ /* 0x000ee80000100800 */
        /* <DEDUP_REMOVED lines=22> */
[----:B------:R-:W0:Y:S01]  /*db20*/  LDL R219, [R1+0xff8] ;  /* 0x000ff80001db7983 */ /* 0x000e220000100800 */
[----:B------:R-:W-:-:S02]  /*db30*/  ISETP.GT.AND P1, PT, R216, 0x15, PT ;  /* 0x00000015d800780c */ /* 0x000fc40003f24270 */
        /* <DEDUP_REMOVED lines=296> */
[----:B0-----:R-:W-:Y:S01]  /*edc0*/  @P0 IMAD.MOV.U32 R218, RZ, RZ, R10 ;  /* 0x000000ffffda0224 */ /* 0x001fe200078e000a */
        /* <DEDUP_REMOVED lines=209> */
[----:B------:R0:W2:Y:S04]  /*fae0*/  @P0 LDG.E.U16 R24, desc[UR60][R218.64] ;  /* 0x0000003cda180981 */ /* 0x0000a8000c1e1500 */
[----:B------:R-:W3:Y:S01]  /*faf0*/  LDL R219, [R1+0xd7c] ;  /* 0x000d7c0001db7983 */ /* 0x000ee20000100800 */
[----:B------:R-:W-:Y:S01]  /*fb00*/  PRMT R25, RZ, 0x7610, R25 ;  /* 0x00007610ff197816 */ /* 0x000fe20000000019 */
[----:B0-----:R-:W-:Y:S01]  /*fb10*/  @P0 IMAD.MOV.U32 R218, RZ, RZ, R109 ;  /* 0x000000ffffda0224 */ /* 0x001fe200078e006d */
[----:B------:R-:W-:Y:S01]  /*fb20*/  PRMT R26, RZ, 0x7610, R26 ;  /* 0x00007610ff1a7816 */ /* 0x000fe2000000001a */
[----:B------:R-:W4:Y:S04]  /*fb30*/  LDL R109, [R1+0xd58] ;  /* 0x000d5800016d7983 */ /* 0x000f280000100800 */
        /* <DEDUP_REMOVED lines=29> */
[----:B----4-:R-:W-:Y:S01]  /*fd10*/  @P1 IMAD.MOV.U32 R218, RZ, RZ, R109 ;  /* 0x000000ffffda1224 */ /* 0x010fe200078e006d */
[----:B------:R-:W-:Y:S01]  /*fd20*/  ISETP.GT.AND P0, PT, R216, 0x2a, PT ;  /* 0x0000002ad800780c */ /* 0x000fe20003f04270 */
[----:B------:R-:W4:Y:S04]  /*fd30*/  LDL R109, [R1+0xd28] ;  /* 0x000d2800016d7983 */ /* 0x000f280000100800 */
        /* <DEDUP_REMOVED lines=35> */
[----:B------:R-:W3:Y:S01]  /*ff70*/  LDL R219, [R1+0xd24] ;  /* 0x000d240001db7983 */ /* 0x000ee20000100800 */
[----:B------:R-:W-:Y:S01]  /*ff80*/  PRMT R185, RZ, 0x7610, R185 ;  /* 0x00007610ffb97816 */ /* 0x000fe200000000b9 */
[----:B----4-:R-:W-:Y:S01]  /*ff90*/  @P1 IMAD.MOV.U32 R218, RZ, RZ, R109 ;  /* 0x000000ffffda1224 */ /* 0x010fe200078e006d */
[----:B------:R-:W-:Y:S01]  /*ffa0*/  PRMT R184, RZ, 0x7610, R184 ;  /* 0x00007610ffb87816 */ /* 0x000fe200000000b8 */
[----:B------:R-:W4:Y:S04]  /*ffb0*/  LDL R109, [R1+0xd00] ;  /* 0x000d0000016d7983 */ /* 0x000f280000100800 */
[----:B---3--:R0:W3:Y:S04]  /*ffc0*/  @P1 LDG.E.U16 R185, desc[UR60][R218.64] ;  /* 0x0000003cdab91981 */ /* 0x0080e8000c1e1500 */
[----:B------:R-:W0:Y:S04]  /*ffd0*/  LDL R218, [R1+0xd1c] ;  /* 0x000d1c0001da7983 */ /* 0x000e280000100800 */
[----:B------:R-:W0:Y:S02]  /*ffe0*/  LDL R219, [R1+0xd20] ;  /* 0x000d200001db7983 */ /* 0x000e240000100800 */
[----:B0-----:R-:W-:-:S04]  /*fff0*/  @P1 LOP3.LUT R219, R219, R218, RZ, 0x3c, !PT ;  /* 0x000000dadbdb1212 */ /* 0x001fc800078e3cff */
[----:B------:R-:W-:-:S04]  /*10000*/  @P1 LOP3.LUT R218, R219, R218, RZ, 0x3c, !PT ;  /* 0x000000dadbda1212 */ /* 0x000fc800078e3cff */
[----:B------:R-:W-:-:S05]  /*10010*/  @P1 LOP3.LUT R219, R219, R218, RZ, 0x3c, !PT ;  /* 0x000000dadbdb1212 */ /* 0x000fca00078e3cff */
[----:B------:R0:W3:Y:S04]  /*10020*/  @P1 LDG.E.U16 R184, desc[UR60][R218.64] ;  /* 0x0000003cdab81981 */ /* 0x0000e8000c1e1500 */
[----:B------:R-:W2:Y:S01]  /*10030*/  LDL R219, [R1+0xd14] ;  /* 0x000d140001db7983 */ /* 0x000ea20000100800 */
[----:B------:R-:W-:Y:S01]  /*10040*/  PRMT R183, RZ, 0x7610, R183 ;  /* 0x00007610ffb77816 */ /* 0x000fe200000000b7 */
[----:B0-----:R-:W-:Y:S01]  /*10050*/  @P1 IMAD.MOV.U32 R218, RZ, RZ, R10 ;  /* 0x000000ffffda1224 */ /* 0x001fe200078e000a */
        /* <DEDUP_REMOVED lines=471> */
[----:B----4-:R-:W-:Y:S02]  /*11dd0*/  @P1 IMAD.MOV.U32 R218, RZ, RZ, R109 ;  /* 0x000000ffffda1224 */ /* 0x010fe400078e006d */
[----:B------:R-:W4:Y:S04]  /*11de0*/  LDL.LU R109, [R1+0xaa8] ;  /* 0x000aa800016d7983 */ /* 0x000f280000300800 */
[----:B---3--:R0:W3:Y:S04]  /*11df0*/  @P1 LDG.E.U16 R120, desc[UR60][R218.64] ;  /* 0x0000003cda781981 */ /* 0x0080e8000c1e1500 */
[----:B------:R-:W0:Y:S04]  /*11e00*/  LDL R218, [R1+0xac4] ;  /* 0x000ac40001da7983 */ /* 0x000e280000100800 */
[----:B------:R-:W0:Y:S01]  /*11e10*/  LDL R219, [R1+0xac8] ;  /* 0x000ac80001db7983 */ /* 0x000e220000100800 */
[----:B------:R-:W-:-:S02]  /*11e20*/  PRMT R119, RZ, 0x7610, R119 ;  /* 0x00007610ff777816 */ /* 0x000fc40000000077 */
[----:B------:R-:W-:Y:S02]  /*11e30*/  PRMT R118, RZ, 0x7610, R118 ;  /* 0x00007610ff767816 */ /* 0x000fe40000000076 */
[----:B0-----:R-:W-:-:S04]  /*11e40*/  @P1 LOP3.LUT R219, R219, R218, RZ, 0x3c, !PT ;  /* 0x000000dadbdb1212 */ /* 0x001fc800078e3cff */
[----:B------:R-:W-:-:S04]  /*11e50*/  @P1 LOP3.LUT R218, R219, R218, RZ, 0x3c, !PT ;  /* 0x000000dadbda1212 */ /* 0x000fc800078e3cff */
[----:B------:R-:W-:-:S05]  /*11e60*/  @P1 LOP3.LUT R219, R219, R218, RZ, 0x3c, !PT ;  /* 0x000000dadbdb1212 */ /* 0x000fca00078e3cff */
[----:B------:R0:W2:Y:S02]  /*11e70*/  @P1 LDG.E.U16 R119, desc[UR60][R218.64] ;  /* 0x0000003cda771981 */ /* 0x0000a4000c1e1500 */
[----:B0-----:R-:W-:Y:S02]  /*11e80*/  @P1 IMAD.MOV.U32 R218, RZ, RZ, R10 ;  /* 0x000000ffffda1224 */ /* 0x001fe400078e000a */
[----:B------:R-:W-:Y:S01]  /*11e90*/  @P1 IMAD.MOV.U32 R219, RZ, RZ, R227 ;  /* 0x000000ffffdb1224 */ /* 0x000fe200078e00e3 */
[----:B------:R-:W3:Y:S04]  /*11ea0*/  LDL R10, [R1+0xa98] ;  /* 0x000a9800010a7983 */ /* 0x000ee80000100800 */
[----:B------:R0:W-:Y:S04]  /*11eb0*/  STL [R1+0x135c], R227 ;  /* 0x00135ce301007387 */ /* 0x0001e80000100800 */
[----:B------:R1:W2:Y:S04]  /*11ec0*/  @P1 LDG.E.U16 R118, desc[UR60][R218.64] ;  /* 0x0000003cda761981 */ /* 0x0002a8000c1e1500 */
[----:B0-----:R-:W3:Y:S04]  /*11ed0*/  LDL.LU R227, [R1+0xaa0] ;  /* 0x000aa00001e37983 */ /* 0x001ee80000300800 */
[----:B------:R-:W1:Y:S04]  /*11ee0*/  LDL R218, [R1+0xab4] ;  /* 0x000ab40001da7983 */ /* 0x000e680000100800 */
[----:B------:R-:W1:Y:S01]  /*11ef0*/  LDL R219, [R1+0xab8] ;  /* 0x000ab80001db7983 */ /* 0x000e620000100800 */
[----:B------:R-:W-:-:S02]  /*11f00*/  PRMT R117, RZ, 0x7610, R117 ;  /* 0x00007610ff757816 */ /* 0x000fc40000000075 */
[----:B-1----:R-:W-:-:S04]  /*11f10*/  @P1 LOP3.LUT R219, R219, R218, RZ, 0x3c, !PT ;  /* 0x000000dadbdb1212 */ /* 0x002fc800078e3cff */
        /* <DEDUP_REMOVED lines=14> */
[----:B------:R-:W-:-:S04]  /*12000*/  PRMT R60, RZ, 0x7610, R60 ;  /* 0x00007610ff3c7816 */ /* 0x000fc8000000003c */
[----:B---3--:R0:W3:Y:S04]  /*12010*/  @P0 LDG.E.U16 R61, desc[UR60][R218.64] ;  /* 0x0000003cda3d0981 */ /* 0x0080e8000c1e1500 */
[----:B------:R-:W4:Y:S01]  /*12020*/  LDL R219, [R1+0xa9c] ;  /* 0x000a9c0001db7983 */ /* 0x000f220000100800 */
[----:B0-----:R-:W-:Y:S01]  /*12030*/  @P0 IMAD.MOV.U32 R218, RZ, RZ, R227 ;  /* 0x000000ffffda0224 */ /* 0x001fe200078e00e3 */
[----:B------:R-:W-:Y:S02]  /*12040*/  PRMT R59, RZ, 0x7610, R59 ;  /* 0x00007610ff3b7816 */ /* 0x000fe4000000003b */
[----:B------:R0:W-:Y:S04]  /*12050*/  STL [R1+0x1360], R227 ;  /* 0x001360e301007387 */ /* 0x0001e80000100800 */
[----:B0-----:R-:W2:Y:S04]  /*12060*/  LDL.LU R227, [R1+0x844] ;  /* 0x0008440001e37983 */ /* 0x001ea80000300800 */
[----:B------:R0:W-:Y:S04]  /*12070*/  STL [R1+0x134c], R2 ;  /* 0x00134c0201007387 */ /* 0x0001e80000100800 */
[----:B----4-:R1:W4:Y:S02]  /*12080*/  @P0 LDG.E.U16 R60, desc[UR60][R218.64] ;  /* 0x0000003cda3c0981 */ /* 0x010324000c1e1500 */
[----:B-1----:R-:W-:-:S02]  /*12090*/  @P0 IMAD.MOV.U32 R218, RZ, RZ, R10 ;  /* 0x000000ffffda0224 */ /* 0x002fc400078e000a */
[----:B------:R-:W1:Y:S01]  /*120a0*/  S2R R10, SR_TID.X ;  /* 0x00000000000a7919 */ /* 0x000e620000002100 */
[----:B------:R-:W-:Y:S02]  /*120b0*/  @P0 IMAD.MOV.U32 R219, RZ, RZ, R2 ;  /* 0x000000ffffdb0224 */ /* 0x000fe400078e0002 */
[----:B0-----:R-:W3:Y:S04]  /*120c0*/  LDL.LU R2, [R1+0x848] ;  /* 0x0008480001027983 */ /* 0x001ee80000300800 */
[----:B------:R0:W4:Y:S04]  /*120d0*/  @P0 LDG.E.U16 R59, desc[UR60][R218.64] ;  /* 0x0000003cda3b0981 */ /* 0x000128000c1e1500 */
[----:B------:R-:W2:Y:S04]  /*120e0*/  LDL.LU R218, [R1+0x850] ;  /* 0x0008500001da7983 */ /* 0x000ea80000300800 */
[----:B------:R-:W3:Y:S01]  /*120f0*/  LDL.LU R219, [R1+0x84c] ;  /* 0x00084c0001db7983 */ /* 0x000ee20000300800 */
[----:B-1----:R-:W-:-:S04]  /*12100*/  LOP3.LUT R10, R10, 0x3f, RZ, 0xc0, !PT ;  /* 0x0000003f0a0a7812 */ /* 0x002fc800078ec0ff */
[----:B------:R-:W-:Y:S02]  /*12110*/  ISETP.GE.AND P0, PT, R10, R216, PT ;  /* 0x000000d80a00720c */ /* 0x000fe40003f06270 */
[----:B------:R-:W4:Y:S01]  /*12120*/  LDL.LU R10, [R1+0x1778] ;  /* 0x00177800010a7983 */ /* 0x000f220000300800 */
[----:B------:R-:W-:Y:S06]  /*12130*/  BAR.SYNC.DEFER_BLOCKING 0x0 ;  /* 0x0000000000007b1d */ /* 0x000fec0000010000 */
[----:B----4-:R1:W-:Y:S04]  /*12140*/  STS.U16 [R10+0x400], R150 ;  /* 0x000400960a007388 */ /* 0x0103e80000000400 */
[----:B------:R4:W-:Y:S04]  /*12150*/  STS.U16 [R10+0x4400], R58 ;  /* 0x0044003a0a007388 */ /* 0x0009e80000000400 */
[----:B------:R0:W-:Y:S04]  /*12160*/  STS.U16 [R10+0x8400], R57 ;  /* 0x008400390a007388 */ /* 0x0001e80000000400 */
[----:B-1----:R-:W3:Y:S04]  /*12170*/  LDL.LU R150, [R1+0x1774] ;  /* 0x0017740001967983 */ /* 0x002ee80000300800 */
[----:B----4-:R-:W4:Y:S04]  /*12180*/  LDL.LU R58, [R1+0x1770] ;  /* 0x00177000013a7983 */ /* 0x010f280000300800 */
[----:B0-----:R-:W4:Y:S04]  /*12190*/  LDL.LU R57, [R1+0x176c] ;  /* 0x00176c0001397983 */ /* 0x001f280000300800 */
[----:B------:R0:W-:Y:S04]  /*121a0*/  STS.U16 [R10+0xc400], R33 ;  /* 0x00c400210a007388 */ /* 0x0001e80000000400 */
[----:B------:R1:W-:Y:S04]  /*121b0*/  STS.U16 [R10+0x800], R32 ;  /* 0x000800200a007388 */ /* 0x0003e80000000400 */
[----:B------:R2:W-:Y:S04]  /*121c0*/  STS.U16 [R10+0x4800], R31 ;  /* 0x0048001f0a007388 */ /* 0x0005e80000000400 */
[----:B0-----:R-:W4:Y:S04]  /*121d0*/  LDL.LU R33, [R1+0x1768] ;  /* 0x0017680001217983 */ /* 0x001f280000300800 */
[----:B-1----:R-:W4:Y:S04]  /*121e0*/  LDL.LU R32, [R1+0x1764] ;  /* 0x0017640001207983 */ /* 0x002f280000300800 */
[----:B--2---:R-:W2:Y:S04]  /*121f0*/  LDL.LU R31, [R1+0x1760] ;  /* 0x00176000011f7983 */ /* 0x004ea80000300800 */
[----:B------:R0:W-:Y:S04]  /*12200*/  STS.U16 [R10+0x8800], R30 ;  /* 0x0088001e0a007388 */ /* 0x0001e80000000400 */
[----:B------:R1:W-:Y:S04]  /*12210*/  STS.U16 [R10+0xc800], R12 ;  /* 0x00c8000c0a007388 */ /* 0x0003e80000000400 */
[----:B------:R1:W-:Y:S04]  /*12220*/  STS.U16 [R10+0xc00], R13 ;  /* 0x000c000d0a007388 */ /* 0x0003e80000000400 */
[----:B0-----:R-:W4:Y:S04]  /*12230*/  LDL.LU R30, [R1+0x175c] ;  /* 0x00175c00011e7983 */ /* 0x001f280000300800 */
[----:B-1----:R-:W2:Y:S04]  /*12240*/  LDL.LU R12, [R1+0x1758] ;  /* 0x00175800010c7983 */ /* 0x002ea80000300800 */
[----:B------:R-:W2:Y:S04]  /*12250*/  LDL.LU R13, [R1+0x1754] ;  /* 0x00175400010d7983 */ /* 0x000ea80000300800 */
[----:B------:R0:W-:Y:S04]  /*12260*/  STS.U16 [R10+0x4c00], R18 ;  /* 0x004c00120a007388 */ /* 0x0001e80000000400 */
[----:B------:R1:W-:Y:S04]  /*12270*/  STS.U16 [R10+0x8c00], R19 ;  /* 0x008c00130a007388 */ /* 0x0003e80000000400 */
[----:B------:R1:W-:Y:S04]  /*12280*/  STS.U16 [R10+0xcc00], R20 ;  /* 0x00cc00140a007388 */ /* 0x0003e80000000400 */
[----:B0-----:R-:W2:Y:S04]  /*12290*/  LDL.LU R18, [R1+0x1750] ;  /* 0x0017500001127983 */ /* 0x001ea80000300800 */
        /* <DEDUP_REMOVED lines=19> */
[----:B------:R-:W4:Y:S04]  /*123d0*/  LDL.LU R9, [R1+0x1724] ;  /* 0x0017240001097983 */ /* 0x000f280000300800 */
[----:B------:R0:W-:Y:S04]  /*123e0*/  STS.U16 [R10+0x5800], R27 ;  /* 0x0058001b0a007388 */ /* 0x0001e80000000400 */
[----:B------:R1:W-:Y:S04]  /*123f0*/  STS.U16 [R10+0x9800], R28 ;  /* 0x0098001c0a007388 */ /* 0x0003e80000000400 */
[----:B------:R3:W-:Y:S04]  /*12400*/  STS.U16 [R10+0xd800], R29 ;  /* 0x00d8001d0a007388 */ /* 0x0007e80000000400 */
[----:B0-----:R-:W2:Y:S04]  /*12410*/  LDL.LU R27, [R1+0x1720] ;  /* 0x00172000011b7983 */ /* 0x001ea80000300800 */
[----:B-1----:R-:W2:Y:S04]  /*12420*/  LDL.LU R28, [R1+0x171c] ;  /* 0x00171c00011c7983 */ /* 0x002ea80000300800 */
[----:B------:R-:W-:Y:S04]  /*12430*/  STS.U16 [R10], R218 ;  /* 0x000000da0a007388 */ /* 0x000fe80000000400 */
[----:B---3--:R-:W-:Y:S04]  /*12440*/  STS.U16 [R10+0x4000], R219 ;  /* 0x004000db0a007388 */ /* 0x008fe80000000400 */
[----:B------:R-:W-:Y:S04]  /*12450*/  STS.U16 [R10+0x8000], R2 ;  /* 0x008000020a007388 */ /* 0x000fe80000000400 */
[----:B------:R-:W-:Y:S04]  /*12460*/  STS.U16 [R10+0xc000], R227 ;  /* 0x00c000e30a007388 */ /* 0x000fe80000000400 */
[----:B------:R-:W3:Y:S04]  /*12470*/  LDL.LU R29, [R1+0x1718] ;  /* 0x00171800011d7983 */ /* 0x000ee80000300800 */
[----:B------:R-:W-:Y:S04]  /*12480*/  STS.U16 [R10+0x1c00], R252 ;  /* 0x001c00fc0a007388 */ /* 0x000fe80000000400 */
[----:B------:R-:W-:Y:S04]  /*12490*/  STS.U16 [R10+0x5c00], R251 ;  /* 0x005c00fb0a007388 */ /* 0x000fe80000000400 */
[----:B------:R-:W-:Y:S04]  /*124a0*/  STS.U16 [R10+0x9c00], R250 ;  /* 0x009c00fa0a007388 */ /* 0x000fe80000000400 */
[----:B------:R-:W-:Y:S04]  /*124b0*/  STS.U16 [R10+0xdc00], R249 ;  /* 0x00dc00f90a007388 */ /* 0x000fe80000000400 */
[----:B------:R-:W-:Y:S04]  /*124c0*/  STL [R1+0x12ac], R10 ;  /* 0x0012ac0a01007387 */ /* 0x000fe80000100800 */
[----:B----4-:R0:W-:Y:S04]  /*124d0*/  STS.U16 [R9+0x80], R30 ;  /* 0x0000801e09007388 */ /* 0x0101e80000000400 */
[----:B--2---:R1:W-:Y:S04]  /*124e0*/  STS.U16 [R9+0x4080], R31 ;  /* 0x0040801f09007388 */ /* 0x0043e80000000400 */
[----:B------:R2:W-:Y:S04]  /*124f0*/  STS.U16 [R9+0x8080], R32 ;  /* 0x0080802009007388 */ /* 0x0005e80000000400 */
[----:B0-----:R-:W4:Y:S04]  /*12500*/  LDL.LU R30, [R1+0x1714] ;  /* 0x00171400011e7983 */ /* 0x001f280000300800 */
[----:B-1----:R-:W3:Y:S04]  /*12510*/  LDL.LU R31, [R1+0x1710] ;  /* 0x00171000011f7983 */ /* 0x002ee80000300800 */
[----:B--2---:R-:W2:Y:S04]  /*12520*/  LDL.LU R32, [R1+0x170c] ;  /* 0x00170c0001207983 */ /* 0x004ea80000300800 */
[----:B------:R0:W-:Y:S04]  /*12530*/  STS.U16 [R9+0xc080], R33 ;  /* 0x00c0802109007388 */ /* 0x0001e80000000400 */
[----:B------:R1:W-:Y:S04]  /*12540*/  STS.U16 [R9+0x480], R34 ;  /* 0x0004802209007388 */ /* 0x0003e80000000400 */
[----:B------:R1:W-:Y:S04]  /*12550*/  STS.U16 [R9+0x4480], R35 ;  /* 0x0044802309007388 */ /* 0x0003e80000000400 */
[----:B0-----:R-:W4:Y:S04]  /*12560*/  LDL.LU R33, [R1+0x1708] ;  /* 0x0017080001217983 */ /* 0x001f280000300800 */
[----:B-1----:R-:W3:Y:S04]  /*12570*/  LDL.LU R34, [R1+0x1704] ;  /* 0x0017040001227983 */ /* 0x002ee80000300800 */
[----:B------:R-:W2:Y:S04]  /*12580*/  LDL.LU R35, [R1+0x1700] ;  /* 0x0017000001237983 */ /* 0x000ea80000300800 */
        /* <DEDUP_REMOVED lines=37> */
[----:B0-----:R-:W4:Y:S04]  /*127e0*/  LDL.LU R8, [R1+0x16b4] ;  /* 0x0016b40001087983 */ /* 0x001f280000300800 */
[----:B------:R0:W-:Y:S04]  /*127f0*/  STS.U16 [R9+0x5880], R54 ;  /* 0x0058803609007388 */ /* 0x0001e80000000400 */
[----:B------:R1:W-:Y:S04]  /*12800*/  STS.U16 [R9+0x9880], R55 ;  /* 0x0098803709007388 */ /* 0x0003e80000000400 */
[----:B------:R1:W-:Y:S04]  /*12810*/  STS.U16 [R9+0xd880], R56 ;  /* 0x00d8803809007388 */ /* 0x0003e80000000400 */
[----:B0-----:R-:W3:Y:S04]  /*12820*/  LDL.LU R54, [R1+0x16b0] ;  /* 0x0016b00001367983 */ /* 0x001ee80000300800 */
[----:B-1----:R-:W2:Y:S04]  /*12830*/  LDL.LU R55, [R1+0x16ac] ;  /* 0x0016ac0001377983 */ /* 0x002ea80000300800 */
[----:B------:R-:W3:Y:S04]  /*12840*/  LDL.LU R56, [R1+0x16a8] ;  /* 0x0016a80001387983 */ /* 0x000ee80000300800 */
[----:B------:R-:W-:Y:S04]  /*12850*/  STS.U16 [R9+0x1c80], R247 ;  /* 0x001c80f709007388 */ /* 0x000fe80000000400 */
[----:B------:R-:W-:Y:S04]  /*12860*/  STS.U16 [R9+0x5c80], R246 ;  /* 0x005c80f609007388 */ /* 0x000fe80000000400 */
[----:B------:R-:W-:Y:S04]  /*12870*/  STS.U16 [R9+0x9c80], R245 ;  /* 0x009c80f509007388 */ /* 0x000fe80000000400 */
[----:B------:R-:W-:Y:S04]  /*12880*/  STS.U16 [R9+0xdc80], R244 ;  /* 0x00dc80f409007388 */ /* 0x000fe80000000400 */
[----:B------:R-:W-:Y:S04]  /*12890*/  STL [R1+0x12b0], R9 ;  /* 0x0012b00901007387 */ /* 0x000fe80000100800 */
[----:B----4-:R0:W-:Y:S04]  /*128a0*/  STS.U16 [R8+0x100], R57 ;  /* 0x0001003908007388 */ /* 0x0101e80000000400 */
[----:B------:R1:W-:Y:S04]  /*128b0*/  STS.U16 [R8+0x4100], R58 ;  /* 0x0041003a08007388 */ /* 0x0003e80000000400 */
[----:B------:R4:W-:Y:S04]  /*128c0*/  STS.U16 [R8+0x8100], R150 ;  /* 0x0081009608007388 */ /* 0x0009e80000000400 */
[----:B0-----:R-:W2:Y:S04]  /*128d0*/  LDL.LU R57, [R1+0x16a4] ;  /* 0x0016a40001397983 */ /* 0x001ea80000300800 */
[----:B-1----:R-:W3:Y:S04]  /*128e0*/  LDL.LU R58, [R1+0x16a0] ;  /* 0x0016a000013a7983 */ /* 0x002ee80000300800 */
[----:B----4-:R-:W4:Y:S04]  /*128f0*/  LDL.LU R150, [R1+0x169c] ;  /* 0x00169c0001967983 */ /* 0x010f280000300800 */
[----:B------:R0:W-:Y:S04]  /*12900*/  STS.U16 [R8+0xc100], R149 ;  /* 0x00c1009508007388 */ /* 0x0001e80000000400 */
[----:B------:R1:W-:Y:S04]  /*12910*/  STS.U16 [R8+0x500], R151 ;  /* 0x0005009708007388 */ /* 0x0003e80000000400 */
[----:B------:R1:W-:Y:S04]  /*12920*/  STS.U16 [R8+0x4500], R7 ;  /* 0x0045000708007388 */ /* 0x0003e80000000400 */
[----:B0-----:R-:W4:Y:S04]  /*12930*/  LDL.LU R149, [R1+0x1698] ;  /* 0x0016980001957983 */ /* 0x001f280000300800 */
[----:B-1----:R-:W4:Y:S04]  /*12940*/  LDL.LU R151, [R1+0x1694] ;  /* 0x0016940001977983 */ /* 0x002f280000300800 */
[----:B------:R-:W2:Y:S04]  /*12950*/  LDL.LU R7, [R1+0x1690] ;  /* 0x0016900001077983 */ /* 0x000ea80000300800 */
[----:B------:R0:W-:Y:S04]  /*12960*/  STS.U16 [R8+0x8500], R6 ;  /* 0x0085000608007388 */ /* 0x0001e80000000400 */
[----:B------:R1:W-:Y:S04]  /*12970*/  STS.U16 [R8+0xc500], R5 ;  /* 0x00c5000508007388 */ /* 0x0003e80000000400 */
[----:B0-----:R-:W3:Y:S04]  /*12980*/  LDL.LU R6, [R1+0x168c] ;  /* 0x00168c0001067983 */ /* 0x001ee80000300800 */
[----:B-1----:R-:W4:Y:S04]  /*12990*/  LDL.LU R5, [R1+0x1688] ;  /* 0x0016880001057983 */ /* 0x002f280000300800 */
[----:B------:R0:W-:Y:S04]  /*129a0*/  STS.U16 [R8+0x900], R4 ;  /* 0x0009000408007388 */ /* 0x0001e80000000400 */
[----:B0-----:R-:W4:Y:S04]  /*129b0*/  LDL.LU R4, [R1+0x1684] ;  /* 0x0016840001047983 */ /* 0x001f280000300800 */
[----:B------:R0:W-:Y:S04]  /*129c0*/  STS.U16 [R8+0x4900], R3 ;  /* 0x0049000308007388 */ /* 0x0001e80000000400 */
[----:B------:R1:W-:Y:S04]  /*129d0*/  STS.U16 [R8+0x8900], R17 ;  /* 0x0089001108007388 */ /* 0x0003e80000000400 */
[----:B------:R1:W-:Y:S04]  /*129e0*/  STS.U16 [R8+0xc900], R16 ;  /* 0x00c9001008007388 */ /* 0x0003e80000000400 */
[----:B0-----:R-:W4:Y:S04]  /*129f0*/  LDL.LU R3, [R1+0x1680] ;  /* 0x0016800001037983 */ /* 0x001f280000300800 */
[----:B-1----:R-:W4:Y:S04]  /*12a00*/  LDL.LU R17, [R1+0x167c] ;  /* 0x00167c0001117983 */ /* 0x002f280000300800 */
[----:B------:R-:W4:Y:S04]  /*12a10*/  LDL.LU R16, [R1+0x1678] ;  /* 0x0016780001107983 */ /* 0x000f280000300800 */
[----:B------:R0:W-:Y:S04]  /*12a20*/  STS.U16 [R8+0xd00], R15 ;  /* 0x000d000f08007388 */ /* 0x0001e80000000400 */
[----:B------:R1:W-:Y:S04]  /*12a30*/  STS.U16 [R8+0x4d00], R14 ;  /* 0x004d000e08007388 */ /* 0x0003e80000000400 */
[----:B0-----:R-:W4:Y:S04]  /*12a40*/  LDL.LU R15, [R1+0x1674] ;  /* 0x00167400010f7983 */ /* 0x001f280000300800 */
[----:B-1----:R-:W4:Y:S04]  /*12a50*/  LDL.LU R14, [R1+0x1670] ;  /* 0x00167000010e7983 */ /* 0x002f280000300800 */
[----:B------:R-:W-:Y:S04]  /*12a60*/  STL [R1+0x12b4], R8 ;  /* 0x0012b40801007387 */ /* 0x000fe80000100800 */
[----:B--2---:R-:W-:Y:S04]  /*12a70*/  STL [R1+0x12b8], R7 ;  /* 0x0012b80701007387 */ /* 0x004fe80000100800 */
[----:B---3--:R-:W-:Y:S04]  /*12a80*/  STL [R1+0x12bc], R6 ;  /* 0x0012bc0601007387 */ /* 0x008fe80000100800 */
[----:B----4-:R-:W-:Y:S04]  /*12a90*/  STL [R1+0x12c0], R5 ;  /* 0x0012c00501007387 */ /* 0x010fe80000100800 */
[----:B------:R-:W2:Y:S04]  /*12aa0*/  LDL.LU R10, [R1+0x898] ;  /* 0x00089800010a7983 */ /* 0x000ea80000300800 */
[----:B------:R-:W-:Y:S04]  /*12ab0*/  STS.U16 [R8+0x8d00], R223 ;  /* 0x008d00df08007388 */ /* 0x000fe80000000400 */
        /* <DEDUP_REMOVED lines=113> */
[----:B------:R0:W-:Y:S04]  /*131d0*/  STS.U16 [R4+0x300], R95 ;  /* 0x0003005f04007388 */ /* 0x0001e80000000400 */
[----:B------:R1:W-:Y:S04]  /*131e0*/  STS.U16 [R4+0x8700], R89 ;  /* 0x0087005904007388 */ /* 0x0003e80000000400 */
[----:B0-----:R-:W3:Y:S04]  /*131f0*/  LDL R95, [R1+0xa8c] ;  /* 0x000a8c00015f7983 */ /* 0x001ee80000100800 */
[----:B-1----:R-:W4:Y:S04]  /*13200*/  LDL R89, [R1+0xa6c] ;  /* 0x000a6c0001597983 */ /* 0x002f280000100800 */
[----:B------:R-:W3:Y:S04]  /*13210*/  LDL.LU R103, [R1+0x894] ;  /* 0x0008940001677983 */ /* 0x000ee80000300800 */
[----:B------:R0:W-:Y:S04]  /*13220*/  STS.U16 [R4+0x4300], R94 ;  /* 0x0043005e04007388 */ /* 0x0001e80000000400 */
[----:B------:R-:W-:Y:S04]  /*13230*/  STS.U16 [R4+0x8300], R93 ;  /* 0x0083005d04007388 */ /* 0x000fe80000000400 */
[----:B------:R-:W-:Y:S04]  /*13240*/  STS.U16 [R4+0xc300], R92 ;  /* 0x00c3005c04007388 */ /* 0x000fe80000000400 */
[----:B------:R1:W-:Y:S04]  /*13250*/  STS.U16 [R4+0x700], R91 ;  /* 0x0007005b04007388 */ /* 0x0003e80000000400 */
[----:B------:R2:W-:Y:S04]  /*13260*/  STS.U16 [R4+0x4700], R90 ;  /* 0x0047005a04007388 */ /* 0x0005e80000000400 */
[----:B------:R2:W-:Y:S04]  /*13270*/  STS.U16 [R4+0xc700], R88 ;  /* 0x00c7005804007388 */ /* 0x0005e80000000400 */
[----:B0-----:R-:W4:Y:S04]  /*13280*/  LDL R94, [R1+0xa4c] ;  /* 0x000a4c00015e7983 */ /* 0x001f280000100800 */
[----:B-1----:R-:W4:Y:S04]  /*13290*/  LDL R91, [R1+0xa50] ;  /* 0x000a5000015b7983 */ /* 0x002f280000100800 */
[----:B------:R-:W4:Y:S04]  /*132a0*/  LDL R93, [R1+0xa2c] ;  /* 0x000a2c00015d7983 */ /* 0x000f280000100800 */
[----:B------:R-:W4:Y:S04]  /*132b0*/  LDL R92, [R1+0xa30] ;  /* 0x000a3000015c7983 */ /* 0x000f280000100800 */
[----:B--2---:R-:W2:Y:S04]  /*132c0*/  LDL R90, [R1+0xa0c] ;  /* 0x000a0c00015a7983 */ /* 0x004ea80000100800 */
[----:B------:R-:W2:Y:S04]  /*132d0*/  LDL R88, [R1+0xa10] ;  /* 0x000a100001587983 */ /* 0x000ea80000100800 */
[----:B------:R-:W4:Y:S04]  /*132e0*/  LDL.LU R99, [R1+0xa90] ;  /* 0x000a900001637983 */ /* 0x000f280000300800 */
[----:B------:R-:W2:Y:S04]  /*132f0*/  LDL.LU R2, [R1+0xa70] ;  /* 0x000a700001027983 */ /* 0x000ea80000300800 */
[----:B------:R-:W2:Y:S04]  /*13300*/  LDL.LU R5, [R1+0x8d4] ;  /* 0x0008d40001057983 */ /* 0x000ea80000300800 */
[----:B------:R-:W2:Y:S04]  /*13310*/  LDL.LU R6, [R1+0x8a8] ;  /* 0x0008a80001067983 */ /* 0x000ea80000300800 */
[----:B------:R-:W2:Y:S04]  /*13320*/  LDL.LU R7, [R1+0x8cc] ;  /* 0x0008cc0001077983 */ /* 0x000ea80000300800 */
[----:B------:R-:W2:Y:S04]  /*13330*/  LDL.LU R8, [R1+0x8a0] ;  /* 0x0008a00001087983 */ /* 0x000ea80000300800 */
[----:B------:R-:W2:Y:S04]  /*13340*/  LDL.LU R9, [R1+0x8c4] ;  /* 0x0008c40001097983 */ /* 0x000ea80000300800 */
[----:B------:R-:W2:Y:S04]  /*13350*/  LDL.LU R223, [R1+0x8bc] ;  /* 0x0008bc0001df7983 */ /* 0x000ea80000300800 */
[----:B------:R-:W2:Y:S01]  /*13360*/  LDL.LU R222, [R1+0x8b4] ;  /* 0x0008b40001de7983 */ /* 0x000ea20000300800 */
[----:B------:R-:W-:-:S03]  /*13370*/  @!P0 IMAD.MOV.U32 R218, RZ, RZ, R10 ;  /* 0x000000ffffda8224 */ /* 0x000fc600078e000a */
[----:B------:R-:W2:Y:S04]  /*13380*/  LDL.LU R221, [R1+0x8ac] ;  /* 0x0008ac0001dd7983 */ /* 0x000ea80000300800 */
[----:B------:R-:W2:Y:S04]  /*13390*/  LDL.LU R220, [R1+0x8a4] ;  /* 0x0008a40001dc7983 */ /* 0x000ea80000300800 */
[----:B------:R-:W2:Y:S04]  /*133a0*/  LDL.LU R217, [R1+0x89c] ;  /* 0x00089c0001d97983 */ /* 0x000ea80000300800 */
[----:B------:R0:W-:Y:S04]  /*133b0*/  STL [R1+0x12c4], R10 ;  /* 0x0012c40a01007387 */ /* 0x0001e80000100800 */
[----:B0-----:R-:W2:Y:S04]  /*133c0*/  LDL.LU R10, [R1+0x8b0] ;  /* 0x0008b000010a7983 */ /* 0x001ea80000300800 */
[----:B------:R-:W2:Y:S01]  /*133d0*/  LDL R96, [R1+0x9f0] ;  /* 0x0009f00001607983 */ /* 0x000ea20000100800 */
[----:B------:R-:W-:-:S02]  /*133e0*/  PRMT R24, RZ, 0x7610, R24 ;  /* 0x00007610ff187816 */ /* 0x000fc40000000018 */
[----:B------:R-:W-:Y:S01]  /*133f0*/  PRMT R58, RZ, 0x7610, R58 ;  /* 0x00007610ff3a7816 */ /* 0x000fe2000000003a */
[----:B------:R-:W2:Y:S01]  /*13400*/  LDL R104, [R1+0x9ec] ;  /* 0x0009ec0001687983 */ /* 0x000ea20000100800 */
[----:B------:R-:W-:-:S03]  /*13410*/  PRMT R57, RZ, 0x7610, R57 ;  /* 0x00007610ff397816 */ /* 0x000fc60000000039 */
[----:B------:R-:W2:Y:S01]  /*13420*/  LDL.LU R101, [R1+0x9cc] ;  /* 0x0009cc0001657983 */ /* 0x000ea20000300800 */
[----:B------:R-:W-:Y:S02]  /*13430*/  PRMT R56, RZ, 0x7610, R56 ;  /* 0x00007610ff387816 */ /* 0x000fe40000000038 */
[----:B------:R-:W-:Y:S02]  /*13440*/  PRMT R55, RZ, 0x7610, R55 ;  /* 0x00007610ff377816 */ /* 0x000fe40000000037 */
[----:B------:R-:W-:Y:S01]  /*13450*/  PRMT R54, RZ, 0x7610, R54 ;  /* 0x00007610ff367816 */ /* 0x000fe20000000036 */
[----:B---3--:R-:W-:-:S05]  /*13460*/  @!P0 IMAD.MOV.U32 R219, RZ, RZ, R103 ;  /* 0x000000ffffdb8224 */ /* 0x008fca00078e0067 */
[----:B------:R0:W3:Y:S02]  /*13470*/  @!P0 LDG.E.U16 R24, desc[UR60][R218.64] ;  /* 0x0000003cda188981 */ /* 0x0000e4000c1e1500 */
[----:B0-----:R-:W-:Y:S02]  /*13480*/  @!P0 IMAD.MOV.U32 R219, RZ, RZ, R95 ;  /* 0x000000ffffdb8224 */ /* 0x001fe400078e005f */
[----:B----4-:R-:W-:-:S05]  /*13490*/  @!P0 IMAD.MOV.U32 R218, RZ, RZ, R99 ;  /* 0x000000ffffda8224 */ /* 0x010fca00078e0063 */
[----:B------:R2:W4:Y:S02]  /*134a0*/  @!P0 LDG.E.U16 R58, desc[UR60][R218.64] ;  /* 0x0000003cda3a8981 */ /* 0x000524000c1e1500 */
[----:B--2---:R-:W-:Y:S02]  /*134b0*/  @!P0 IMAD.MOV.U32 R218, RZ, RZ, R2 ;  /* 0x000000ffffda8224 */ /* 0x004fe400078e0002 */
[----:B------:R-:W-:Y:S02]  /*134c0*/  @!P0 IMAD.MOV.U32 R219, RZ, RZ, R89 ;  /* 0x000000ffffdb8224 */ /* 0x000fe400078e0059 */
[----:B------:R-:W2:Y:S04]  /*134d0*/  LDL.LU R89, [R1+0x9d0] ;  /* 0x0009d00001597983 */ /* 0x000ea80000300800 */
[----:B------:R0:W-:Y:S04]  /*134e0*/  STL [R1+0x1350], R2 ;  /* 0x0013500201007387 */ /* 0x0001e80000100800 */
[----:B------:R1:W3:Y:S04]  /*134f0*/  @!P0 LDG.E.U16 R57, desc[UR60][R218.64] ;  /* 0x0000003cda398981 */ /* 0x0002e8000c1e1500 */
[----:B------:R-:W4:Y:S04]  /*13500*/  LDL R102, [R1+0x990] ;  /* 0x0009900001667983 */ /* 0x000f280000100800 */
[----:B------:R-:W3:Y:S01]  /*13510*/  LDL R100, [R1+0x96c] ;  /* 0x00096c0001647983 */ /* 0x000ee20000100800 */
[----:B-1----:R-:W-:-:S02]  /*13520*/  @!P0 IMAD.MOV.U32 R218, RZ, RZ, R91 ;  /* 0x000000ffffda8224 */ /* 0x002fc400078e005b */
[----:B------:R-:W-:Y:S01]  /*13530*/  @!P0 IMAD.MOV.U32 R219, RZ, RZ, R94 ;  /* 0x000000ffffdb8224 */ /* 0x000fe200078e005e */
[----:B------:R-:W3:Y:S04]  /*13540*/  LDL R98, [R1+0x970] ;  /* 0x0009700001627983 */ /* 0x000ee80000100800 */
[----:B------:R-:W3:Y:S04]  /*13550*/  LDL R97, [R1+0x94c] ;  /* 0x00094c0001617983 */ /* 0x000ee80000100800 */
[----:B------:R-:W4:Y:S04]  /*13560*/  LDL.LU R112, [R1+0x9ac] ;  /* 0x0009ac0001707983 */ /* 0x000f280000300800 */
[----:B------:R-:W3:Y:S04]  /*13570*/  LDL.LU R91, [R1+0x9b0] ;  /* 0x0009b000015b7983 */ /* 0x000ee80000300800 */
[----:B------:R1:W3:Y:S04]  /*13580*/  @!P0 LDG.E.U16 R56, desc[UR60][R218.64] ;  /* 0x0000003cda388981 */ /* 0x0002e8000c1e1500 */
[----:B------:R-:W3:Y:S04]  /*13590*/  LDL R95, [R1+0x92c] ;  /* 0x00092c00015f7983 */ /* 0x000ee80000100800 */
[----:B------:R-:W3:Y:S01]  /*135a0*/  LDL R94, [R1+0x90c] ;  /* 0x00090c00015e7983 */ /* 0x000ee20000100800 */
[----:B-1----:R-:W-:-:S03]  /*135b0*/  @!P0 IMAD.MOV.U32 R219, RZ, RZ, R93 ;  /* 0x000000ffffdb8224 */ /* 0x002fc600078e005d */
[----:B------:R-:W3:Y:S04]  /*135c0*/  LDL R93, [R1+0x910] ;  /* 0x00091000015d7983 */ /* 0x000ee80000100800 */
[----:B------:R-:W3:Y:S01]  /*135d0*/  LDL.LU R108, [R1+0x98c] ;  /* 0x00098c00016c7983 */ /* 0x000ee20000300800 */
[----:B------:R-:W-:-:S03]  /*135e0*/  @!P0 IMAD.MOV.U32 R218, RZ, RZ, R92 ;  /* 0x000000ffffda8224 */ /* 0x000fc600078e005c */
[----:B------:R-:W3:Y:S04]  /*135f0*/  LDL R92, [R1+0x8ec] ;  /* 0x0008ec00015c7983 */ /* 0x000ee80000100800 */
[----:B------:R1:W3:Y:S02]  /*13600*/  @!P0 LDG.E.U16 R55, desc[UR60][R218.64] ;  /* 0x0000003cda378981 */ /* 0x0002e4000c1e1500 */
[----:B-1----:R-:W-:Y:S02]  /*13610*/  @!P0 IMAD.MOV.U32 R218, RZ, RZ, R88 ;  /* 0x000000ffffda8224 */ /* 0x002fe400078e0058 */
[----:B------:R-:W-:Y:S01]  /*13620*/  @!P0 IMAD.MOV.U32 R219, RZ, RZ, R90 ;  /* 0x000000ffffdb8224 */ /* 0x000fe200078e005a */
[----:B------:R-:W3:Y:S04]  /*13630*/  LDL R88, [R1+0x8f0] ;  /* 0x0008f00001587983 */ /* 0x000ee80000100800 */
[----:B------:R-:W3:Y:S04]  /*13640*/  LDL.LU R90, [R1+0x950] ;  /* 0x00095000015a7983 */ /* 0x000ee80000300800 */
[----:B------:R1:W3:Y:S04]  /*13650*/  @!P0 LDG.E.U16 R54, desc[UR60][R218.64] ;  /* 0x0000003cda368981 */ /* 0x0002e8000c1e1500 */
[----:B0-----:R-:W3:Y:S01]  /*13660*/  LDL R2, [R1+0x8d0] ;  /* 0x0008d00001027983 */ /* 0x001ee20000100800 */
[----:B-1----:R-:W-:-:S03]  /*13670*/  @!P0 IMAD.MOV.U32 R218, RZ, RZ, R96 ;  /* 0x000000ffffda8224 */ /* 0x002fc600078e0060 */
[----:B------:R-:W3:Y:S01]  /*13680*/  LDL.LU R96, [R1+0x930] ;  /* 0x0009300001607983 */ /* 0x000ee20000300800 */
[----:B------:R-:W-:Y:S01]  /*13690*/  PRMT R53, RZ, 0x7610, R53 ;  /* 0x00007610ff357816 */ /* 0x000fe20000000035 */
[----:B------:R-:W-:Y:S01]  /*136a0*/  @!P0 IMAD.MOV.U32 R219, RZ, RZ, R104 ;  /* 0x000000ffffdb8224 */ /* 0x000fe200078e0068 */
[----:B------:R-:W-:-:S04]  /*136b0*/  PRMT R52, RZ, 0x7610, R52 ;  /* 0x00007610ff347816 */ /* 0x000fc80000000034 */
[----:B------:R0:W3:Y:S01]  /*136c0*/  @!P0 LDG.E.U16 R53, desc[UR60][R218.64] ;  /* 0x0000003cda358981 */ /* 0x0000e2000c1e1500 */
[----:B------:R-:W-:Y:S01]  /*136d0*/  PRMT R51, RZ, 0x7610, R51 ;  /* 0x00007610ff337816 */ /* 0x000fe20000000033 */
[----:B0-----:R-:W-:Y:S01]  /*136e0*/  @!P0 IMAD.MOV.U32 R219, RZ, RZ, R101 ;  /* 0x000000ffffdb8224 */ /* 0x001fe200078e0065 */
[----:B------:R-:W-:Y:S02]  /*136f0*/  PRMT R50, RZ, 0x7610, R50 ;  /* 0x00007610ff327816 */ /* 0x000fe40000000032 */
[----:B------:R-:W-:Y:S02]  /*13700*/  PRMT R49, RZ, 0x7610, R49 ;  /* 0x00007610ff317816 */ /* 0x000fe40000000031 */
[----:B------:R-:W-:Y:S02]  /*13710*/  PRMT R48, RZ, 0x7610, R48 ;  /* 0x00007610ff307816 */ /* 0x000fe40000000030 */
[----:B------:R-:W-:Y:S02]  /*13720*/  PRMT R47, RZ, 0x7610, R47 ;  /* 0x00007610ff2f7816 */ /* 0x000fe4000000002f */
[----:B------:R-:W-:-:S02]  /*13730*/  PRMT R46, RZ, 0x7610, R46 ;  /* 0x00007610ff2e7816 */ /* 0x000fc4000000002e */
[----:B------:R-:W-:Y:S01]  /*13740*/  PRMT R45, RZ, 0x7610, R45 ;  /* 0x00007610ff2d7816 */ /* 0x000fe2000000002d */
[----:B--2---:R-:W-:-:S05]  /*13750*/  @!P0 IMAD.MOV.U32 R218, RZ, RZ, R89 ;  /* 0x000000ffffda8224 */ /* 0x004fca00078e0059 */
[----:B------:R4:W2:Y:S02]  /*13760*/  @!P0 LDG.E.U16 R52, desc[UR60][R218.64] ;  /* 0x0000003cda348981 */ /* 0x0008a4000c1e1500 */
[----:B----4-:R-:W-:Y:S02]  /*13770*/  @!P0 IMAD.MOV.U32 R219, RZ, RZ, R112 ;  /* 0x000000ffffdb8224 */ /* 0x010fe400078e0070 */
[----:B---3--:R-:W-:-:S05]  /*13780*/  @!P0 IMAD.MOV.U32 R218, RZ, RZ, R91 ;  /* 0x000000ffffda8224 */ /* 0x008fca00078e005b */
[----:B------:R0:W3:Y:S02]  /*13790*/  @!P0 LDG.E.U16 R51, desc[UR60][R218.64] ;  /* 0x0000003cda338981 */ /* 0x0000e4000c1e1500 */
[----:B0-----:R-:W-:Y:S02]  /*137a0*/  @!P0 IMAD.MOV.U32 R218, RZ, RZ, R102 ;  /* 0x000000ffffda8224 */ /* 0x001fe400078e0066 */
[----:B------:R-:W-:-:S05]  /*137b0*/  @!P0 IMAD.MOV.U32 R219, RZ, RZ, R108 ;  /* 0x000000ffffdb8224 */ /* 0x000fca00078e006c */
[----:B------:R0:W4:Y:S02]  /*137c0*/  @!P0 LDG.E.U16 R50, desc[UR60][R218.64] ;  /* 0x0000003cda328981 */ /* 0x000124000c1e1500 */
[----:B0-----:R-:W-:Y:S02]  /*137d0*/  @!P0 IMAD.MOV.U32 R218, RZ, RZ, R98 ;  /* 0x000000ffffda8224 */ /* 0x001fe400078e0062 */
[----:B------:R-:W-:Y:S01]  /*137e0*/  @!P0 IMAD.MOV.U32 R219, RZ, RZ, R100 ;  /* 0x000000ffffdb8224 */ /* 0x000fe200078e0064 */
[----:B------:R-:W2:Y:S04]  /*137f0*/  LDL R98, [R1+0xa64] ;  /* 0x000a640001627983 */ /* 0x000ea80000100800 */
[----:B------:R0:W4:Y:S04]  /*13800*/  @!P0 LDG.E.U16 R49, desc[UR60][R218.64] ;  /* 0x0000003cda318981 */ /* 0x000128000c1e1500 */
[----:B------:R-:W3:Y:S01]  /*13810*/  LDL R100, [R1+0xa84] ;  /* 0x000a840001647983 */ /* 0x000ee20000100800 */
[----:B0-----:R-:W-:-:S02]  /*13820*/  @!P0 IMAD.MOV.U32 R219, RZ, RZ, R97 ;  /* 0x000000ffffdb8224 */ /* 0x001fc400078e0061 */
[----:B------:R-:W-:Y:S01]  /*13830*/  @!P0 IMAD.MOV.U32 R218, RZ, RZ, R90 ;  /* 0x000000ffffda8224 */ /* 0x000fe200078e005a */
[----:B------:R-:W2:Y:S04]  /*13840*/  LDL R97, [R1+0xa68] ;  /* 0x000a680001617983 */ /* 0x000ea80000100800 */
[----:B------:R-:W4:Y:S04]  /*13850*/  LDL.LU R105, [R1+0xa88] ;  /* 0x000a880001697983 */ /* 0x000f280000300800 */
[----:B------:R0:W2:Y:S02]  /*13860*/  @!P0 LDG.E.U16 R48, desc[UR60][R218.64] ;  /* 0x0000003cda308981 */ /* 0x0000a4000c1e1500 */
[----:B0-----:R-:W-:-:S02]  /*13870*/  @!P0 IMAD.MOV.U32 R218, RZ, RZ, R96 ;  /* 0x000000ffffda8224 */ /* 0x001fc400078e0060 */
[----:B------:R-:W-:Y:S02]  /*13880*/  @!P0 IMAD.MOV.U32 R219, RZ, RZ, R95 ;  /* 0x000000ffffdb8224 */ /* 0x000fe400078e005f */
[----:B------:R-:W2:Y:S04]  /*13890*/  LDL R95, [R1+0xa44] ;  /* 0x000a4400015f7983 */ /* 0x000ea80000100800 */
[----:B------:R0:W2:Y:S02]  /*138a0*/  @!P0 LDG.E.U16 R47, desc[UR60][R218.64] ;  /* 0x0000003cda2f8981 */ /* 0x0000a4000c1e1500 */
[----:B0-----:R-:W-:Y:S02]  /*138b0*/  @!P0 IMAD.MOV.U32 R219, RZ, RZ, R94 ;  /* 0x000000ffffdb8224 */ /* 0x001fe400078e005e */
[----:B------:R-:W2:Y:S01]  /*138c0*/  LDL R94, [R1+0xa48] ;  /* 0x000a4800015e7983 */ /* 0x000ea20000100800 */
[----:B------:R-:W-:-:S03]  /*138d0*/  @!P0 IMAD.MOV.U32 R218, RZ, RZ, R93 ;  /* 0x000000ffffda8224 */ /* 0x000fc600078e005d */
[----:B------:R-:W2:Y:S04]  /*138e0*/  LDL R93, [R1+0xa24] ;  /* 0x000a2400015d7983 */ /* 0x000ea80000100800 */
[----:B------:R0:W2:Y:S02]  /*138f0*/  @!P0 LDG.E.U16 R46, desc[UR60][R218.64] ;  /* 0x0000003cda2e8981 */ /* 0x0000a4000c1e1500 */
[----:B0-----:R-:W-:Y:S02]  /*13900*/  @!P0 IMAD.MOV.U32 R218, RZ, RZ, R88 ;  /* 0x000000ffffda8224 */ /* 0x001fe400078e0058 */
[----:B------:R-:W-:Y:S01]  /*13910*/  @!P0 IMAD.MOV.U32 R219, RZ, RZ, R92 ;  /* 0x000000ffffdb8224 */ /* 0x000fe200078e005c */
[----:B------:R-:W2:Y:S04]  /*13920*/  LDL R88, [R1+0xa28] ;  /* 0x000a280001587983 */ /* 0x000ea80000100800 */
[----:B------:R0:W2:Y:S04]  /*13930*/  @!P0 LDG.E.U16 R45, desc[UR60][R218.64] ;  /* 0x0000003cda2d8981 */ /* 0x0000a8000c1e1500 */
[----:B------:R-:W2:Y:S01]  /*13940*/  LDL R92, [R1+0xa04] ;  /* 0x000a0400015c7983 */ /* 0x000ea20000100800 */
[----:B0-----:R-:W-:-:S03]  /*13950*/  @!P0 IMAD.MOV.U32 R218, RZ, RZ, R2 ;  /* 0x000000ffffda8224 */ /* 0x001fc600078e0002 */
[----:B------:R-:W2:Y:S01]  /*13960*/  LDL R2, [R1+0xa08] ;  /* 0x000a080001027983 */ /* 0x000ea20000100800 */
[----:B------:R-:W-:Y:S01]  /*13970*/  PRMT R44, RZ, 0x7610, R44 ;  /* 0x00007610ff2c7816 */ /* 0x000fe2000000002c */
[----:B------:R-:W-:Y:S01]  /*13980*/  @!P0 IMAD.MOV.U32 R219, RZ, RZ, R7 ;  /* 0x000000ffffdb8224 */ /* 0x000fe200078e0007 */
[----:B------:R-:W-:Y:S01]  /*13990*/  PRMT R43, RZ, 0x7610, R43 ;  /* 0x00007610ff2b7816 */ /* 0x000fe2000000002b */
[----:B------:R0:W-:Y:S04]  /*139a0*/  STL [R1+0x12cc], R7 ;  /* 0x0012cc0701007387 */ /* 0x0001e80000100800 */
[----:B------:R1:W2:Y:S01]  /*139b0*/  @!P0 LDG.E.U16 R44, desc[UR60][R218.64] ;  /* 0x0000003cda2c8981 */ /* 0x0002a2000c1e1500 */
[----:B------:R-:W-:-:S03]  /*139c0*/  PRMT R42, RZ, 0x7610, R42 ;  /* 0x00007610ff2a7816 */ /* 0x000fc6000000002a */
[----:B0-----:R-:W2:Y:S01]  /*139d0*/  LDL.LU R7, [R1+0x8b8] ;  /* 0x0008b80001077983 */ /* 0x001ea20000300800 */
[----:B-1----:R-:W-:Y:S02]  /*139e0*/  @!P0 IMAD.MOV.U32 R218, RZ, RZ, R10 ;  /* 0x000000ffffda8224 */ /* 0x002fe400078e000a */
[----:B------:R-:W-:Y:S01]  /*139f0*/  @!P0 IMAD.MOV.U32 R219, RZ, RZ, R221 ;  /* 0x000000ffffdb8224 */ /* 0x000fe200078e00dd */
[----:B------:R0:W-:Y:S04]  /*13a00*/  STL [R1+0x12d4], R10 ;  /* 0x0012d40a01007387 */ /* 0x0001e80000100800 */
[----:B------:R3:W2:Y:S04]  /*13a10*/  @!P0 LDG.E.U16 R43, desc[UR60][R218.64] ;  /* 0x0000003cda2b8981 */ /* 0x0006a8000c1e1500 */
[----:B0-----:R-:W2:Y:S04]  /*13a20*/  LDL.LU R10, [R1+0x8c8] ;  /* 0x0008c800010a7983 */ /* 0x001ea80000300800 */
[----:B------:R0:W-:Y:S01]  /*13a30*/  STL [R1+0x12c8], R221 ;  /* 0x0012c8dd01007387 */ /* 0x0001e20000100800 */
[----:B------:R-:W-:-:S03]  /*13a40*/  PRMT R41, RZ, 0x7610, R41 ;  /* 0x00007610ff297816 */ /* 0x000fc60000000029 */
[----:B0-----:R-:W2:Y:S04]  /*13a50*/  LDL.LU R221, [R1+0x8dc] ;  /* 0x0008dc0001dd7983 */ /* 0x001ea80000300800 */
[----:B------:R-:W2:Y:S04]  /*13a60*/  LDL R142, [R1+0x9e4] ;  /* 0x0009e400018e7983 */ /* 0x000ea80000100800 */
[----:B------:R-:W2:Y:S04]  /*13a70*/  LDL R141, [R1+0x9c4] ;  /* 0x0009c400018d7983 */ /* 0x000ea80000100800 */
[----:B------:R-:W2:Y:S04]  /*13a80*/  LDL R110, [R1+0x9c8] ;  /* 0x0009c800016e7983 */ /* 0x000ea80000100800 */
[----:B------:R-:W2:Y:S04]  /*13a90*/  LDL R107, [R1+0x9a4] ;  /* 0x0009a400016b7983 */ /* 0x000ea80000100800 */
[----:B------:R-:W2:Y:S04]  /*13aa0*/  LDL R104, [R1+0x988] ;  /* 0x0009880001687983 */ /* 0x000ea80000100800 */
[----:B------:R-:W2:Y:S01]  /*13ab0*/  LDL.LU R111, [R1+0x9e8] ;  /* 0x0009e800016f7983 */ /* 0x000ea20000300800 */
[----:B------:R-:W-:-:S02]  /*13ac0*/  PRMT R40, RZ, 0x7610, R40 ;  /* 0x00007610ff287816 */ /* 0x000fc40000000028 */
[----:B------:R-:W-:Y:S01]  /*13ad0*/  PRMT R39, RZ, 0x7610, R39 ;  /* 0x00007610ff277816 */ /* 0x000fe20000000027 */
[----:B---3--:R-:W-:Y:S02]  /*13ae0*/  @!P0 IMAD.MOV.U32 R219, RZ, RZ, R100 ;  /* 0x000000ffffdb8224 */ /* 0x008fe400078e0064 */
[----:B------:R-:W3:Y:S01]  /*13af0*/  LDL.LU R100, [R1+0x9a8] ;  /* 0x0009a80001647983 */ /* 0x000ee20000300800 */
[----:B----4-:R-:W-:-:S05]  /*13b00*/  @!P0 IMAD.MOV.U32 R218, RZ, RZ, R105 ;  /* 0x000000ffffda8224 */ /* 0x010fca00078e0069 */
[----:B------:R2:W4:Y:S02]  /*13b10*/  @!P0 LDG.E.U16 R42, desc[UR60][R218.64] ;  /* 0x0000003cda2a8981 */ /* 0x000524000c1e1500 */
[----:B--2---:R-:W-:Y:S02]  /*13b20*/  @!P0 IMAD.MOV.U32 R218, RZ, RZ, R97 ;  /* 0x000000ffffda8224 */ /* 0x004fe400078e0061 */
[----:B------:R-:W-:Y:S01]  /*13b30*/  @!P0 IMAD.MOV.U32 R219, RZ, RZ, R98 ;  /* 0x000000ffffdb8224 */ /* 0x000fe200078e0062 */
[----:B------:R-:W2:Y:S04]  /*13b40*/  LDL R97, [R1+0x924] ;  /* 0x0009240001617983 */ /* 0x000ea80000100800 */
[----:B------:R0:W4:Y:S04]  /*13b50*/  @!P0 LDG.E.U16 R41, desc[UR60][R218.64] ;  /* 0x0000003cda298981 */ /* 0x000128000c1e1500 */
[----:B------:R-:W2:Y:S01]  /*13b60*/  LDL R98, [R1+0x944] ;  /* 0x0009440001627983 */ /* 0x000ea20000100800 */
[----:B0-----:R-:W-:-:S02]  /*13b70*/  @!P0 IMAD.MOV.U32 R219, RZ, RZ, R95 ;  /* 0x000000ffffdb8224 */ /* 0x001fc400078e005f */
[----:B------:R-:W-:Y:S01]  /*13b80*/  @!P0 IMAD.MOV.U32 R218, RZ, RZ, R94 ;  /* 0x000000ffffda8224 */ /* 0x000fe200078e005e */
[----:B------:R-:W4:Y:S04]  /*13b90*/  LDL R95, [R1+0x928] ;  /* 0x00092800015f7983 */ /* 0x000f280000100800 */
[----:B------:R0:W4:Y:S04]  /*13ba0*/  @!P0 LDG.E.U16 R40, desc[UR60][R218.64] ;  /* 0x0000003cda288981 */ /* 0x000128000c1e1500 */
[----:B------:R-:W4:Y:S01]  /*13bb0*/  LDL R94, [R1+0x904] ;  /* 0x00090400015e7983 */ /* 0x000f220000100800 */
[----:B0-----:R-:W-:-:S03]  /*13bc0*/  @!P0 IMAD.MOV.U32 R219, RZ, RZ, R93 ;  /* 0x000000ffffdb8224 */ /* 0x001fc600078e005d */
[----:B------:R-:W4:Y:S04]  /*13bd0*/  LDL R93, [R1+0x908] ;  /* 0x00090800015d7983 */ /* 0x000f280000100800 */
[----:B------:R-:W2:Y:S01]  /*13be0*/  LDL.LU R106, [R1+0x984] ;  /* 0x00098400016a7983 */ /* 0x000ea20000300800 */
[----:B------:R-:W-:-:S03]  /*13bf0*/  @!P0 IMAD.MOV.U32 R218, RZ, RZ, R88 ;  /* 0x000000ffffda8224 */ /* 0x000fc600078e0058 */
[----:B------:R-:W4:Y:S04]  /*13c00*/  LDL.LU R102, [R1+0x968] ;  /* 0x0009680001667983 */ /* 0x000f280000300800 */
[----:B------:R-:W4:Y:S04]  /*13c10*/  LDL.LU R88, [R1+0x964] ;  /* 0x0009640001587983 */ /* 0x000f280000300800 */
[----:B------:R0:W4:Y:S02]  /*13c20*/  @!P0 LDG.E.U16 R39, desc[UR60][R218.64] ;  /* 0x0000003cda278981 */ /* 0x000124000c1e1500 */
[----:B0-----:R-:W-:-:S02]  /*13c30*/  @!P0 IMAD.MOV.U32 R218, RZ, RZ, R2 ;  /* 0x000000ffffda8224 */ /* 0x001fc400078e0002 */
[----:B------:R-:W-:Y:S01]  /*13c40*/  @!P0 IMAD.MOV.U32 R219, RZ, RZ, R92 ;  /* 0x000000ffffdb8224 */ /* 0x000fe200078e005c */
[----:B------:R-:W4:Y:S04]  /*13c50*/  LDL R2, [R1+0x8e8] ;  /* 0x0008e80001027983 */ /* 0x000f280000100800 */
[----:B------:R-:W4:Y:S04]  /*13c60*/  LDL R92, [R1+0x8e4] ;  /* 0x0008e400015c7983 */ /* 0x000f280000100800 */
[----:B------:R-:W4:Y:S01]  /*13c70*/  LDL.LU R113, [R1+0x948] ;  /* 0x0009480001717983 */ /* 0x000f220000300800 */
[----:B------:R-:W-:-:S02]  /*13c80*/  PRMT R38, RZ, 0x7610, R38 ;  /* 0x00007610ff267816 */ /* 0x000fc40000000026 */
[----:B------:R-:W-:Y:S01]  /*13c90*/  PRMT R37, RZ, 0x7610, R37 ;  /* 0x00007610ff257816 */ /* 0x000fe20000000025 */
[----:B------:R-:W4:Y:S04]  /*13ca0*/  LDL R147, [R1+0x9dc] ;  /* 0x0009dc0001937983 */ /* 0x000f280000100800 */
[----:B------:R0:W4:Y:S01]  /*13cb0*/  @!P0 LDG.E.U16 R38, desc[UR60][R218.64] ;  /* 0x0000003cda268981 */ /* 0x000122000c1e1500 */
[----:B------:R-:W-:Y:S02]  /*13cc0*/  PRMT R36, RZ, 0x7610, R36 ;  /* 0x00007610ff247816 */ /* 0x000fe40000000024 */
[----:B------:R-:W-:Y:S01]  /*13cd0*/  PRMT R35, RZ, 0x7610, R35 ;  /* 0x00007610ff237816 */ /* 0x000fe20000000023 */
[----:B------:R-:W4:Y:S01]  /*13ce0*/  LDL R146, [R1+0x9e0] ;  /* 0x0009e00001927983 */ /* 0x000f220000100800 */
[----:B------:R-:W-:-:S02]  /*13cf0*/  PRMT R34, RZ, 0x7610, R34 ;  /* 0x00007610ff227816 */ /* 0x000fc40000000022 */
[----:B------:R-:W-:Y:S01]  /*13d00*/  PRMT R33, RZ, 0x7610, R33 ;  /* 0x00007610ff217816 */ /* 0x000fe20000000021 */
[----:B------:R-:W4:Y:S01]  /*13d10*/  LDL R145, [R1+0x9bc] ;  /* 0x0009bc0001917983 */ /* 0x000f220000100800 */
[----:B------:R-:W-:Y:S02]  /*13d20*/  PRMT R32, RZ, 0x7610, R32 ;  /* 0x00007610ff207816 */ /* 0x000fe40000000020 */
[----:B------:R-:W-:Y:S01]  /*13d30*/  PRMT R31, RZ, 0x7610, R31 ;  /* 0x00007610ff1f7816 */ /* 0x000fe2000000001f */
[----:B------:R-:W4:Y:S01]  /*13d40*/  LDL R144, [R1+0x9c0] ;  /* 0x0009c00001907983 */ /* 0x000f220000100800 */
[----:B0-----:R-:W-:Y:S02]  /*13d50*/  @!P0 IMAD.MOV.U32 R219, RZ, RZ, R142 ;  /* 0x000000ffffdb8224 */ /* 0x001fe400078e008e */
[----:B------:R-:W-:-:S05]  /*13d60*/  @!P0 IMAD.MOV.U32 R218, RZ, RZ, R111 ;  /* 0x000000ffffda8224 */ /* 0x000fca00078e006f */
[----:B------:R0:W4:Y:S02]  /*13d70*/  @!P0 LDG.E.U16 R37, desc[UR60][R218.64] ;  /* 0x0000003cda258981 */ /* 0x000124000c1e1500 */
[----:B0-----:R-:W-:Y:S02]  /*13d80*/  @!P0 IMAD.MOV.U32 R218, RZ, RZ, R110 ;  /* 0x000000ffffda8224 */ /* 0x001fe400078e006e */
[----:B------:R-:W-:Y:S01]  /*13d90*/  @!P0 IMAD.MOV.U32 R219, RZ, RZ, R141 ;  /* 0x000000ffffdb8224 */ /* 0x000fe200078e008d */
[----:B------:R-:W4:Y:S04]  /*13da0*/  LDL R110, [R1+0xa7c] ;  /* 0x000a7c00016e7983 */ /* 0x000f280000100800 */
[----:B------:R0:W4:Y:S02]  /*13db0*/  @!P0 LDG.E.U16 R36, desc[UR60][R218.64] ;  /* 0x0000003cda248981 */ /* 0x000124000c1e1500 */
[----:B0-----:R-:W-:-:S02]  /*13dc0*/  @!P0 IMAD.MOV.U32 R219, RZ, RZ, R107 ;  /* 0x000000ffffdb8224 */ /* 0x001fc400078e006b */
[----:B------:R-:W4:Y:S01]  /*13dd0*/  LDL R107, [R1+0xa80] ;  /* 0x000a8000016b7983 */ /* 0x000f220000100800 */
[----:B------:R-:W-:Y:S01]  /*13de0*/  PRMT R30, RZ, 0x7610, R30 ;  /* 0x00007610ff1e7816 */ /* 0x000fe2000000001e */
[----:B---3--:R-:W-:-:S05]  /*13df0*/  @!P0 IMAD.MOV.U32 R218, RZ, RZ, R100 ;  /* 0x000000ffffda8224 */ /* 0x008fca00078e0064 */
[----:B------:R0:W3:Y:S02]  /*13e00*/  @!P0 LDG.E.U16 R35, desc[UR60][R218.64] ;  /* 0x0000003cda238981 */ /* 0x0000e4000c1e1500 */
[----:B0-----:R-:W-:Y:S02]  /*13e10*/  @!P0 IMAD.MOV.U32 R218, RZ, RZ, R104 ;  /* 0x000000ffffda8224 */ /* 0x001fe400078e0068 */
[----:B--2---:R-:W-:-:S05]  /*13e20*/  @!P0 IMAD.MOV.U32 R219, RZ, RZ, R106 ;  /* 0x000000ffffdb8224 */ /* 0x004fca00078e006a */
[----:B------:R4:W2:Y:S02]  /*13e30*/  @!P0 LDG.E.U16 R34, desc[UR60][R218.64] ;  /* 0x0000003cda228981 */ /* 0x0008a4000c1e1500 */
[----:B----4-:R-:W-:Y:S02]  /*13e40*/  @!P0 IMAD.MOV.U32 R218, RZ, RZ, R102 ;  /* 0x000000ffffda8224 */ /* 0x010fe400078e0066 */
[----:B------:R-:W-:-:S05]  /*13e50*/  @!P0 IMAD.MOV.U32 R219, RZ, RZ, R88 ;  /* 0x000000ffffdb8224 */ /* 0x000fca00078e0058 */
[----:B------:R0:W4:Y:S02]  /*13e60*/  @!P0 LDG.E.U16 R33, desc[UR60][R218.64] ;  /* 0x0000003cda218981 */ /* 0x000124000c1e1500 */
[----:B0-----:R-:W-:Y:S02]  /*13e70*/  @!P0 IMAD.MOV.U32 R219, RZ, RZ, R98 ;  /* 0x000000ffffdb8224 */ /* 0x001fe400078e0062 */
[----:B------:R-:W-:Y:S01]  /*13e80*/  @!P0 IMAD.MOV.U32 R218, RZ, RZ, R113 ;  /* 0x000000ffffda8224 */ /* 0x000fe200078e0071 */
[----:B------:R-:W3:Y:S04]  /*13e90*/  LDL R98, [R1+0xa1c] ;  /* 0x000a1c0001627983 */ /* 0x000ee80000100800 */
[----:B------:R0:W4:Y:S02]  /*13ea0*/  @!P0 LDG.E.U16 R32, desc[UR60][R218.64] ;  /* 0x0000003cda208981 */ /* 0x000124000c1e1500 */
[----:B0-----:R-:W-:-:S02]  /*13eb0*/  @!P0 IMAD.MOV.U32 R218, RZ, RZ, R95 ;  /* 0x000000ffffda8224 */ /* 0x001fc400078e005f */
[----:B------:R-:W-:Y:S01]  /*13ec0*/  @!P0 IMAD.MOV.U32 R219, RZ, RZ, R97 ;  /* 0x000000ffffdb8224 */ /* 0x000fe200078e0061 */
[----:B------:R-:W2:Y:S04]  /*13ed0*/  LDL R95, [R1+0xa60] ;  /* 0x000a6000015f7983 */ /* 0x000ea80000100800 */
[----:B------:R0:W4:Y:S04]  /*13ee0*/  @!P0 LDG.E.U16 R31, desc[UR60][R218.64] ;  /* 0x0000003cda1f8981 */ /* 0x000128000c1e1500 */
[----:B------:R-:W3:Y:S01]  /*13ef0*/  LDL R97, [R1+0xa5c] ;  /* 0x000a5c0001617983 */ /* 0x000ee20000100800 */
[----:B0-----:R-:W-:-:S02]  /*13f00*/  @!P0 IMAD.MOV.U32 R218, RZ, RZ, R93 ;  /* 0x000000ffffda8224 */ /* 0x001fc400078e005d */
[----:B------:R-:W-:Y:S01]  /*13f10*/  @!P0 IMAD.MOV.U32 R219, RZ, RZ, R94 ;  /* 0x000000ffffdb8224 */ /* 0x000fe200078e005e */
[----:B------:R-:W4:Y:S04]  /*13f20*/  LDL R93, [R1+0xa3c] ;  /* 0x000a3c00015d7983 */ /* 0x000f280000100800 */
[----:B------:R0:W4:Y:S04]  /*13f30*/  @!P0 LDG.E.U16 R30, desc[UR60][R218.64] ;  /* 0x0000003cda1e8981 */ /* 0x000128000c1e1500 */
[----:B------:R-:W4:Y:S01]  /*13f40*/  LDL R94, [R1+0xa20] ;  /* 0x000a2000015e7983 */ /* 0x000f220000100800 */
[----:B0-----:R-:W-:-:S03]  /*13f50*/  @!P0 IMAD.MOV.U32 R218, RZ, RZ, R2 ;  /* 0x000000ffffda8224 */ /* 0x001fc600078e0002 */
[----:B------:R-:W4:Y:S01]  /*13f60*/  LDL R2, [R1+0xa40] ;  /* 0x000a400001027983 */ /* 0x000f220000100800 */
[----:B------:R-:W-:Y:S01]  /*13f70*/  PRMT R29, RZ, 0x7610, R29 ;  /* 0x00007610ff1d7816 */ /* 0x000fe2000000001d */
[----:B------:R-:W-:Y:S01]  /*13f80*/  @!P0 IMAD.MOV.U32 R219, RZ, RZ, R92 ;  /* 0x000000ffffdb8224 */ /* 0x000fe200078e005c */
[----:B------:R-:W-:Y:S01]  /*13f90*/  PRMT R28, RZ, 0x7610, R28 ;  /* 0x00007610ff1c7816 */ /* 0x000fe2000000001c */
[----:B------:R-:W4:Y:S04]  /*13fa0*/  LDL.LU R104, [R1+0xa00] ;  /* 0x000a000001687983 */ /* 0x000f280000300800 */
[----:B------:R0:W4:Y:S01]  /*13fb0*/  @!P0 LDG.E.U16 R29, desc[UR60][R218.64] ;  /* 0x0000003cda1d8981 */ /* 0x000122000c1e1500 */
[----:B------:R-:W-:-:S03]  /*13fc0*/  PRMT R27, RZ, 0x7610, R27 ;  /* 0x00007610ff1b7816 */ /* 0x000fc6000000001b */
[----:B------:R-:W4:Y:S01]  /*13fd0*/  LDL.LU R92, [R1+0x9fc] ;  /* 0x0009fc00015c7983 */ /* 0x000f220000300800 */
[----:B0-----:R-:W-:Y:S02]  /*13fe0*/  @!P0 IMAD.MOV.U32 R218, RZ, RZ, R10 ;  /* 0x000000ffffda8224 */ /* 0x001fe400078e000a */
[----:B------:R-:W-:-:S05]  /*13ff0*/  @!P0 IMAD.MOV.U32 R219, RZ, RZ, R9 ;  /* 0x000000ffffdb8224 */ /* 0x000fca00078e0009 */
[----:B------:R0:W4:Y:S01]  /*14000*/  @!P0 LDG.E.U16 R28, desc[UR60][R218.64] ;  /* 0x0000003cda1c8981 */ /* 0x000122000c1e1500 */
[----:B------:R-:W-:Y:S01]  /*14010*/  PRMT R26, RZ, 0x7610, R26 ;  /* 0x00007610ff1a7816 */ /* 0x000fe2000000001a */
[----:B0-----:R-:W-:Y:S02]  /*14020*/  @!P0 IMAD.MOV.U32 R218, RZ, RZ, R6 ;  /* 0x000000ffffda8224 */ /* 0x001fe400078e0006 */
[----:B------:R-:W-:-:S05]  /*14030*/  @!P0 IMAD.MOV.U32 R219, RZ, RZ, R220 ;  /* 0x000000ffffdb8224 */ /* 0x000fca00078e00dc */
[----:B------:R0:W4:Y:S01]  /*14040*/  @!P0 LDG.E.U16 R27, desc[UR60][R218.64] ;  /* 0x0000003cda1b8981 */ /* 0x000122000c1e1500 */
[----:B------:R-:W-:-:S03]  /*14050*/  PRMT R25, RZ, 0x7610, R25 ;  /* 0x00007610ff197816 */ /* 0x000fc60000000019 */
[----:B------:R-:W-:Y:S01]  /*14060*/  STL [R1+0x12dc], R10 ;  /* 0x0012dc0a01007387 */ /* 0x000fe20000100800 */
[----:B0-----:R-:W-:Y:S02]  /*14070*/  @!P0 IMAD.MOV.U32 R218, RZ, RZ, R107 ;  /* 0x000000ffffda8224 */ /* 0x001fe400078e006b */
[----:B------:R-:W-:Y:S01]  /*14080*/  @!P0 IMAD.MOV.U32 R219, RZ, RZ, R110 ;  /* 0x000000ffffdb8224 */ /* 0x000fe200078e006e */
[----:B------:R0:W-:Y:S04]  /*14090*/  STL [R1+0x12d0], R9 ;  /* 0x0012d00901007387 */ /* 0x0001e80000100800 */
[----:B------:R2:W4:Y:S01]  /*140a0*/  @!P0 LDG.E.U16 R26, desc[UR60][R218.64] ;  /* 0x0000003cda1a8981 */ /* 0x000522000c1e1500 */
[----:B------:R-:W-:-:S03]  /*140b0*/  PRMT R252, RZ, 0x7610, R252 ;  /* 0x00007610fffc7816 */ /* 0x000fc600000000fc */
[----:B0-----:R-:W4:Y:S04]  /*140c0*/  LDL.LU R9, [R1+0x8c0] ;  /* 0x0008c00001097983 */ /* 0x001f280000300800 */
[----:B------:R0:W-:Y:S04]  /*140d0*/  STL [R1+0x12e0], R6 ;  /* 0x0012e00601007387 */ /* 0x0001e80000100800 */
[----:B0-----:R-:W4:Y:S04]  /*140e0*/  LDL.LU R6, [R1+0x8e0] ;  /* 0x0008e00001067983 */ /* 0x001f280000300800 */
[----:B------:R0:W-:Y:S04]  /*140f0*/  STL [R1+0x12d8], R220 ;  /* 0x0012d8dc01007387 */ /* 0x0001e80000100800 */
[----:B0-----:R-:W4:Y:S04]  /*14100*/  LDL.LU R220, [R1+0x8f4] ;  /* 0x0008f40001dc7983 */ /* 0x001f280000300800 */
[----:B------:R-:W4:Y:S04]  /*14110*/  LDL R143, [R1+0x99c] ;  /* 0x00099c00018f7983 */ /* 0x000f280000100800 */
[----:B------:R-:W4:Y:S04]  /*14120*/  LDL R142, [R1+0x980] ;  /* 0x00098000018e7983 */ /* 0x000f280000100800 */
[----:B------:R-:W4:Y:S04]  /*14130*/  LDL R141, [R1+0x93c] ;  /* 0x00093c00018d7983 */ /* 0x000f280000100800 */
[----:B------:R-:W4:Y:S01]  /*14140*/  LDL R10, [R1+0x8fc] ;  /* 0x0008fc00010a7983 */ /* 0x000f220000100800 */
[----:B--2---:R-:W-:-:S03]  /*14150*/  @!P0 IMAD.MOV.U32 R218, RZ, RZ, R95 ;  /* 0x000000ffffda8224 */ /* 0x004fc600078e005f */
[----:B------:R-:W2:Y:S01]  /*14160*/  LDL R95, [R1+0x91c] ;  /* 0x00091c00015f7983 */ /* 0x000ea20000100800 */
[----:B---3--:R-:W-:-:S03]  /*14170*/  @!P0 IMAD.MOV.U32 R219, RZ, RZ, R97 ;  /* 0x000000ffffdb8224 */ /* 0x008fc600078e0061 */
[----:B------:R-:W3:Y:S04]  /*14180*/  LDL R97, [R1+0x940] ;  /* 0x0009400001617983 */ /* 0x000ee80000100800 */
[----:B------:R4:W2:Y:S02]  /*14190*/  @!P0 LDG.E.U16 R25, desc[UR60][R218.64] ;  /* 0x0000003cda198981 */ /* 0x0008a4000c1e1500 */
[----:B----4-:R-:W-:Y:S02]  /*141a0*/  @!P0 IMAD.MOV.U32 R219, RZ, RZ, R93 ;  /* 0x000000ffffdb8224 */ /* 0x010fe400078e005d */
[----:B------:R-:W4:Y:S01]  /*141b0*/  LDL R93, [R1+0x920] ;  /* 0x00092000015d7983 */ /* 0x000f220000100800 */
[----:B------:R-:W-:-:S03]  /*141c0*/  @!P0 IMAD.MOV.U32 R218, RZ, RZ, R2 ;  /* 0x000000ffffda8224 */ /* 0x000fc600078e0002 */
[----:B------:R-:W2:Y:S04]  /*141d0*/  LDL R2, [R1+0x900] ;  /* 0x0009000001027983 */ /* 0x000ea80000100800 */
[----:B------:R-:W3:Y:S04]  /*141e0*/  LDL.LU R110, [R1+0x9a0] ;  /* 0x0009a000016e7983 */ /* 0x000ee80000300800 */
[----:B------:R0:W2:Y:S04]  /*141f0*/  @!P0 LDG.E.U16 R252, desc[UR60][R218.64] ;  /* 0x0000003cdafc8981 */ /* 0x0000a8000c1e1500 */
[----:B------:R-:W4:Y:S01]  /*14200*/  LDL.LU R107, [R1+0x960] ;  /* 0x00096000016b7983 */ /* 0x000f220000300800 */
[----:B0-----:R-:W-:-:S03]  /*14210*/  @!P0 IMAD.MOV.U32 R219, RZ, RZ, R98 ;  /* 0x000000ffffdb8224 */ /* 0x001fc600078e0062 */
[----:B------:R-:W2:Y:S01]  /*14220*/  LDL.LU R98, [R1+0x97c] ;  /* 0x00097c0001627983 */ /* 0x000ea20000300800 */
[----:B------:R-:W-:-:S03]  /*14230*/  @!P0 IMAD.MOV.U32 R218, RZ, RZ, R94 ;  /* 0x000000ffffda8224 */ /* 0x000fc600078e005e */
[----:B------:R-:W4:Y:S01]  /*14240*/  LDL.LU R94, [R1+0x95c] ;  /* 0x00095c00015e7983 */ /* 0x000f220000300800 */
[----:B------:R-:W-:Y:S02]  /*14250*/  PRMT R251, RZ, 0x7610, R251 ;  /* 0x00007610fffb7816 */ /* 0x000fe400000000fb */
        /* <DEDUP_REMOVED lines=9> */
[----:B0-----:R-:W-:Y:S02]  /*142f0*/  @!P0 IMAD.MOV.U32 R218, RZ, RZ, R104 ;  /* 0x000000ffffda8224 */ /* 0x001fe400078e0068 */
[----:B------:R-:W-:Y:S01]  /*14300*/  @!P0 IMAD.MOV.U32 R219, RZ, RZ, R92 ;  /* 0x000000ffffdb8224 */ /* 0x000fe200078e005c */
[----:B------:R-:W-:Y:S01]  /*14310*/  PRMT R245, RZ, 0x7610, R245 ;  /* 0x00007610fff57816 */ /* 0x000fe200000000f5 */
[----:B------:R-:W4:Y:S04]  /*14320*/  LDL R148, [R1+0xa14] ;  /* 0x000a140001947983 */ /* 0x000f280000100800 */
[----:B------:R0:W4:Y:S02]  /*14330*/  @!P0 LDG.E.U16 R250, desc[UR60][R218.64] ;  /* 0x0000003cdafa8981 */ /* 0x000124000c1e1500 */
[----:B0-----:R-:W-:-:S02]  /*14340*/  @!P0 IMAD.MOV.U32 R218, RZ, RZ, R146 ;  /* 0x000000ffffda8224 */ /* 0x001fc400078e0092 */
[----:B------:R-:W-:Y:S01]  /*14350*/  @!P0 IMAD.MOV.U32 R219, RZ, RZ, R147 ;  /* 0x000000ffffdb8224 */ /* 0x000fe200078e0093 */
[----:B------:R-:W-:Y:S01]  /*14360*/  PRMT R244, RZ, 0x7610, R244 ;  /* 0x00007610fff47816 */ /* 0x000fe200000000f4 */
[----:B------:R-:W4:Y:S04]  /*14370*/  LDL R147, [R1+0x9f4] ;  /* 0x0009f40001937983 */ /* 0x000f280000100800 */
[----:B------:R0:W4:Y:S01]  /*14380*/  @!P0 LDG.E.U16 R249, desc[UR60][R218.64] ;  /* 0x0000003cdaf98981 */ /* 0x000122000c1e1500 */
[----:B------:R-:W-:-:S03]  /*14390*/  PRMT R243, RZ, 0x7610, R243 ;  /* 0x00007610fff37816 */ /* 0x000fc600000000f3 */
[----:B------:R-:W4:Y:S01]  /*143a0*/  LDL R146, [R1+0x9f8] ;  /* 0x0009f80001927983 */ /* 0x000f220000100800 */
[----:B0-----:R-:W-:Y:S02]  /*143b0*/  @!P0 IMAD.MOV.U32 R218, RZ, RZ, R144 ;  /* 0x000000ffffda8224 */ /* 0x001fe400078e0090 */
[----:B------:R-:W-:Y:S01]  /*143c0*/  @!P0 IMAD.MOV.U32 R219, RZ, RZ, R145 ;  /* 0x000000ffffdb8224 */ /* 0x000fe200078e0091 */
[----:B------:R-:W4:Y:S04]  /*143d0*/  LDL R144, [R1+0x9b8] ;  /* 0x0009b80001907983 */ /* 0x000f280000100800 */
[----:B------:R0:W4:Y:S04]  /*143e0*/  @!P0 LDG.E.U16 R248, desc[UR60][R218.64] ;  /* 0x0000003cdaf88981 */ /* 0x000128000c1e1500 */
[----:B------:R-:W4:Y:S01]  /*143f0*/  LDL R145, [R1+0x9b4] ;  /* 0x0009b40001917983 */ /* 0x000f220000100800 */
[----:B0-----:R-:W-:-:S03]  /*14400*/  @!P0 IMAD.MOV.U32 R219, RZ, RZ, R143 ;  /* 0x000000ffffdb8224 */ /* 0x001fc600078e008f */
[----:B------:R-:W4:Y:S01]  /*14410*/  LDL R143, [R1+0x994] ;  /* 0x00099400018f7983 */ /* 0x000f220000100800 */
[----:B---3--:R-:W-:-:S05]  /*14420*/  @!P0 IMAD.MOV.U32 R218, RZ, RZ, R110 ;  /* 0x000000ffffda8224 */ /* 0x008fca00078e006e */
[----:B------:R0:W3:Y:S02]  /*14430*/  @!P0 LDG.E.U16 R247, desc[UR60][R218.64] ;  /* 0x0000003cdaf78981 */ /* 0x0000e4000c1e1500 */
[----:B0-----:R-:W-:Y:S02]  /*14440*/  @!P0 IMAD.MOV.U32 R218, RZ, RZ, R142 ;  /* 0x000000ffffda8224 */ /* 0x001fe400078e008e */
[----:B--2---:R-:W-:Y:S01]  /*14450*/  @!P0 IMAD.MOV.U32 R219, RZ, RZ, R98 ;  /* 0x000000ffffdb8224 */ /* 0x004fe200078e0062 */
[----:B------:R-:W2:Y:S04]  /*14460*/  LDL R142, [R1+0x998] ;  /* 0x00099800018e7983 */ /* 0x000ea80000100800 */
[----:B------:R4:W3:Y:S02]  /*14470*/  @!P0 LDG.E.U16 R246, desc[UR60][R218.64] ;  /* 0x0000003cdaf68981 */ /* 0x0008e4000c1e1500 */
[----:B----4-:R-:W-:-:S02]  /*14480*/  @!P0 IMAD.MOV.U32 R218, RZ, RZ, R107 ;  /* 0x000000ffffda8224 */ /* 0x010fc400078e006b */
        /* <DEDUP_REMOVED lines=13> */
[----:B------:R-:W3:Y:S01]  /*14560*/  LDL.LU R2, [R1+0xa78] ;  /* 0x000a780001027983 */ /* 0x000ee20000300800 */
[----:B------:R-:W-:Y:S01]  /*14570*/  PRMT R242, RZ, 0x7610, R242 ;  /* 0x00007610fff27816 */ /* 0x000fe200000000f2 */
[----:B------:R-:W-:Y:S01]  /*14580*/  @!P0 IMAD.MOV.U32 R219, RZ, RZ, R10 ;  /* 0x000000ffffdb8224 */ /* 0x000fe200078e000a */
[----:B------:R-:W-:Y:S01]  /*14590*/  PRMT R241, RZ, 0x7610, R241 ;  /* 0x00007610fff17816 */ /* 0x000fe200000000f1 */
[----:B------:R-:W4:Y:S04]  /*145a0*/  LDL.LU R10, [R1+0x8d8] ;  /* 0x0008d800010a7983 */ /* 0x000f280000300800 */
[----:B------:R0:W4:Y:S01]  /*145b0*/  @!P0 LDG.E.U16 R242, desc[UR60][R218.64] ;  /* 0x0000003cdaf28981 */ /* 0x000122000c1e1500 */
[----:B------:R-:W-:Y:S01]  /*145c0*/  PRMT R240, RZ, 0x7610, R240 ;  /* 0x00007610fff07816 */ /* 0x000fe200000000f0 */
[----:B0-----:R-:W-:-:S02]  /*145d0*/  @!P0 IMAD.MOV.U32 R218, RZ, RZ, R6 ;  /* 0x000000ffffda8224 */ /* 0x001fc400078e0006 */
        /* <DEDUP_REMOVED lines=9> */
[----:B0-----:R-:W4:Y:S01]  /*14670*/  LDL.LU R221, [R1+0x974] ;  /* 0x0009740001dd7983 */ /* 0x001f220000300800 */
[----:B-1----:R-:W-:Y:S02]  /*14680*/  @!P0 IMAD.MOV.U32 R218, RZ, RZ, R8 ;  /* 0x000000ffffda8224 */ /* 0x002fe400078e0008 */
[----:B------:R-:W-:Y:S01]  /*14690*/  @!P0 IMAD.MOV.U32 R219, RZ, RZ, R217 ;  /* 0x000000ffffdb8224 */ /* 0x000fe200078e00d9 */
[----:B------:R-:W-:Y:S04]  /*146a0*/  STL [R1+0x12f0], R9 ;  /* 0x0012f00901007387 */ /* 0x000fe80000100800 */
[----:B------:R0:W-:Y:S04]  /*146b0*/  STL [R1+0x12ec], R223 ;  /* 0x0012ecdf01007387 */ /* 0x0001e80000100800 */
[----:B------:R2:W4:Y:S04]  /*146c0*/  @!P0 LDG.E.U16 R239, desc[UR60][R218.64] ;  /* 0x0000003cdaef8981 */ /* 0x000528000c1e1500 */
[----:B0-----:R-:W4:Y:S04]  /*146d0*/  LDL.LU R223, [R1+0x8f8] ;  /* 0x0008f80001df7983 */ /* 0x001f280000300800 */
[----:B------:R0:W-:Y:S04]  /*146e0*/  STL [R1+0x12f8], R8 ;  /* 0x0012f80801007387 */ /* 0x0001e80000100800 */
[----:B------:R-:W-:Y:S01]  /*146f0*/  STL [R1+0x12f4], R217 ;  /* 0x0012f4d901007387 */ /* 0x000fe20000100800 */
[----:B------:R-:W-:-:S02]  /*14700*/  PRMT R237, RZ, 0x7610, R237 ;  /* 0x00007610ffed7816 */ /* 0x000fc400000000ed */
[----:B------:R-:W-:Y:S02]  /*14710*/  PRMT R236, RZ, 0x7610, R236 ;  /* 0x00007610ffec7816 */ /* 0x000fe400000000ec */
[----:B------:R-:W-:Y:S02]  /*14720*/  PRMT R235, RZ, 0x7610, R235 ;  /* 0x00007610ffeb7816 */ /* 0x000fe400000000eb */
[----:B------:R-:W-:Y:S01]  /*14730*/  PRMT R234, RZ, 0x7610, R234 ;  /* 0x00007610ffea7816 */ /* 0x000fe200000000ea */
[----:B--2---:R-:W-:Y:S02]  /*14740*/  @!P0 IMAD.MOV.U32 R219, RZ, RZ, R97 ;  /* 0x000000ffffdb8224 */ /* 0x004fe400078e0061 */
[----:B------:R-:W2:Y:S01]  /*14750*/  LDL.LU R97, [R1+0x9d4] ;  /* 0x0009d40001617983 */ /* 0x000ea20000300800 */
[----:B---3--:R-:W-:-:S05]  /*14760*/  @!P0 IMAD.MOV.U32 R218, RZ, RZ, R2 ;  /* 0x000000ffffda8224 */ /* 0x008fca00078e0002 */
[----:B------:R1:W3:Y:S02]  /*14770*/  @!P0 LDG.E.U16 R238, desc[UR60][R218.64] ;  /* 0x0000003cdaee8981 */ /* 0x0002e4000c1e1500 */
[----:B-1----:R-:W-:Y:S02]  /*14780*/  @!P0 IMAD.MOV.U32 R218, RZ, RZ, R141 ;  /* 0x000000ffffda8224 */ /* 0x002fe400078e008d */
[----:B------:R-:W-:-:S05]  /*14790*/  @!P0 IMAD.MOV.U32 R219, RZ, RZ, R154 ;  /* 0x000000ffffdb8224 */ /* 0x000fca00078e009a */
[----:B------:R1:W3:Y:S04]  /*147a0*/  @!P0 LDG.E.U16 R237, desc[UR60][R218.64] ;  /* 0x0000003cdaed8981 */ /* 0x0002e8000c1e1500 */
[----:B------:R0:W-:Y:S04]  /*147b0*/  STL [R1+0x1354], R2 ;  /* 0x0013540201007387 */ /* 0x0001e80000100800 */
[----:B------:R-:W3:Y:S01]  /*147c0*/  LDL R141, [R1+0x954] ;  /* 0x00095400018d7983 */ /* 0x000ee20000100800 */
[----:B-1----:R-:W-:Y:S02]  /*147d0*/  @!P0 IMAD.MOV.U32 R218, RZ, RZ, R152 ;  /* 0x000000ffffda8224 */ /* 0x002fe400078e0098 */
[----:B------:R-:W-:Y:S01]  /*147e0*/  @!P0 IMAD.MOV.U32 R219, RZ, RZ, R153 ;  /* 0x000000ffffdb8224 */ /* 0x000fe200078e0099 */
[----:B------:R-:W3:Y:S04]  /*147f0*/  LDL R9, [R1+0x934] ;  /* 0x0009340001097983 */ /* 0x000ee80000100800 */
[----:B------:R4:W3:Y:S04]  /*14800*/  @!P0 LDG.E.U16 R236, desc[UR60][R218.64] ;  /* 0x0000003cdaec8981 */ /* 0x0008e8000c1e1500 */
[----:B0-----:R-:W3:Y:S04]  /*14810*/  LDL R8, [R1+0x914] ;  /* 0x0009140001087983 */ /* 0x001ee80000100800 */
[----:B------:R-:W3:Y:S01]  /*14820*/  LDL R2, [R1+0x918] ;  /* 0x0009180001027983 */ /* 0x000ee20000100800 */
[----:B----4-:R-:W-:-:S02]  /*14830*/  @!P0 IMAD.MOV.U32 R218, RZ, RZ, R95 ;  /* 0x000000ffffda8224 */ /* 0x010fc400078e005f */
[----:B------:R-:W-:Y:S01]  /*14840*/  @!P0 IMAD.MOV.U32 R219, RZ, RZ, R148 ;  /* 0x000000ffffdb8224 */ /* 0x000fe200078e0094 */
[----:B------:R-:W4:Y:S04]  /*14850*/  LDL.LU R95, [R1+0x978] ;  /* 0x00097800015f7983 */ /* 0x000f280000300800 */
[----:B------:R0:W3:Y:S04]  /*14860*/  @!P0 LDG.E.U16 R235, desc[UR60][R218.64] ;  /* 0x0000003cdaeb8981 */ /* 0x0000e8000c1e1500 */
[----:B------:R-:W3:Y:S01]  /*14870*/  LDL.LU R6, [R1+0x958] ;  /* 0x0009580001067983 */ /* 0x000ee20000300800 */
[----:B0-----:R-:W-:-:S02]  /*14880*/  @!P0 IMAD.MOV.U32 R218, RZ, RZ, R146 ;  /* 0x000000ffffda8224 */ /* 0x001fc400078e0092 */
[----:B------:R-:W-:-:S05]  /*14890*/  @!P0 IMAD.MOV.U32 R219, RZ, RZ, R147 ;  /* 0x000000ffffdb8224 */ /* 0x000fca00078e0093 */
[----:B------:R0:W3:Y:S02]  /*148a0*/  @!P0 LDG.E.U16 R234, desc[UR60][R218.64] ;  /* 0x0000003cdaea8981 */ /* 0x0000e4000c1e1500 */
[----:B0-----:R-:W-:Y:S02]  /*148b0*/  @!P0 IMAD.MOV.U32 R218, RZ, RZ, R93 ;  /* 0x000000ffffda8224 */ /* 0x001fe400078e005d */
[----:B------:R-:W3:Y:S01]  /*148c0*/  LDL.LU R93, [R1+0x938] ;  /* 0x00093800015d7983 */ /* 0x000ee20000300800 */
[----:B------:R-:W-:Y:S02]  /*148d0*/  PRMT R233, RZ, 0x7610, R233 ;  /* 0x00007610ffe97816 */ /* 0x000fe400000000e9 */
[----:B------:R-:W-:Y:S02]  /*148e0*/  PRMT R232, RZ, 0x7610, R232 ;  /* 0x00007610ffe87816 */ /* 0x000fe400000000e8 */
[----:B------:R-:W-:Y:S02]  /*148f0*/  PRMT R231, RZ, 0x7610, R231 ;  /* 0x00007610ffe77816 */ /* 0x000fe400000000e7 */
[----:B------:R-:W-:-:S02]  /*14900*/  PRMT R230, RZ, 0x7610, R230 ;  /* 0x00007610ffe67816 */ /* 0x000fc400000000e6 */
[----:B------:R-:W-:Y:S02]  /*14910*/  PRMT R229, RZ, 0x7610, R229 ;  /* 0x00007610ffe57816 */ /* 0x000fe400000000e5 */
[----:B------:R-:W-:Y:S02]  /*14920*/  PRMT R228, RZ, 0x7610, R228 ;  /* 0x00007610ffe47816 */ /* 0x000fe400000000e4 */
[----:B------:R-:W-:Y:S02]  /*14930*/  PRMT R226, RZ, 0x7610, R226 ;  /* 0x00007610ffe27816 */ /* 0x000fe400000000e2 */
[----:B------:R-:W-:Y:S02]  /*14940*/  PRMT R225, RZ, 0x7610, R225 ;  /* 0x00007610ffe17816 */ /* 0x000fe400000000e1 */
[----:B------:R-:W-:Y:S02]  /*14950*/  PRMT R224, RZ, 0x7610, R224 ;  /* 0x00007610ffe07816 */ /* 0x000fe400000000e0 */
[----:B------:R-:W-:Y:S01]  /*14960*/  PRMT R216, RZ, 0x7610, R216 ;  /* 0x00007610ffd87816 */ /* 0x000fe200000000d8 */
        /* <DEDUP_REMOVED lines=12> */
[----:B------:R-:W3:Y:S04]  /*14a30*/  LDL.LU.64 R152, [R1+0x400] ;  /* 0x0004000001987983 */ /* 0x000ee80000300a00 */
        /* <DEDUP_REMOVED lines=27> */
[----:B------:R-:W3:Y:S01]  /*14bf0*/  LDL.LU.64 R208, [R1+0x4e0] ;  /* 0x0004e00001d07983 */ /* 0x000ee20000300a00 */
[----:B--2---:R-:W-:-:S03]  /*14c00*/  @!P0 IMAD.MOV.U32 R219, RZ, RZ, R97 ;  /* 0x000000ffffdb8224 */ /* 0x004fc600078e0061 */
[----:B------:R-:W2:Y:S04]  /*14c10*/  LDL.LU.64 R210, [R1+0x4e8] ;  /* 0x0004e80001d27983 */ /* 0x000ea80000300a00 */
[----:B------:R0:W2:Y:S04]  /*14c20*/  @!P0 LDG.E.U16 R233, desc[UR60][R218.64] ;  /* 0x0000003cdae98981 */ /* 0x0000a8000c1e1500 */
[----:B------:R-:W2:Y:S04]  /*14c30*/  LDL.LU.64 R212, [R1+0x4f0] ;  /* 0x0004f00001d47983 */ /* 0x000ea80000300a00 */
[----:B------:R-:W2:Y:S01]  /*14c40*/  LDL.LU.64 R214, [R1+0x4f8] ;  /* 0x0004f80001d67983 */ /* 0x000ea20000300a00 */
[----:B0-----:R-:W-:-:S02]  /*14c50*/  @!P0 IMAD.MOV.U32 R218, RZ, RZ, R144 ;  /* 0x000000ffffda8224 */ /* 0x001fc400078e0090 */
[----:B------:R-:W-:-:S05]  /*14c60*/  @!P0 IMAD.MOV.U32 R219, RZ, RZ, R145 ;  /* 0x000000ffffdb8224 */ /* 0x000fca00078e0091 */
[----:B------:R0:W2:Y:S02]  /*14c70*/  @!P0 LDG.E.U16 R232, desc[UR60][R218.64] ;  /* 0x0000003cdae88981 */ /* 0x0000a4000c1e1500 */
[----:B0-----:R-:W-:Y:S02]  /*14c80*/  @!P0 IMAD.MOV.U32 R218, RZ, RZ, R142 ;  /* 0x000000ffffda8224 */ /* 0x001fe400078e008e */
[----:B------:R-:W-:-:S05]  /*14c90*/  @!P0 IMAD.MOV.U32 R219, RZ, RZ, R143 ;  /* 0x000000ffffdb8224 */ /* 0x000fca00078e008f */
[----:B------:R0:W2:Y:S02]  /*14ca0*/  @!P0 LDG.E.U16 R231, desc[UR60][R218.64] ;  /* 0x0000003cdae78981 */ /* 0x0000a4000c1e1500 */
[----:B0-----:R-:W-:Y:S02]  /*14cb0*/  @!P0 IMAD.MOV.U32 R219, RZ, RZ, R221 ;  /* 0x000000ffffdb8224 */ /* 0x001fe400078e00dd */
[----:B----4-:R-:W-:-:S05]  /*14cc0*/  @!P0 IMAD.MOV.U32 R218, RZ, RZ, R95 ;  /* 0x000000ffffda8224 */ /* 0x010fca00078e005f */
[----:B------:R3:W4:Y:S02]  /*14cd0*/  @!P0 LDG.E.U16 R230, desc[UR60][R218.64] ;  /* 0x0000003cdae68981 */ /* 0x000724000c1e1500 */
[----:B---3--:R-:W-:Y:S02]  /*14ce0*/  @!P0 IMAD.MOV.U32 R218, RZ, RZ, R6 ;  /* 0x000000ffffda8224 */ /* 0x008fe400078e0006 */
[----:B------:R-:W-:-:S05]  /*14cf0*/  @!P0 IMAD.MOV.U32 R219, RZ, RZ, R141 ;  /* 0x000000ffffdb8224 */ /* 0x000fca00078e008d */
[----:B------:R0:W3:Y:S02]  /*14d00*/  @!P0 LDG.E.U16 R229, desc[UR60][R218.64] ;  /* 0x0000003cdae58981 */ /* 0x0000e4000c1e1500 */
[----:B0-----:R-:W-:Y:S02]  /*14d10*/  @!P0 IMAD.MOV.U32 R219, RZ, RZ, R9 ;  /* 0x000000ffffdb8224 */ /* 0x001fe400078e0009 */
        /* <DEDUP_REMOVED lines=13> */
[----:B------:R-:W3:Y:S04]  /*14df0*/  @!P0 LDG.E.U16 R216, desc[UR60][R218.64] ;  /* 0x0000003cdad88981 */ /* 0x000ee8000c1e1500 */
        /* <DEDUP_REMOVED lines=87> */
[----:B------:R-:W-:Y:S01]  /*15370*/  STS.U16 [R16+0x13d00], R27 ;  /* 0x013d001b10007388 */ /* 0x000fe20000000400 */
[----:B0-----:R-:W0:Y:S03]  /*15380*/  S2R R3, SR_CgaCtaId ;  /* 0x0000000000037919 */ /* 0x001e260000008800 */
        /* <DEDUP_REMOVED lines=18> */
[----:B------:R-:W-:Y:S04]  /*154b0*/  STS.U16 [R14+0x10700], R237 ;  /* 0x010700ed0e007388 */ /* 0x000fe80000000400 */
[----:B------:R-:W-:Y:S04]  /*154c0*/  STS.U16 [R14+0x10b00], R236 ;  /* 0x010b00ec0e007388 */ /* 0x000fe80000000400 */
[----:B------:R-:W-:Y:S04]  /*154d0*/  STS.U16 [R14+0x10f00], R235 ;  /* 0x010f00eb0e007388 */ /* 0x000fe80000000400 */
[----:B------:R-:W-:Y:S04]  /*154e0*/  STS.U16 [R14+0x11300], R234 ;  /* 0x011300ea0e007388 */ /* 0x000fe80000000400 */
[----:B--2---:R-:W-:Y:S04]  /*154f0*/  STS.U16 [R14+0x11700], R233 ;  /* 0x011700e90e007388 */ /* 0x004fe80000000400 */
[----:B------:R-:W-:Y:S04]  /*15500*/  STS.U16 [R14+0x11b00], R232 ;  /* 0x011b00e80e007388 */ /* 0x000fe80000000400 */
[----:B------:R-:W-:Y:S04]  /*15510*/  STS.U16 [R14+0x11f00], R231 ;  /* 0x011f00e70e007388 */ /* 0x000fe80000000400 */
[----:B----4-:R-:W-:Y:S04]  /*15520*/  STS.U16 [R14+0x12300], R230 ;  /* 0x012300e60e007388 */ /* 0x010fe80000000400 */
[----:B---3--:R-:W-:Y:S04]  /*15530*/  STS.U16 [R14+0x12700], R229 ;  /* 0x012700e50e007388 */ /* 0x008fe80000000400 */
[----:B------:R-:W-:Y:S04]  /*15540*/  STS.U16 [R14+0x12b00], R228 ;  /* 0x012b00e40e007388 */ /* 0x000fe80000000400 */
[----:B------:R-:W-:Y:S04]  /*15550*/  STS.U16 [R14+0x12f00], R226 ;  /* 0x012f00e20e007388 */ /* 0x000fe80000000400 */
[----:B------:R2:W-:Y:S04]  /*15560*/  STS.U16 [R14+0x13300], R225 ;  /* 0x013300e10e007388 */ /* 0x0005e80000000400 */
[----:B------:R-:W-:Y:S04]  /*15570*/  STS.U16 [R14+0x13700], R224 ;  /* 0x013700e00e007388 */ /* 0x000fe80000000400 */
[----:B------:R-:W-:Y:S01]  /*15580*/  STS.U16 [R14+0x13b00], R216 ;  /* 0x013b00d80e007388 */ /* 0x000fe20000000400 */
[----:B------:R3:W-:Y:S06]  /*15590*/  MEMBAR.ALL.CTA ;  /* 0x0000000000007992 */ /* 0x0007ec0000008000 */
[----:B---3--:R-:W3:Y:S01]  /*155a0*/  FENCE.VIEW.ASYNC.S ;  /* 0x00000000000073c6 */ /* 0x008ee20000000000 */
[----:B------:R-:W-:Y:S01]  /*155b0*/  MOV R2, 0x400 ;  /* 0x0000040000027802 */ /* 0x000fe20000000f00 */
[----:B------:R-:W-:-:S02]  /*155c0*/  UMOV UR17, 0x40000040 ;  /* 0x4000004000117882 */ /* 0x000fc40000000000 */
[----:B-1----:R-:W4:Y:S01]  /*155d0*/  LDL.LU.64 R24, [R1+0x300] ;  /* 0x0003000001187983 */ /* 0x002f220000300a00 */
[----:B0-----:R-:W-:-:S03]  /*155e0*/  LEA R2, R3, R2, 0x18 ;  /* 0x0000000203027211 */ /* 0x001fc600078ec0ff */
[----:B------:R-:W4:Y:S01]  /*155f0*/  LDL.LU.64 R26, [R1+0x308] ;  /* 0x00030800011a7983 */ /* 0x000f220000300a00 */
[----:B------:R-:W-:-:S03]  /*15600*/  SHF.R.U32.HI R2, RZ, 0x4, R2 ;  /* 0x00000004ff027819 */ /* 0x000fc60000011602 */
[----:B------:R-:W4:Y:S01]  /*15610*/  LDL.LU.64 R28, [R1+0x310] ;  /* 0x00031000011c7983 */ /* 0x000f220000300a00 */
[----:B---3--:R-:W-:Y:S01]  /*15620*/  BAR.SYNC.DEFER_BLOCKING 0x0 ;  /* 0x0000000000007b1d */ /* 0x008fe20000010000 */
[----:B------:R-:W-:-:S04]  /*15630*/  SGXT.U32 R2, R2, 0xe ;  /* 0x0000000e0202781a */ /* 0x000fc80000000000 */
[----:B------:R-:W-:Y:S01]  /*15640*/  R2UR UR16, R2 ;  /* 0x00000000021072ca */ /* 0x000fe200000e0000 */
[----:B------:R-:W4:Y:S04]  /*15650*/  LDL.LU.64 R30, [R1+0x318] ;  /* 0x00031800011e7983 */ /* 0x000f280000300a00 */
[----:B------:R-:W4:Y:S04]  /*15660*/  LDL.LU.64 R32, [R1+0x320] ;  /* 0x0003200001207983 */ /* 0x000f280000300a00 */
[----:B------:R-:W4:Y:S04]  /*15670*/  LDL.LU.64 R34, [R1+0x328] ;  /* 0x0003280001227983 */ /* 0x000f280000300a00 */
[----:B------:R-:W4:Y:S01]  /*15680*/  LDL.LU.64 R36, [R1+0x330] ;  /* 0x0003300001247983 */ /* 0x000f220000300a00 */
[----:B------:R-:W-:-:S03]  /*15690*/  WARPGROUP.ARRIVE ;  /* 0x00000000000079c5 */ /* 0x000fc60000000000 */
[----:B------:R-:W4:Y:S04]  /*156a0*/  LDL.LU.64 R38, [R1+0x338] ;  /* 0x0003380001267983 */ /* 0x000f280000300a00 */
[----:B------:R-:W4:Y:S01]  /*156b0*/  LDL.LU.64 R40, [R1+0x340] ;  /* 0x0003400001287983 */ /* 0x000f220000300a00 */
[----:B------:R-:W-:Y:S03]  /*156c0*/  HGMMA.64x128x16.F32.BF16 R152, gdesc[UR16].tnspA, R152, gsb0 ;  /* 0x21e00000109879f0 */ /* 0x000fe60008001898 */
[----:B------:R-:W4:Y:S04]  /*156d0*/  LDL.LU.64 R42, [R1+0x348] ;  /* 0x00034800012a7983 */ /* 0x000f280000300a00 */
        /* <DEDUP_REMOVED lines=21> */
[----:B------:R-:W4:Y:S01]  /*15830*/  LDL.LU.64 R86, [R1+0x3f8] ;  /* 0x0003f80001567983 */ /* 0x000f220000300a00 */
[----:B------:R-:W-:-:S02]  /*15840*/  WARPGROUP.DEPBAR.LE gsb0, 0x0 ;  /* 0x00008000000079c5 */ /* 0x000fc40000010000 */
[----:B------:R-:W-:-:S06]  /*15850*/  WARPGROUP.ARRIVE ;  /* 0x00000000000079c5 */ /* 0x000fcc0000000000 */
[----:B------:R-:W-:Y:S03]  /*15860*/  HGMMA.64x128x16.F32.BF16 R152, gdesc[UR4].tnspA, R152, gsb0 ;  /* 0x21e00000049879f0 */ /* 0x000fe60008001898 */
[----:B------:R-:W-:Y:S02]  /*15870*/  WARPGROUP.DEPBAR.LE gsb0, 0x0 ;  /* 0x00008000000079c5 */ /* 0x000fe40000010000 */
[----:B------:R-:W-:-:S07]  /*15880*/  WARPGROUP.ARRIVE ;  /* 0x00000000000079c5 */ /* 0x000fce0000000000 */
[----:B------:R-:W-:Y:S01]  /*15890*/  HGMMA.64x128x16.F32.BF16 R152, gdesc[UR8].tnspA, R152, gsb0 ;  /* 0x21e00000089879f0 */ /* 0x000fe20008001898 */
[----:B------:R-:W-:Y:S01]  /*158a0*/  UIADD3.64 UR52, UR4, 0x180, URZ ;  /* 0x0000018004347897 */ /* 0x000fe2000fffe03f */
[----:B------:R-:W-:Y:S01]  /*158b0*/  UMOV UR54, UR18 ;  /* 0x0000001200367c82 */ /* 0x000fe20008000000 */
[----:B------:R-:W-:Y:S01]  /*158c0*/  UMOV UR55, UR19 ;  /* 0x0000001300377c82 */ /* 0x000fe20008000000 */
[----:B------:R-:W-:Y:S02]  /*158d0*/  WARPGROUP.DEPBAR.LE gsb0, 0x0 ;  /* 0x00008000000079c5 */ /* 0x000fe40000010000 */
[----:B------:R-:W-:-:S06]  /*158e0*/  WARPGROUP.ARRIVE ;  /* 0x00000000000079c5 */ /* 0x000fcc0000000000 */
[----:B------:R-:W-:Y:S01]  /*158f0*/  HGMMA.64x128x16.F32.BF16 R152, gdesc[UR12].tnspA, R152, gsb0 ;  /* 0x21e000000c9879f0 */ /* 0x000fe20008001898 */
[----:B------:R-:W-:Y:S01]  /*15900*/  UIADD3.64 UR48, UR4, 0x200, URZ ;  /* 0x0000020004307897 */ /* 0x000fe2000fffe03f */
[----:B------:R-:W-:Y:S01]  /*15910*/  UMOV UR50, UR6 ;  /* 0x0000000600327c82 */ /* 0x000fe20008000000 */
[----:B------:R-:W-:Y:S01]  /*15920*/  UMOV UR51, UR7 ;  /* 0x0000000700337c82 */ /* 0x000fe20008000000 */
[----:B------:R-:W-:Y:S02]  /*15930*/  WARPGROUP.DEPBAR.LE gsb0, 0x0 ;  /* 0x00008000000079c5 */ /* 0x000fe40000010000 */
[----:B----4-:R-:W-:-:S06]  /*15940*/  WARPGROUP.ARRIVE ;  /* 0x00000000000079c5 */ /* 0x010fcc0000000000 */
        /* <DEDUP_REMOVED lines=11> */
[----:B------:R-:W-:-:S06]  /*15a00*/  WARPGROUP.ARRIVE ;  /* 0x00000000000079c5 */ /* 0x000fcc0000000000 */
[----:B------:R-:W-:Y:S01]  /*15a10*/  HGMMA.64x128x16.F32.BF16 R24, gdesc[UR52].tnspA, R24, gsb0 ;  /* 0x21e00000341879f0 */ /* 0x000fe20008001818 */
        /* <DEDUP_REMOVED lines=11> */
[----:B------:R-:W-:Y:S01]  /*15ad0*/  STL.64 [R1+0x450], R172 ;  /* 0x000450ac01007387 */ /* 0x000fe20000100a00 */
[----:B------:R-:W-:-:S02]  /*15ae0*/  WARPGROUP.DEPBAR.LE gsb0, 0x0 ;  /* 0x00008000000079c5 */ /* 0x000fc40000010000 */
[----:B------:R-:W-:-:S06]  /*15af0*/  WARPGROUP.ARRIVE ;  /* 0x00000000000079c5 */ /* 0x000fcc0000000000 */
[----:B------:R-:W-:Y:S01]  /*15b00*/  HGMMA.64x128x16.F32.BF16 R24, gdesc[UR48].tnspA, R24, gsb0 ;  /* 0x21e00000301879f0 */ /* 0x000fe20008001818 */
        /* <DEDUP_REMOVED lines=13> */
[----:B------:R-:W-:-:S03]  /*15be0*/  IMAD.MOV.U32 R238, RZ, RZ, R154 ;  /* 0x000000ffffee7224 */ /* 0x000fc600078e009a */
[----:B------:R-:W-:Y:S01]  /*15bf0*/  STL.64 [R1+0x4c0], R200 ;  /* 0x0004c0c801007387 */ /* 0x000fe20000100a00 */
[----:B------:R-:W-:-:S03]  /*15c00*/  IMAD.MOV.U32 R250, RZ, RZ, R153 ;  /* 0x000000fffffa7224 */ /* 0x000fc600078e0099 */
[----:B------:R-:W-:Y:S01]  /*15c10*/  STL.64 [R1+0x4c8], R202 ;  /* 0x0004c8ca01007387 */ /* 0x000fe20000100a00 */
[----:B------:R-:W-:-:S03]  /*15c20*/  IMAD.MOV.U32 R252, RZ, RZ, R155 ;  /* 0x000000fffffc7224 */ /* 0x000fc600078e009b */
[----:B------:R-:W-:Y:S01]  /*15c30*/  STL.64 [R1+0x4d0], R204 ;  /* 0x0004d0cc01007387 */ /* 0x000fe20000100a00 */
[----:B--2---:R-:W-:-:S03]  /*15c40*/  IMAD.MOV.U32 R225, RZ, RZ, R198 ;  /* 0x000000ffffe17224 */ /* 0x004fc600078e00c6 */
[----:B------:R-:W-:Y:S01]  /*15c50*/  STL.64 [R1+0x4d8], R206 ;  /* 0x0004d8ce01007387 */ /* 0x000fe20000100a00 */
[----:B------:R-:W-:-:S03]  /*15c60*/  IMAD.MOV.U32 R230, RZ, RZ, R197 ;  /* 0x000000ffffe67224 */ /* 0x000fc600078e00c5 */
[----:B------:R-:W-:Y:S01]  /*15c70*/  STL.64 [R1+0x4e0], R208 ;  /* 0x0004e0d001007387 */ /* 0x000fe20000100a00 */
[----:B------:R-:W-:-:S03]  /*15c80*/  IMAD.MOV.U32 R232, RZ, RZ, R199 ;  /* 0x000000ffffe87224 */ /* 0x000fc600078e00c7 */
[----:B------:R-:W-:Y:S01]  /*15c90*/  STL.64 [R1+0x4e8], R210 ;  /* 0x0004e8d201007387 */ /* 0x000fe20000100a00 */
[----:B------:R-:W-:-:S03]  /*15ca0*/  IMAD.MOV.U32 R247, RZ, RZ, R200 ;  /* 0x000000fffff77224 */ /* 0x000fc600078e00c8 */
[----:B------:R-:W-:Y:S04]  /*15cb0*/  STL.64 [R1+0x4f0], R212 ;  /* 0x0004f0d401007387 */ /* 0x000fe80000100a00 */
[----:B------:R-:W-:Y:S04]  /*15cc0*/  STL.64 [R1+0x4f8], R214 ;  /* 0x0004f8d601007387 */ /* 0x000fe80000100a00 */
[----:B------:R-:W-:Y:S04]  /*15cd0*/  STL [R1+0x1358], R238 ;  /* 0x001358ee01007387 */ /* 0x000fe80000100800 */
[----:B------:R-:W-:Y:S04]  /*15ce0*/  STL [R1+0x1344], R250 ;  /* 0x001344fa01007387 */ /* 0x000fe80000100800 */
[----:B------:R-:W-:Y:S04]  /*15cf0*/  STL [R1+0x1340], R252 ;  /* 0x001340fc01007387 */ /* 0x000fe80000100800 */
[----:B------:R-:W-:Y:S04]  /*15d00*/  STL [R1+0x133c], R225 ;  /* 0x00133ce101007387 */ /* 0x000fe80000100800 */
[----:B------:R-:W-:Y:S04]  /*15d10*/  STL [R1+0x1338], R230 ;  /* 0x001338e601007387 */ /* 0x000fe80000100800 */
[----:B------:R-:W-:Y:S04]  /*15d20*/  STL [R1+0x1334], R232 ;  /* 0x001334e801007387 */ /* 0x000fe80000100800 */
[----:B------:R-:W-:Y:S01]  /*15d30*/  STL [R1+0x1330], R247 ;  /* 0x001330f701007387 */ /* 0x000fe20000100800 */
[----:B------:R-:W-:-:S03]  /*15d40*/  WARPGROUP.DEPBAR.LE gsb0, 0x0 ;  /* 0x00008000000079c5 */ /* 0x000fc60000010000 */
[----:B------:R0:W-:Y:S04]  /*15d50*/  STL.64 [R1+0x300], R24 ;  /* 0x0003001801007387 */ /* 0x0001e80000100a00 */
        /* <DEDUP_REMOVED lines=26> */
[----:B------:R4:W-:Y:S01]  /*15f00*/  STL.64 [R1+0x3d8], R78 ;  /* 0x0003d84e01007387 */ /* 0x0009e20000100a00 */
[----:B------:R-:W-:-:S03]  /*15f10*/  IMAD.MOV.U32 R240, RZ, RZ, R24 ;  /* 0x000000fffff07224 */ /* 0x000fc600078e0018 */
[----:B------:R4:W-:Y:S01]  /*15f20*/  STL.64 [R1+0x3e0], R80 ;  /* 0x0003e05001007387 */ /* 0x0009e20000100a00 */
[----:B------:R-:W-:-:S03]  /*15f30*/  IMAD.MOV.U32 R242, RZ, RZ, R26 ;  /* 0x000000fffff27224 */ /* 0x000fc600078e001a */
[----:B------:R4:W-:Y:S04]  /*15f40*/  STL.64 [R1+0x3e8], R82 ;  /* 0x0003e85201007387 */ /* 0x0009e80000100a00 */
[----:B------:R4:W-:Y:S04]  /*15f50*/  STL.64 [R1+0x3f0], R84 ;  /* 0x0003f05401007387 */ /* 0x0009e80000100a00 */
[----:B------:R4:W-:Y:S04]  /*15f60*/  STL.64 [R1+0x3f8], R86 ;  /* 0x0003f85601007387 */ /* 0x0009e80000100a00 */
[----:B0-----:R-:W4:Y:S04]  /*15f70*/  LDL.LU.64 R24, [R1+0x200] ;  /* 0x0002000001187983 */ /* 0x001f280000300a00 */
[----:B-1----:R-:W4:Y:S04]  /*15f80*/  LDL.LU.64 R26, [R1+0x208] ;  /* 0x00020800011a7983 */ /* 0x002f280000300a00 */
[----:B--2---:R-:W2:Y:S04]  /*15f90*/  LDL.LU.64 R28, [R1+0x210] ;  /* 0x00021000011c7983 */ /* 0x004ea80000300a00 */
[----:B---3--:R-:W2:Y:S04]  /*15fa0*/  LDL.LU.64 R30, [R1+0x218] ;  /* 0x00021800011e7983 */ /* 0x008ea80000300a00 */
[----:B----4-:R-:W2:Y:S04]  /*15fb0*/  LDL.LU.64 R32, [R1+0x220] ;  /* 0x0002200001207983 */ /* 0x010ea80000300a00 */
[----:B------:R-:W2:Y:S04]  /*15fc0*/  LDL.LU.64 R34, [R1+0x228] ;  /* 0x0002280001227983 */ /* 0x000ea80000300a00 */
        /* <DEDUP_REMOVED lines=11> */
[----:B------:R-:W2:Y:S01]  /*16080*/  LDL.LU.64 R58, [R1+0x288] ;  /* 0x00028800013a7983 */ /* 0x000ea20000300a00 */
[----:B------:R-:W-:-:S03]  /*16090*/  IMAD.MOV.U32 R234, RZ, RZ, R69 ;  /* 0x000000ffffea7224 */ /* 0x000fc600078e0045 */
[----:B------:R-:W2:Y:S01]  /*160a0*/  LDL.LU.64 R60, [R1+0x290] ;  /* 0x00029000013c7983 */ /* 0x000ea20000300a00 */
[----:B------:R-:W-:-:S03]  /*160b0*/  IMAD.MOV.U32 R226, RZ, RZ, R68 ;  /* 0x000000ffffe27224 */ /* 0x000fc600078e0044 */
[----:B------:R-:W2:Y:S01]  /*160c0*/  LDL.LU.64 R62, [R1+0x298] ;  /* 0x00029800013e7983 */ /* 0x000ea20000300a00 */
[----:B------:R-:W-:-:S03]  /*160d0*/  IMAD.MOV.U32 R235, RZ, RZ, R71 ;  /* 0x000000ffffeb7224 */ /* 0x000fc600078e0047 */
        /* <DEDUP_REMOVED lines=12> */
[----:B------:R-:W-:Y:S01]  /*161a0*/  UIADD3.64 UR52, UR4, 0x380, URZ ;  /* 0x0000038004347897 */ /* 0x000fe2000fffe03f */
[----:B------:R-:W-:Y:S01]  /*161b0*/  UMOV UR54, UR18 ;  /* 0x0000001200367c82 */ /* 0x000fe20008000000 */
[----:B------:R-:W-:Y:S01]  /*161c0*/  UMOV UR55, UR19 ;  /* 0x0000001300377c82 */ /* 0x000fe20008000000 */
[----:B------:R-:W-:Y:S01]  /*161d0*/  UIADD3.64 UR48, UR4, 0x400, URZ ;  /* 0x0000040004307897 */ /* 0x000fe2000fffe03f */
[----:B------:R-:W-:Y:S01]  /*161e0*/  UMOV UR50, UR6 ;  /* 0x0000000600327c82 */ /* 0x000fe20008000000 */
[----:B------:R-:W-:Y:S01]  /*161f0*/  UMOV UR51, UR7 ;  /* 0x0000000700337c82 */ /* 0x000fe20008000000 */
[----:B------:R-:W-:-:S02]  /*16200*/  IMAD.MOV.U32 R236, RZ, RZ, R152 ;  /* 0x000000ffffec7224 */ /* 0x000fc400078e0098 */
        /* <DEDUP_REMOVED lines=32> */
[----:B--2---:R-:W-:-:S06]  /*16410*/  WARPGROUP.ARRIVE ;  /* 0x00000000000079c5 */ /* 0x004fcc0000000000 */
        /* <DEDUP_REMOVED lines=23> */
[----:B---3--:R-:W-:-:S06]  /*16590*/  WARPGROUP.ARRIVE ;  /* 0x00000000000079c5 */ /* 0x008fcc0000000000 */
        /* <DEDUP_REMOVED lines=47> */
[----:B------:R0:W-:Y:S01]  /*16890*/  STL.64 [R1+0x2f8], R86 ;  /* 0x0002f85601007387 */ /* 0x0001e20000100a00 */
[----:B------:R-:W-:-:S02]  /*168a0*/  IMAD.MOV.U32 R233, RZ, RZ, R71 ;  /* 0x000000ffffe97224 */ /* 0x000fc400078e0047 */
[----:B------:R-:W-:Y:S01]  /*168b0*/  IMAD.MOV.U32 R231, RZ, RZ, R69 ;  /* 0x000000ffffe77224 */ /* 0x000fe200078e0045 */
[----:B0-----:R-:W2:Y:S04]  /*168c0*/  LDL.LU.64 R86, [R1+0x1668] ;  /* 0x0016680001567983 */ /* 0x001ea80000300a00 */
        /* <DEDUP_REMOVED lines=25> */
[----:B------:R-:W-:-:S03]  /*16a60*/  IMAD.MOV.U32 R239, RZ, RZ, R26 ;  /* 0x000000ffffef7224 */ /* 0x000fc600078e001a */
[----:B------:R-:W3:Y:S01]  /*16a70*/  LDL.LU.64 R34, [R1+0x1598] ;  /* 0x0015980001227983 */ /* 0x000ee20000300a00 */
[----:B------:R-:W-:-:S03]  /*16a80*/  IMAD.MOV.U32 R251, RZ, RZ, R25 ;  /* 0x000000fffffb7224 */ /* 0x000fc600078e0019 */
[----:B------:R-:W3:Y:S01]  /*16a90*/  LDL.LU.64 R32, [R1+0x1590] ;  /* 0x0015900001207983 */ /* 0x000ee20000300a00 */
[----:B------:R-:W-:-:S03]  /*16aa0*/  IMAD.MOV.U32 R237, RZ, RZ, R24 ;  /* 0x000000ffffed7224 */ /* 0x000fc600078e0018 */
[----:B------:R-:W3:Y:S01]  /*16ab0*/  LDL.LU.64 R30, [R1+0x1588] ;  /* 0x00158800011e7983 */ /* 0x000ee20000300a00 */
[----:B------:R-:W-:-:S03]  /*16ac0*/  WARPGROUP.DEPBAR.LE gsb0, 0x0 ;  /* 0x00008000000079c5 */ /* 0x000fc60000010000 */
[----:B------:R-:W3:Y:S04]  /*16ad0*/  LDL.LU.64 R28, [R1+0x1580] ;  /* 0x00158000011c7983 */ /* 0x000ee80000300a00 */
[----:B------:R-:W3:Y:S04]  /*16ae0*/  LDL.LU.64 R26, [R1+0x1578] ;  /* 0x00157800011a7983 */ /* 0x000ee80000300a00 */
[----:B------:R-:W3:Y:S04]  /*16af0*/  LDL.LU.64 R24, [R1+0x1570] ;  /* 0x0015700001187983 */ /* 0x000ee80000300a00 */
        /* <DEDUP_REMOVED lines=32> */
[----:B------:R-:W-:-:S03]  /*16d00*/  IMAD.MOV.U32 R246, RZ, RZ, R199 ;  /* 0x000000fffff67224 */ /* 0x000fc600078e00c7 */
[----:B0-----:R-:W4:Y:S04]  /*16d10*/  LDL.LU.64 R214, [R1+0x1568] ;  /* 0x0015680001d67983 */ /* 0x001f280000300a00 */
        /* <DEDUP_REMOVED lines=25> */
[----:B------:R-:W-:-:S03]  /*16eb0*/  IMAD.MOV.U32 R243, RZ, RZ, R154 ;  /* 0x000000fffff37224 */ /* 0x000fc600078e009a */
        /* <DEDUP_REMOVED lines=11> */
[----:B------:R-:W-:Y:S02]  /*16f70*/  IMAD.MOV.U32 R14, RZ, RZ, R93 ;  /* 0x000000ffff0e7224 */ /* 0x000fe400078e005d */
[----:B------:R-:W-:Y:S01]  /*16f80*/  IMAD.MOV.U32 R219, RZ, RZ, R92 ;  /* 0x000000ffffdb7224 */ /* 0x000fe200078e005c */
[----:B------:R-:W2:Y:S01]  /*16f90*/  LDL.LU.64 R88, [R1] ;  /* 0x0000000001587983 */ /* 0x000ea20000300a00 */
[----:B------:R-:W-:Y:S02]  /*16fa0*/  IMAD.MOV.U32 R5, RZ, RZ, R95 ;  /* 0x000000ffff057224 */ /* 0x000fe400078e005f */
[----:B------:R-:W-:Y:S01]  /*16fb0*/  IMAD.MOV.U32 R3, RZ, RZ, R94 ;  /* 0x000000ffff037224 */ /* 0x000fe200078e005e */
[----:B------:R-:W2:Y:S01]  /*16fc0*/  LDL.LU.64 R90, [R1+0x8] ;  /* 0x00000800015a7983 */ /* 0x000ea20000300a00 */
[----:B------:R-:W-:Y:S02]  /*16fd0*/  IMAD.MOV.U32 R7, RZ, RZ, R6 ;  /* 0x000000ffff077224 */ /* 0x000fe400078e0006 */
[----:B------:R-:W-:Y:S01]  /*16fe0*/  IMAD.MOV.U32 R223, RZ, RZ, R97 ;  /* 0x000000ffffdf7224 */ /* 0x000fe200078e0061 */
[----:B------:R-:W2:Y:S01]  /*16ff0*/  LDL.LU.64 R92, [R1+0x10] ;  /* 0x00001000015c7983 */ /* 0x000ea20000300a00 */
[----:B------:R-:W-:-:S02]  /*17000*/  IMAD.MOV.U32 R10, RZ, RZ, R96 ;  /* 0x000000ffff0a7224 */ /* 0x000fc400078e0060 */
[----:B------:R-:W-:Y:S01]  /*17010*/  IMAD.MOV.U32 R228, RZ, RZ, R99 ;  /* 0x000000ffffe47224 */ /* 0x000fe200078e0063 */
[----:B------:R-:W2:Y:S01]  /*17020*/  LDL.LU.64 R94, [R1+0x18] ;  /* 0x00001800015e7983 */ /* 0x000ea20000300a00 */
        /* <DEDUP_REMOVED lines=72> */
[----:B------:R-:W-:Y:S02]  /*174b0*/  IMAD.MOV.U32 R225, RZ, RZ, R14 ;  /* 0x000000ffffe17224 */ /* 0x000fe400078e000e */
[----:B------:R-:W-:Y:S02]  /*174c0*/  IMAD.MOV.U32 R252, RZ, RZ, R238 ;  /* 0x000000fffffc7224 */ /* 0x000fe400078e00ee */
[----:B------:R-:W-:Y:S02]  /*174d0*/  IMAD.MOV.U32 R14, RZ, RZ, R229 ;  /* 0x000000ffff0e7224 */ /* 0x000fe400078e00e5 */
[----:B------:R-:W-:Y:S02]  /*174e0*/  IMAD.MOV.U32 R232, RZ, RZ, R245 ;  /* 0x000000ffffe87224 */ /* 0x000fe400078e00f5 */
[----:B------:R-:W-:Y:S02]  /*174f0*/  IMAD.MOV.U32 R238, RZ, RZ, R228 ;  /* 0x000000ffffee7224 */ /* 0x000fe400078e00e4 */
[----:B------:R-:W-:Y:S01]  /*17500*/  IMAD.MOV.U32 R230, RZ, RZ, R244 ;  /* 0x000000ffffe67224 */ /* 0x000fe200078e00f4 */
[----:B------:R-:W-:Y:S01]  /*17510*/  UIADD3.64 UR56, UR4, 0xa00, URZ ;  /* 0x00000a0004387897 */ /* 0x000fe2000fffe03f */
[----:B------:R-:W-:Y:S01]  /*17520*/  IMAD.MOV.U32 R247, RZ, RZ, R15 ;  /* 0x000000fffff77224 */ /* 0x000fe200078e000f */
[----:B------:R-:W-:Y:S01]  /*17530*/  UMOV UR58, UR6 ;  /* 0x00000006003a7c82 */ /* 0x000fe20008000000 */
[----:B------:R-:W-:Y:S01]  /*17540*/  IMAD.MOV.U32 R15, RZ, RZ, R249 ;  /* 0x000000ffff0f7224 */ /* 0x000fe200078e00f9 */
[----:B------:R-:W-:-:S02]  /*17550*/  WARPGROUP.DEPBAR.LE gsb0, 0x0 ;  /* 0x00008000000079c5 */ /* 0x000fc40000010000 */
[----:B----4-:R-:W-:-:S06]  /*17560*/  WARPGROUP.ARRIVE ;  /* 0x00000000000079c5 */ /* 0x010fcc0000000000 */
[----:B------:R-:W-:Y:S01]  /*17570*/  HGMMA.64x128x16.F32.BF16 R152, gdesc[UR52].tnspA, R152, gsb0 ;  /* 0x21e00000349879f0 */ /* 0x000fe20008001898 */
[----:B------:R-:W-:Y:S04]  /*17580*/  STL.64 [R1], R88 ;  /* 0x0000005801007387 */ /* 0x000fe80000100a00 */
        /* <DEDUP_REMOVED lines=34> */
[----:B------:R-:W2:Y:S04]  /*177b0*/  LDL.LU.64 R148, [R1+0x1460] ;  /* 0x0014600001947983 */ /* 0x000ea80000300a00 */
[----:B------:R-:W2:Y:S04]  /*177c0*/  LDL.LU.64 R146, [R1+0x1458] ;  /* 0x0014580001927983 */ /* 0x000ea80000300a00 */
[----:B------:R-:W2:Y:S04]  /*177d0*/  LDL.LU.64 R144, [R1+0x1450] ;  /* 0x0014500001907983 */ /* 0x000ea80000300a00 */
        /* <DEDUP_REMOVED lines=19> */
[----:B------:R-:W-:-:S03]  /*17910*/  WARPGROUP.DEPBAR.LE gsb0, 0x0 ;  /* 0x00008000000079c5 */ /* 0x000fc60000010000 */
[----:B------:R-:W2:Y:S01]  /*17920*/  LDL.LU.64 R108, [R1+0x13c0] ;  /* 0x0013c000016c7983 */ /* 0x000ea20000300a00 */
[----:B------:R-:W-:-:S03]  /*17930*/  WARPGROUP.ARRIVE ;  /* 0x00000000000079c5 */ /* 0x000fc60000000000 */
[----:B------:R-:W2:Y:S04]  /*17940*/  LDL.LU.64 R106, [R1+0x13b8] ;  /* 0x0013b800016a7983 */ /* 0x000ea80000300a00 */
[----:B------:R-:W2:Y:S04]  /*17950*/  LDL.LU.64 R104, [R1+0x13b0] ;  /* 0x0013b00001687983 */ /* 0x000ea80000300a00 */
[----:B------:R-:W2:Y:S04]  /*17960*/  LDL.LU.64 R102, [R1+0x13a8] ;  /* 0x0013a80001667983 */ /* 0x000ea80000300a00 */
[----:B------:R-:W2:Y:S01]  /*17970*/  LDL.LU.64 R100, [R1+0x13a0] ;  /* 0x0013a00001647983 */ /* 0x000ea20000300a00 */
[----:B------:R-:W-:-:S03]  /*17980*/  IMAD.MOV.U32 R250, RZ, RZ, R248 ;  /* 0x000000fffffa7224 */ /* 0x000fc600078e00f8 */
[----:B------:R-:W2:Y:S01]  /*17990*/  LDL.LU.64 R98, [R1+0x1398] ;  /* 0x0013980001627983 */ /* 0x000ea20000300a00 */
[----:B------:R-:W-:Y:S01]  /*179a0*/  IMAD.MOV.U32 R249, RZ, RZ, R90 ;  /* 0x000000fffff97224 */ /* 0x000fe200078e005a */
[----:B------:R-:W-:Y:S02]  /*179b0*/  UMOV UR59, UR7 ;  /* 0x00000007003b7c82 */ /* 0x000fe40008000000 */
[----:B------:R-:W2:Y:S01]  /*179c0*/  LDL.LU.64 R96, [R1+0x1390] ;  /* 0x0013900001607983 */ /* 0x000ea20000300a00 */
[----:B------:R-:W-:Y:S01]  /*179d0*/  IMAD.MOV.U32 R248, RZ, RZ, R88 ;  /* 0x000000fffff87224 */ /* 0x000fe200078e0058 */
[----:B------:R-:W-:Y:S01]  /*179e0*/  R2UR UR52, R87 ;  /* 0x00000000573472ca */ /* 0x000fe200000e0000 */
[----:B------:R-:W-:Y:S01]  /*179f0*/  HGMMA.64x128x16.F32.BF16 R152, gdesc[UR56].tnspA, R152, gsb0 ;  /* 0x21e00000389879f0 */ /* 0x000fe20008001898 */
[----:B------:R-:W2:Y:S01]  /*17a00*/  LDL.LU.64 R94, [R1+0x1388] ;  /* 0x00138800015e7983 */ /* 0x000ea20000300a00 */
[----:B------:R-:W-:-:S03]  /*17a10*/  R2UR UR57, R0 ;  /* 0x00000000003972ca */ /* 0x000fc600000e0000 */
[----:B------:R-:W2:Y:S04]  /*17a20*/  LDL.LU.64 R92, [R1+0x1380] ;  /* 0x00138000015c7983 */ /* 0x000ea80000300a00 */
[----:B------:R-:W2:Y:S04]  /*17a30*/  LDL.LU.64 R90, [R1+0x1378] ;  /* 0x00137800015a7983 */ /* 0x000ea80000300a00 */
[----:B------:R-:W2:Y:S04]  /*17a40*/  LDL.LU.64 R88, [R1+0x1370] ;  /* 0x0013700001587983 */ /* 0x000ea80000300a00 */
[----:B------:R-:W3:Y:S04]  /*17a50*/  LDL.LU R87, [R1+0x1368] ;  /* 0x0013680001577983 */ /* 0x000ee80000300800 */
[----:B------:R-:W4:Y:S01]  /*17a60*/  LDL.LU R0, [R1+0x1364] ;  /* 0x0013640001007983 */ /* 0x000f220000300800 */
[----:B------:R-:W-:-:S02]  /*17a70*/  R2UR UR56, R11 ;  /* 0x000000000b3872ca */ /* 0x000fc400000e0000 */
[----:B------:R-:W0:Y:S01]  /*17a80*/  LDC R11, c[0x0][0x238] ;  /* 0x00008e00ff0b7b82 */ /* 0x000e220000000800 */
[----:B------:R-:W-:Y:S01]  /*17a90*/  R2UR UR53, R230 ;  /* 0x00000000e63572ca */ /* 0x000fe200000e0000 */
[----:B------:R-:W-:Y:S02]  /*17aa0*/  IMAD.MOV.U32 R230, RZ, RZ, R225 ;  /* 0x000000ffffe67224 */ /* 0x000fe400078e00e1 */
[----:B------:R-:W-:Y:S01]  /*17ab0*/  IMAD.MOV.U32 R225, RZ, RZ, R216 ;  /* 0x000000ffffe17224 */ /* 0x000fe200078e00d8 */
[----:B------:R-:W-:Y:S01]  /*17ac0*/  R2UR UR48, R232 ;  /* 0x00000000e83072ca */ /* 0x000fe200000e0000 */
[----:B------:R-:W-:Y:S01]  /*17ad0*/  IMAD.MOV.U32 R232, RZ, RZ, R252 ;  /* 0x000000ffffe87224 */ /* 0x000fe200078e00fc */
[----:B------:R-:W-:Y:S01]  /*17ae0*/  R2UR UR49, R247 ;  /* 0x00000000f73172ca */ /* 0x000fe200000e0000 */
[----:B------:R-:W-:Y:S02]  /*17af0*/  IMAD.MOV.U32 R252, RZ, RZ, R224 ;  /* 0x000000fffffc7224 */ /* 0x000fe400078e00e0 */
[----:B0-----:R-:W-:-:S04]  /*17b00*/  IMAD.SHL.U32 R11, R11, 0x40, RZ ;  /* 0x000000400b0b7824 */ /* 0x001fc800078e00ff */
[----:B------:R-:W-:-:S05]  /*17b10*/  IMAD.SHL.U32 R11, R11, 0x2, RZ ;  /* 0x000000020b0b7824 */ /* 0x000fca00078e00ff */
[-C--:B------:R-:W-:Y:S01]  /*17b20*/  IADD3 R216, P0, R22, R11.reuse, RZ ;  /* 0x0000000b16d87210 */ /* 0x080fe20007f1e0ff */
[----:B------:R-:W-:Y:S01]  /*17b30*/  IMAD.MOV.U32 R247, RZ, RZ, R218 ;  /* 0x000000fffff77224 */ /* 0x000fe200078e00da */
[-C--:B------:R-:W-:Y:S02]  /*17b40*/  IADD3 R218, P1, R20, R11.reuse, RZ ;  /* 0x0000000b14da7210 */ /* 0x080fe40007f3e0ff */
[-C--:B------:R-:W-:Y:S01]  /*17b50*/  IADD3 R224, P2, R12, R11.reuse, RZ ;  /* 0x0000000b0ce07210 */ /* 0x080fe20007f5e0ff */
[--C-:B----4-:R-:W-:Y:S02]  /*17b60*/  IMAD.X R22, R23, 0x1, R0.reuse, P0 ;  /* 0x0000000117167824 */ /* 0x110fe400000e0600 */
[----:B------:R-:W-:Y:S01]  /*17b70*/  IMAD.MOV.U32 R23, RZ, RZ, R219 ;  /* 0x000000ffff177224 */ /* 0x000fe200078e00db */
[----:B------:R-:W-:Y:S02]  /*17b80*/  IADD3 R219, P0, R18, R11, RZ ;  /* 0x0000000b12db7210 */ /* 0x000fe40007f1e0ff */
[----:B------:R-:W4:Y:S03]  /*17b90*/  LDL.LU R11, [R1+0x6c4] ;  /* 0x0006c400010b7983 */ /* 0x000f260000300800 */
[----:B------:R-:W-:-:S02]  /*17ba0*/  IMAD.X R18, R19, 0x1, R0, P0 ;  /* 0x0000000113127824 */ /* 0x000fc400000e0600 */
[----:B----4-:R-:W-:-:S05]  /*17bb0*/  VIADD R11, R11, 0x1 ;  /* 0x000000010b0b7836 */ /* 0x010fca0000000000 */
[----:B------:R0:W-:Y:S04]  /*17bc0*/  STL [R1+0x6c4], R11 ;  /* 0x0006c40b01007387 */ /* 0x0001e80000100800 */
[----:B------:R-:W4:Y:S01]  /*17bd0*/  LDL R19, [R1+0x1290] ;  /* 0x0012900001137983 */ /* 0x000f220000100800 */
[--C-:B------:R-:W-:Y:S02]  /*17be0*/  IMAD.X R20, R21, 0x1, R0.reuse, P1 ;  /* 0x0000000115147824 */ /* 0x100fe400008e0600 */
[----:B------:R-:W-:Y:S02]  /*17bf0*/  IMAD.MOV.U32 R21, RZ, RZ, R11 ;  /* 0x000000ffff157224 */ /* 0x000fe400078e000b */
[----:B------:R-:W-:Y:S01]  /*17c00*/  IMAD.X R12, R13, 0x1, R0, P2 ;  /* 0x000000010d0c7824 */ /* 0x000fe200010e0600 */
[----:B0-----:R-:W0:Y:S01]  /*17c10*/  LDC R11, c[0x0][0x238] ;  /* 0x00008e00ff0b7b82 */ /* 0x001e220000000800 */
[----:B------:R-:W2:Y:S01]  /*17c20*/  LDL.LU R13, [R1+0x1268] ;  /* 0x00126800010d7983 */ /* 0x000ea20000300800 */
[----:B----4-:R-:W-:Y:S01]  /*17c30*/  ISETP.NE.U32.AND P0, PT, R21, R19, PT ;  /* 0x000000131500720c */ /* 0x010fe20003f05070 */
[----:B------:R-:W-:-:S02]  /*17c40*/  IMAD.MOV.U32 R19, RZ, RZ, R23 ;  /* 0x000000ffff137224 */ /* 0x000fc400078e0017 */
[----:B------:R-:W-:Y:S02]  /*17c50*/  IMAD.MOV.U32 R23, RZ, RZ, R22 ;  /* 0x000000ffff177224 */ /* 0x000fe400078e0016 */
[----:B------:R-:W-:Y:S02]  /*17c60*/  IMAD.MOV.U32 R22, RZ, RZ, R216 ;  /* 0x000000ffff167224 */ /* 0x000fe400078e00d8 */
[----:B------:R-:W4:Y:S01]  /*17c70*/  LDL.LU R216, [R1+0x1270] ;  /* 0x0012700001d87983 */ /* 0x000f220000300800 */
[----:B0-----:R-:W-:-:S04]  /*17c80*/  IMAD.SHL.U32 R11, R11, 0x40, RZ ;  /* 0x000000400b0b7824 */ /* 0x001fc800078e00ff */
[----:B------:R-:W-:Y:S02]  /*17c90*/  IMAD.SHL.U32 R11, R11, 0x2, RZ ;  /* 0x000000020b0b7824 */ /* 0x000fe400078e00ff */
[----:B------:R-:W-:-:S03]  /*17ca0*/  IMAD.MOV.U32 R21, RZ, RZ, R20 ;  /* 0x000000ffff157224 */ /* 0x000fc600078e0014 */
[-C--:B--2---:R-:W-:Y:S01]  /*17cb0*/  IADD3 R13, P3, R13, R11.reuse, RZ ;  /* 0x0000000b0d0d7210 */ /* 0x084fe20007f7e0ff */
[----:B------:R-:W-:Y:S01]  /*17cc0*/  IMAD.MOV.U32 R20, RZ, RZ, R218 ;  /* 0x000000ffff147224 */ /* 0x000fe200078e00da */
[----:B----4-:R-:W-:-:S05]  /*17cd0*/  IADD3 R216, P2, R216, R11, RZ ;  /* 0x0000000bd8d87210 */ /* 0x010fca0007f5e0ff */
[----:B------:R0:W-:Y:S04]  /*17ce0*/  STL [R1+0x1270], R216 ;  /* 0x001270d801007387 */ /* 0x0001e80000100800 */
[----:B------:R-:W2:Y:S04]  /*17cf0*/  LDL.LU R218, [R1+0x1260] ;  /* 0x0012600001da7983 */ /* 0x000ea80000300800 */
[----:B0-----:R-:W4:Y:S04]  /*17d00*/  LDL.LU R216, [R1+0x1258] ;  /* 0x0012580001d87983 */ /* 0x001f280000300800 */
[----:B------:R0:W-:Y:S04]  /*17d10*/  STL [R1+0x1268], R13 ;  /* 0x0012680d01007387 */ /* 0x0001e80000100800 */
[----:B0-----:R-:W3:Y:S01]  /*17d20*/  LDL.LU R13, [R1+0x1250] ;  /* 0x00125000010d7983 */ /* 0x001ee20000300800 */
[----:B--2---:R-:W-:-:S02]  /*17d30*/  IADD3 R218, P4, R218, R11, RZ ;  /* 0x0000000bdada7210 */ /* 0x004fc40007f9e0ff */
[----:B----4-:R-:W-:-:S03]  /*17d40*/  IADD3 R216, P5, R216, R11, RZ ;  /* 0x0000000bd8d87210 */ /* 0x010fc60007fbe0ff */
[----:B------:R-:W-:Y:S04]  /*17d50*/  STL [R1+0x1260], R218 ;  /* 0x001260da01007387 */ /* 0x000fe80000100800 */
[----:B------:R0:W-:Y:S01]  /*17d60*/  STL [R1+0x1258], R216 ;  /* 0x001258d801007387 */ /* 0x0001e20000100800 */
[----:B---3--:R-:W-:-:S03]  /*17d70*/  IADD3 R13, P6, R13, R11, RZ ;  /* 0x0000000b0d0d7210 */ /* 0x008fc60007fde0ff */
[----:B0-----:R-:W2:Y:S04]  /*17d80*/  LDL.LU R216, [R1+0x1248] ;  /* 0x0012480001d87983 */ /* 0x001ea80000300800 */
[----:B------:R0:W-:Y:S04]  /*17d90*/  STL [R1+0x1250], R13 ;  /* 0x0012500d01007387 */ /* 0x0001e80000100800 */
[----:B------:R-:W3:Y:S04]  /*17da0*/  LDL.LU R218, [R1+0x126c] ;  /* 0x00126c0001da7983 */ /* 0x000ee80000300800 */
[----:B0-----:R-:W4:Y:S01]  /*17db0*/  LDL.LU R13, [R1+0x1240] ;  /* 0x00124000010d7983 */ /* 0x001f220000300800 */
[----:B--2---:R-:W-:-:S05]  /*17dc0*/  IADD3 R216, P1, R216, R11, RZ ;  /* 0x0000000bd8d87210 */ /* 0x004fca0007f3e0ff */
[----:B------:R0:W-:Y:S01]  /*17dd0*/  STL [R1+0x1248], R216 ;  /* 0x001248d801007387 */ /* 0x0001e20000100800 */
[--C-:B---3--:R-:W-:Y:S01]  /*17de0*/  IMAD.X R218, R218, 0x1, R0.reuse, P2 ;  /* 0x00000001dada7824 */ /* 0x108fe200010e0600 */
[----:B----4-:R-:W-:Y:S02]  /*17df0*/  IADD3 R13, P2, R13, R11, RZ ;  /* 0x0000000b0d0d7210 */ /* 0x010fe40007f5e0ff */
[----:B0-----:R-:W2:Y:S04]  /*17e00*/  LDL.LU R216, [R1+0x1264] ;  /* 0x0012640001d87983 */ /* 0x001ea80000300800 */
[----:B------:R-:W-:Y:S04]  /*17e10*/  STL [R1+0x126c], R218 ;  /* 0x00126cda01007387 */ /* 0x000fe80000100800 */
[----:B------:R0:W-:Y:S04]  /*17e20*/  STL [R1+0x1240], R13 ;  /* 0x0012400d01007387 */ /* 0x0001e80000100800 */
[----:B0-----:R-:W3:Y:S01]  /*17e30*/  LDL.LU R13, [R1+0x1238] ;  /* 0x00123800010d7983 */ /* 0x001ee20000300800 */
[----:B--2---:R-:W-:-:S05]  /*17e40*/  IMAD.X R216, R216, 0x1, R0, P3 ;  /* 0x00000001d8d87824 */ /* 0x004fca00018e0600 */
[----:B------:R0:W-:Y:S04]  /*17e50*/  STL [R1+0x1264], R216 ;  /* 0x001264d801007387 */ /* 0x0001e80000100800 */
[----:B------:R-:W2:Y:S04]  /*17e60*/  LDL.LU R218, [R1+0x125c] ;  /* 0x00125c0001da7983 */ /* 0x000ea80000300800 */
[----:B0-----:R-:W4:Y:S01]  /*17e70*/  LDL.LU R216, [R1+0x1230] ;  /* 0x0012300001d87983 */ /* 0x001f220000300800 */
[----:B---3--:R-:W-:-:S05]  /*17e80*/  IADD3 R13, P3, R13, R11, RZ ;  /* 0x0000000b0d0d7210 */ /* 0x008fca0007f7e0ff */
[----:B------:R0:W-:Y:S04]  /*17e90*/  STL [R1+0x1238], R13 ;  /* 0x0012380d01007387 */ /* 0x0001e80000100800 */
[----:B0-----:R-:W3:Y:S01]  /*17ea0*/  LDL.LU R13, [R1+0x1254] ;  /* 0x00125400010d7983 */ /* 0x001ee20000300800 */
[----:B--2---:R-:W-:Y:S01]  /*17eb0*/  IMAD.X R218, R218, 0x1, R0, P4 ;  /* 0x00000001dada7824 */ /* 0x004fe200020e0600 */
[----:B----4-:R-:W-:-:S04]  /*17ec0*/  IADD3 R216, P4, R216, R11, RZ ;  /* 0x0000000bd8d87210 */ /* 0x010fc80007f9e0ff */
[----:B------:R-:W-:Y:S04]  /*17ed0*/  STL [R1+0x125c], R218 ;  /* 0x00125cda01007387 */ /* 0x000fe80000100800 */
[----:B------:R0:W-:Y:S04]  /*17ee0*/  STL [R1+0x1230], R216 ;  /* 0x001230d801007387 */ /* 0x0001e80000100800 */
[----:B0-----:R-:W2:Y:S01]  /*17ef0*/  LDL.LU R216, [R1+0x1228] ;  /* 0x0012280001d87983 */ /* 0x001ea20000300800 */
[----:B---3--:R-:W-:-:S05]  /*17f00*/  IMAD.X R13, R13, 0x1, R0, P5 ;  /* 0x000000010d0d7824 */ /* 0x008fca00028e0600 */
[----:B------:R0:W-:Y:S04]  /*17f10*/  STL [R1+0x1254], R13 ;  /* 0x0012540d01007387 */ /* 0x0001e80000100800 */
[----:B------:R-:W3:Y:S04]  /*17f20*/  LDL.LU R218, [R1+0x124c] ;  /* 0x00124c0001da7983 */ /* 0x000ee80000300800 */
[----:B0-----:R-:W4:Y:S01]  /*17f30*/  LDL.LU R13, [R1+0x1220] ;  /* 0x00122000010d7983 */ /* 0x001f220000300800 */
[----:B--2---:R-:W-:-:S05]  /*17f40*/  IADD3 R216, P5, R216, R11, RZ ;  /* 0x0000000bd8d87210 */ /* 0x004fca0007fbe0ff */
[----:B------:R0:W-:Y:S01]  /*17f50*/  STL [R1+0x1228], R216 ;  /* 0x001228d801007387 */ /* 0x0001e20000100800 */
[----:B---3--:R-:W-:-:S03]  /*17f60*/  IMAD.X R218, R218, 0x1, R0, P6 ;  /* 0x00000001dada7824 */ /* 0x008fc600030e0600 */
[----:B0-----:R-:W2:Y:S01]  /*17f70*/  LDL.LU R216, [R1+0x1244] ;  /* 0x0012440001d87983 */ /* 0x001ea20000300800 */
[----:B----4-:R-:W-:-:S03]  /*17f80*/  IADD3 R13, P6, R13, R11, RZ ;  /* 0x0000000b0d0d7210 */ /* 0x010fc60007fde0ff */
        /* <DEDUP_REMOVED lines=178> */
[----:B--2---:R-:W-:-:S05]  /*18ab0*/  IMAD.X R218, R218, 0x1, R0, P6 ;  /* 0x00000001dada7824 */ /* 0x004fca00030e0600 */
[----:B------:R-:W-:Y:S01]  /*18ac0*/  STL [R1+0x115c], R218 ;  /* 0x00115cda01007387 */ /* 0x000fe20000100800 */
[----:B----4-:R-:W-:-:S05]  /*18ad0*/  IADD3 R216, P6, R216, R11, RZ ;  /* 0x0000000bd8d87210 */ /* 0x010fca0007fde0ff */
        /* <DEDUP_REMOVED lines=1246> */
[----:B------:R0:W-:Y:S01]  /*1d8c0*/  STL [R1+0xadc], R218 ;  /* 0x000adcda01007387 */ /* 0x0001e20000100800 */
[----:B----4-:R-:W-:-:S05]  /*1d8d0*/  IADD3 R216, P4, R216, R11, RZ ;  /* 0x0000000bd8d87210 */ /* 0x010fca0007f9e0ff */
[----:B------:R1:W-:Y:S04]  /*1d8e0*/  STL [R1+0xab0], R216 ;  /* 0x000ab0d801007387 */ /* 0x0003e80000100800 */
[----:B0-----:R-:W2:Y:S01]  /*1d8f0*/  LDL.LU R218, [R1+0xacc] ;  /* 0x000acc0001da7983 */ /* 0x001ea20000300800 */
[----:B---3--:R-:W-:Y:S01]  /*1d900*/  IMAD.X R13, R13, 0x1, R0, P5 ;  /* 0x000000010d0d7824 */ /* 0x008fe200028e0600 */
[----:B------:R-:W-:-:S04]  /*1d910*/  IADD3 R227, P5, R227, R11, RZ ;  /* 0x0000000be3e37210 */ /* 0x000fc80007fbe0ff */
[----:B------:R0:W-:Y:S04]  /*1d920*/  STL [R1+0xad4], R13 ;  /* 0x000ad40d01007387 */ /* 0x0001e80000100800 */
[----:B-1----:R-:W3:Y:S04]  /*1d930*/  LDL.LU R216, [R1+0xac4] ;  /* 0x000ac40001d87983 */ /* 0x002ee80000300800 */
[----:B0-----:R-:W4:Y:S04]  /*1d940*/  LDL.LU R13, [R1+0xa98] ;  /* 0x000a9800010d7983 */ /* 0x001f280000300800 */
[----:B------:R0:W-:Y:S04]  /*1d950*/  STL [R1+0xaa8], R227 ;  /* 0x000aa8e301007387 */ /* 0x0001e80000100800 */
[----:B0-----:R-:W3:Y:S01]  /*1d960*/  LDL.LU R227, [R1+0x1360] ;  /* 0x0013600001e37983 */ /* 0x001ee20000300800 */
[----:B--2---:R-:W-:-:S05]  /*1d970*/  IMAD.X R218, R218, 0x1, R0, P6 ;  /* 0x00000001dada7824 */ /* 0x004fca00030e0600 */
[----:B------:R-:W-:Y:S01]  /*1d980*/  STL [R1+0xacc], R218 ;  /* 0x000accda01007387 */ /* 0x000fe20000100800 */
[----:B---3--:R-:W-:-:S05]  /*1d990*/  IADD3 R227, P6, R227, R11, RZ ;  /* 0x0000000be3e37210 */ /* 0x008fca0007fde0ff */
[----:B------:R0:W-:Y:S04]  /*1d9a0*/  STL [R1+0xaa0], R227 ;  /* 0x000aa0e301007387 */ /* 0x0001e80000100800 */
[----:B0-----:R-:W2:Y:S01]  /*1d9b0*/  LDL.LU R227, [R1+0x135c] ;  /* 0x00135c0001e37983 */ /* 0x001ea20000300800 */
[----:B------:R-:W-:Y:S01]  /*1d9c0*/  IMAD.X R216, R216, 0x1, R0, P1 ;  /* 0x00000001d8d87824 */ /* 0x000fe200008e0600 */
[----:B----4-:R-:W-:-:S04]  /*1d9d0*/  IADD3 R13, P1, R13, R11, RZ ;  /* 0x0000000b0d0d7210 */ /* 0x010fc80007f3e0ff */
[----:B------:R-:W-:Y:S04]  /*1d9e0*/  STL [R1+0xac4], R216 ;  /* 0x000ac4d801007387 */ /* 0x000fe80000100800 */
[----:B------:R0:W-:Y:S04]  /*1d9f0*/  STL [R1+0xa98], R13 ;  /* 0x000a980d01007387 */ /* 0x0001e80000100800 */
[----:B0-----:R-:W3:Y:S01]  /*1da00*/  LDL.LU R13, [R1+0xab4] ;  /* 0x000ab400010d7983 */ /* 0x001ee20000300800 */
[----:B--2---:R-:W-:-:S05]  /*1da10*/  IMAD.X R227, R227, 0x1, R0, P2 ;  /* 0x00000001e3e37824 */ /* 0x004fca00010e0600 */
[----:B------:R0:W-:Y:S04]  /*1da20*/  STL [R1+0xabc], R227 ;  /* 0x000abce301007387 */ /* 0x0001e80000100800 */
[----:B------:R-:W2:Y:S04]  /*1da30*/  LDL.LU R11, [R1+0xaac] ;  /* 0x000aac00010b7983 */ /* 0x000ea80000300800 */
[----:B------:R-:W4:Y:S04]  /*1da40*/  LDL.LU R218, [R1+0xa80] ;  /* 0x000a800001da7983 */ /* 0x000f280000300800 */
[----:B------:R-:W4:Y:S01]  /*1da50*/  LDL.LU R216, [R1+0xaa4] ;  /* 0x000aa40001d87983 */ /* 0x000f220000300800 */
[----:B0-----:R-:W0:Y:S01]  /*1da60*/  LDC R227, c[0x0][0x23c] ;  /* 0x00008f00ffe37b82 */ /* 0x001e220000000800 */
[----:B---3--:R-:W-:-:S02]  /*1da70*/  IMAD.X R13, R13, 0x1, R0, P3 ;  /* 0x000000010d0d7824 */ /* 0x008fc400018e0600 */
[----:B0-----:R-:W-:-:S04]  /*1da80*/  IMAD.SHL.U32 R227, R227, 0x40, RZ ;  /* 0x00000040e3e37824 */ /* 0x001fc800078e00ff */
[----:B------:R-:W-:-:S05]  /*1da90*/  IMAD.SHL.U32 R227, R227, 0x2, RZ ;  /* 0x00000002e3e37824 */ /* 0x000fca00078e00ff */
[-C--:B------:R-:W-:Y:S02]  /*1daa0*/  IADD3 R238, P2, R238, R227.reuse, RZ ;  /* 0x000000e3eeee7210 */ /* 0x080fe40007f5e0ff */
[----:B------:R-:W-:-:S03]  /*1dab0*/  IADD3 R2, P3, R2, R227, RZ ;  /* 0x000000e302027210 */ /* 0x000fc60007f7e0ff */
[----:B------:R0:W-:Y:S04]  /*1dac0*/  STL [R1+0xa90], R238 ;  /* 0x000a90ee01007387 */ /* 0x0001e80000100800 */
[----:B0-----:R0:W5:Y:S04]  /*1dad0*/  LDL.LU R238, [R1+0x1358] ;  /* 0x0013580001ee7983 */ /* 0x0011680000300800 */
[----:B------:R1:W-:Y:S04]  /*1dae0*/  STL [R1+0xab4], R13 ;  /* 0x000ab40d01007387 */ /* 0x0003e80000100800 */
[----:B-1----:R-:W3:Y:S04]  /*1daf0*/  LDL.LU R13, [R1+0xa9c] ;  /* 0x000a9c00010d7983 */ /* 0x002ee80000300800 */
[----:B------:R1:W-:Y:S04]  /*1db00*/  STL [R1+0xa88], R2 ;  /* 0x000a880201007387 */ /* 0x0003e80000100800 */
[----:B-1----:R-:W3:Y:S01]  /*1db10*/  LDL.LU R2, [R1+0x1354] ;  /* 0x0013540001027983 */ /* 0x002ee20000300800 */
[--C-:B--2---:R-:W-:Y:S01]  /*1db20*/  IMAD.X R11, R11, 0x1, R0.reuse, P4 ;  /* 0x000000010b0b7824 */ /* 0x104fe200020e0600 */
[----:B----4-:R-:W-:Y:S01]  /*1db30*/  IADD3 R218, P4, R218, R227, RZ ;  /* 0x000000e3dada7210 */ /* 0x010fe20007f9e0ff */
[----:B------:R-:W-:-:S03]  /*1db40*/  IMAD.X R216, R216, 0x1, R0, P5 ;  /* 0x00000001d8d87824 */ /* 0x000fc600028e0600 */
[----:B------:R-:W-:Y:S04]  /*1db50*/  STL [R1+0xaac], R11 ;  /* 0x000aac0b01007387 */ /* 0x000fe80000100800 */
[----:B------:R-:W-:Y:S01]  /*1db60*/  STL [R1+0xa80], R218 ;  /* 0x000a80da01007387 */ /* 0x000fe20000100800 */
[----:B---3--:R-:W-:-:S05]  /*1db70*/  IADD3 R2, P5, R2, R227, RZ ;  /* 0x000000e302027210 */ /* 0x008fca0007fbe0ff */
[----:B------:R1:W-:Y:S04]  /*1db80*/  STL [R1+0xa78], R2 ;  /* 0x000a780201007387 */ /* 0x0003e80000100800 */
[----:B-1----:R-:W2:Y:S01]  /*1db90*/  LDL.LU R2, [R1+0x1350] ;  /* 0x0013500001027983 */ /* 0x002ea20000300800 */
[----:B------:R-:W-:-:S03]  /*1dba0*/  IMAD.X R13, R13, 0x1, R0, P6 ;  /* 0x000000010d0d7824 */ /* 0x000fc600030e0600 */
[----:B------:R1:W-:Y:S04]  /*1dbb0*/  STL [R1+0xaa4], R216 ;  /* 0x000aa4d801007387 */ /* 0x0003e80000100800 */
[----:B-1----:R-:W3:Y:S04]  /*1dbc0*/  LDL.LU R216, [R1+0xa68] ;  /* 0x000a680001d87983 */ /* 0x002ee80000300800 */
[----:B------:R1:W-:Y:S04]  /*1dbd0*/  STL [R1+0xa9c], R13 ;  /* 0x000a9c0d01007387 */ /* 0x0003e80000100800 */
[----:B-1----:R-:W4:Y:S01]  /*1dbe0*/  LDL.LU R13, [R1+0xa8c] ;  /* 0x000a8c00010d7983 */ /* 0x002f220000300800 */
[----:B--2---:R-:W-:-:S05]  /*1dbf0*/  IADD3 R2, P6, R2, R227, RZ ;  /* 0x000000e302027210 */ /* 0x004fca0007fde0ff */
[----:B------:R1:W-:Y:S04]  /*1dc00*/  STL [R1+0xa70], R2 ;  /* 0x000a700201007387 */ /* 0x0003e80000100800 */
[----:B-1----:R-:W2:Y:S04]  /*1dc10*/  LDL.LU R2, [R1+0x134c] ;  /* 0x00134c0001027983 */ /* 0x002ea80000300800 */
[----:B------:R-:W4:Y:S01]  /*1dc20*/  LDL.LU R11, [R1+0xa60] ;  /* 0x000a6000010b7983 */ /* 0x000f220000300800 */
[----:B--2---:R-:W-:-:S05]  /*1dc30*/  IMAD.X R2, R2, 0x1, R0, P1 ;  /* 0x0000000102027824 */ /* 0x004fca00008e0600 */
[----:B------:R1:W-:Y:S04]  /*1dc40*/  STL [R1+0xa94], R2 ;  /* 0x000a940201007387 */ /* 0x0003e80000100800 */
[----:B-1----:R-:W4:Y:S01]  /*1dc50*/  LDL.LU R2, [R1+0x1348] ;  /* 0x0013480001027983 */ /* 0x002f220000300800 */
[----:B---3--:R-:W-:-:S03]  /*1dc60*/  IADD3 R216, P1, R216, R227, RZ ;  /* 0x000000e3d8d87210 */ /* 0x008fc60007f3e0ff */
[----:B------:R-:W2:Y:S04]  /*1dc70*/  LDL.LU R218, [R1+0xa84] ;  /* 0x000a840001da7983 */ /* 0x000ea80000300800 */
[----:B------:R1:W-:Y:S04]  /*1dc80*/  STL [R1+0xa68], R216 ;  /* 0x000a68d801007387 */ /* 0x0003e80000100800 */
[----:B-1----:R-:W3:Y:S01]  /*1dc90*/  LDL.LU R216, [R1+0xa58] ;  /* 0x000a580001d87983 */ /* 0x002ee20000300800 */
[----:B----4-:R-:W-:-:S05]  /*1dca0*/  IMAD.X R13, R13, 0x1, R2, P2 ;  /* 0x000000010d0d7824 */ /* 0x010fca00010e0602 */
[----:B------:R1:W-:Y:S04]  /*1dcb0*/  STL [R1+0xa8c], R13 ;  /* 0x000a8c0d01007387 */ /* 0x0003e80000100800 */
[----:B-1----:R-:W4:Y:S01]  /*1dcc0*/  LDL.LU R13, [R1+0xa7c] ;  /* 0x000a7c00010d7983 */ /* 0x002f220000300800 */
[-C--:B------:R-:W-:Y:S01]  /*1dcd0*/  IADD3 R11, P2, R11, R227.reuse, RZ ;  /* 0x000000e30b0b7210 */ /* 0x080fe20007f5e0ff */
[----:B--2---:R-:W-:Y:S01]  /*1dce0*/  IMAD.X R218, R218, 0x1, R2, P3 ;  /* 0x00000001dada7824 */ /* 0x004fe200018e0602 */
[----:B---3--:R-:W-:-:S03]  /*1dcf0*/  IADD3 R216, P3, R216, R227, RZ ;  /* 0x000000e3d8d87210 */ /* 0x008fc60007f7e0ff */
[----:B------:R1:W-:Y:S04]  /*1dd00*/  STL [R1+0xa60], R11 ;  /* 0x000a600b01007387 */ /* 0x0003e80000100800 */
[----:B-1----:R-:W2:Y:S04]  /*1dd10*/  LDL.LU R11, [R1+0xa50] ;  /* 0x000a5000010b7983 */ /* 0x002ea80000300800 */
[----:B------:R1:W-:Y:S04]  /*1dd20*/  STL [R1+0xa84], R218 ;  /* 0x000a84da01007387 */ /* 0x0003e80000100800 */
[----:B-1----:R-:W3:Y:S04]  /*1dd30*/  LDL.LU R218, [R1+0xa74] ;  /* 0x000a740001da7983 */ /* 0x002ee80000300800 */
[----:B------:R1:W-:Y:S04]  /*1dd40*/  STL [R1+0xa58], R216 ;  /* 0x000a58d801007387 */ /* 0x0003e80000100800 */
[----:B-1----:R-:W3:Y:S01]  /*1dd50*/  LDL.LU R216, [R1+0xa48] ;  /* 0x000a480001d87983 */ /* 0x002ee20000300800 */
[----:B----4-:R-:W-:-:S05]  /*1dd60*/  IMAD.X R13, R13, 0x1, R2, P4 ;  /* 0x000000010d0d7824 */ /* 0x010fca00020e0602 */
[----:B------:R1:W-:Y:S02]  /*1dd70*/  STL [R1+0xa7c], R13 ;  /* 0x000a7c0d01007387 */ /* 0x0003e40000100800 */
[----:B-1----:R-:W-:Y:S02]  /*1dd80*/  IMAD.MOV.U32 R13, RZ, RZ, R19 ;  /* 0x000000ffff0d7224 */ /* 0x002fe400078e0013 */
[----:B------:R-:W-:Y:S02]  /*1dd90*/  IMAD.MOV.U32 R19, RZ, RZ, R247 ;  /* 0x000000ffff137224 */ /* 0x000fe400078e00f7 */
[----:B------:R-:W4:Y:S01]  /*1dda0*/  LDL.LU R247, [R1+0xa6c] ;  /* 0x000a6c0001f77983 */ /* 0x000f220000300800 */
[----:B--2---:R-:W-:-:S05]  /*1ddb0*/  IADD3 R11, P4, R11, R227, RZ ;  /* 0x000000e30b0b7210 */ /* 0x004fca0007f9e0ff */
[----:B------:R1:W-:Y:S01]  /*1ddc0*/  STL [R1+0xa50], R11 ;  /* 0x000a500b01007387 */ /* 0x0003e20000100800 */
[----:B---3--:R-:W-:-:S03]  /*1ddd0*/  IMAD.X R218, R218, 0x1, R2, P5 ;  /* 0x00000001dada7824 */ /* 0x008fc600028e0602 */
[----:B-1----:R-:W2:Y:S04]  /*1dde0*/  LDL.LU R11, [R1+0xa40] ;  /* 0x000a4000010b7983 */ /* 0x002ea80000300800 */
[----:B------:R1:W-:Y:S01]  /*1ddf0*/  STL [R1+0xa74], R218 ;  /* 0x000a74da01007387 */ /* 0x0003e20000100800 */
[----:B------:R-:W-:-:S03]  /*1de00*/  IADD3 R216, P5, R216, R227, RZ ;  /* 0x000000e3d8d87210 */ /* 0x000fc60007fbe0ff */
[----:B-1----:R-:W3:Y:S04]  /*1de10*/  LDL.LU R218, [R1+0xa64] ;  /* 0x000a640001da7983 */ /* 0x002ee80000300800 */
[----:B------:R1:W-:Y:S04]  /*1de20*/  STL [R1+0xa48], R216 ;  /* 0x000a48d801007387 */ /* 0x0003e80000100800 */
[----:B-1----:R-:W3:Y:S01]  /*1de30*/  LDL.LU R216, [R1+0xa38] ;  /* 0x000a380001d87983 */ /* 0x002ee20000300800 */
[----:B----4-:R-:W-:-:S05]  /*1de40*/  IMAD.X R247, R247, 0x1, R2, P6 ;  /* 0x00000001f7f77824 */ /* 0x010fca00030e0602 */
[----:B------:R1:W-:Y:S02]  /*1de50*/  STL [R1+0xa6c], R247 ;  /* 0x000a6cf701007387 */ /* 0x0003e40000100800 */
[----:B-1----:R-:W-:Y:S02]  /*1de60*/  IMAD.MOV.U32 R247, RZ, RZ, R232 ;  /* 0x000000fffff77224 */ /* 0x002fe400078e00e8 */
        /* <DEDUP_REMOVED lines=8> */
[----:B------:R1:W-:Y:S02]  /*1def0*/  STL [R1+0xa38], R216 ;  /* 0x000a38d801007387 */ /* 0x0003e40000100800 */
[----:B-1----:R-:W-:Y:S02]  /*1df00*/  IMAD.MOV.U32 R216, RZ, RZ, R13 ;  /* 0x000000ffffd87224 */ /* 0x002fe400078e000d */
[----:B------:R-:W-:Y:S02]  /*1df10*/  IMAD.MOV.U32 R13, RZ, RZ, R19 ;  /* 0x000000ffff0d7224 */ /* 0x000fe400078e0013 */
[----:B------:R-:W3:Y:S01]  /*1df20*/  LDL.LU R19, [R1+0xa28] ;  /* 0x000a280001137983 */ /* 0x000ee20000300800 */
[----:B----4-:R-:W-:-:S05]  /*1df30*/  IMAD.X R232, R232, 0x1, R2, P2 ;  /* 0x00000001e8e87824 */ /* 0x010fca00010e0602 */
[----:B------:R1:W-:Y:S04]  /*1df40*/  STL [R1+0xa5c], R232 ;  /* 0x000a5ce801007387 */ /* 0x0003e80000100800 */
[----:B-1----:R-:W4:Y:S01]  /*1df50*/  LDL.LU R232, [R1+0xa4c] ;  /* 0x000a4c0001e87983 */ /* 0x002f220000300800 */
        /* <DEDUP_REMOVED lines=19> */
[----:B------:R-:W-:Y:S01]  /*1e090*/  IADD3 R19, P5, R19, R227, RZ ;  /* 0x000000e313137210 */ /* 0x000fe20007fbe0ff */
[----:B-1----:R-:W-:Y:S02]  /*1e0a0*/  IMAD.MOV.U32 R218, RZ, RZ, R216 ;  /* 0x000000ffffda7224 */ /* 0x002fe400078e00d8 */
[----:B------:R-:W-:Y:S02]  /*1e0b0*/  IMAD.MOV.U32 R216, RZ, RZ, R13 ;  /* 0x000000ffffd87224 */ /* 0x000fe400078e000d */
[----:B------:R-:W3:Y:S04]  /*1e0c0*/  LDL.LU R13, [R1+0xa34] ;  /* 0x000a3400010d7983 */ /* 0x000ee80000300800 */
[----:B------:R1:W-:Y:S04]  /*1e0d0*/  STL [R1+0xa18], R19 ;  /* 0x000a181301007387 */ /* 0x0003e80000100800 */
[----:B-1----:R-:W3:Y:S01]  /*1e0e0*/  LDL.LU R19, [R1+0xa08] ;  /* 0x000a080001137983 */ /* 0x002ee20000300800 */
        /* <DEDUP_REMOVED lines=8> */
[----:B------:R-:W-:Y:S01]  /*1e170*/  IADD3 R19, P1, R19, R227, RZ ;  /* 0x000000e313137210 */ /* 0x000fe20007f3e0ff */
[----:B-1----:R-:W-:Y:S02]  /*1e180*/  IMAD.MOV.U32 R13, RZ, RZ, R247 ;  /* 0x000000ffff0d7224 */ /* 0x002fe400078e00f7 */
[----:B------:R-:W3:Y:S04]  /*1e190*/  LDL.LU R247, [R1+0x9f8] ;  /* 0x0009f80001f77983 */ /* 0x000ee80000300800 */
[----:B------:R1:W-:Y:S04]  /*1e1a0*/  STL [R1+0xa08], R19 ;  /* 0x000a081301007387 */ /* 0x0003e80000100800 */
[----:B-1----:R-:W3:Y:S01]  /*1e1b0*/  LDL.LU R19, [R1+0xa1c] ;  /* 0x000a1c0001137983 */ /* 0x002ee20000300800 */
[----:B----4-:R-:W-:-:S05]  /*1e1c0*/  IMAD.X R15, R15, 0x1, R2, P2 ;  /* 0x000000010f0f7824 */ /* 0x010fca00010e0602 */
[----:B------:R1:W-:Y:S04]  /*1e1d0*/  STL [R1+0xa2c], R15 ;  /* 0x000a2c0f01007387 */ /* 0x0003e80000100800 */
[----:B-1----:R-:W4:Y:S01]  /*1e1e0*/  LDL.LU R15, [R1+0x9f0] ;  /* 0x0009f000010f7983 */ /* 0x002f220000300800 */
[----:B------:R-:W-:Y:S01]  /*1e1f0*/  IADD3 R250, P2, R250, R227, RZ ;  /* 0x000000e3fafa7210 */ /* 0x000fe20007f5e0ff */
[----:B--2---:R-:W-:-:S04]  /*1e200*/  IMAD.X R11, R11, 0x1, R2, P3 ;  /* 0x000000010b0b7824 */ /* 0x004fc800018e0602 */
[----:B------:R1:W-:Y:S04]  /*1e210*/  STL [R1+0xa00], R250 ;  /* 0x000a00fa01007387 */ /* 0x0003e80000100800 */
[----:B-1----:R0:W5:Y:S01]  /*1e220*/  LDL.LU R250, [R1+0x1344] ;  /* 0x0013440001fa7983 */ /* 0x0021620000300800 */
[----:B---3--:R-:W-:-:S03]  /*1e230*/  IADD3 R247, P3, R247, R227, RZ ;  /* 0x000000e3f7f77210 */ /* 0x008fc60007f7e0ff */
[----:B------:R1:W-:Y:S02]  /*1e240*/  STL [R1+0xa24], R11 ;  /* 0x000a240b01007387 */ /* 0x0003e40000100800 */
[----:B-1----:R-:W-:Y:S02]  /*1e250*/  IMAD.MOV.U32 R11, RZ, RZ, R218 ;  /* 0x000000ffff0b7224 */ /* 0x002fe400078e00da */
[----:B------:R-:W-:Y:S02]  /*1e260*/  IMAD.X R19, R19, 0x1, R2, P4 ;  /* 0x0000000113137824 */ /* 0x000fe400020e0602 */
[----:B------:R-:W-:Y:S02]  /*1e270*/  IMAD.MOV.U32 R218, RZ, RZ, R216 ;  /* 0x000000ffffda7224 */ /* 0x000fe400078e00d8 */
[----:B------:R-:W2:Y:S04]  /*1e280*/  LDL.LU R216, [R1+0xa0c] ;  /* 0x000a0c0001d87983 */ /* 0x000ea80000300800 */
[----:B------:R1:W-:Y:S04]  /*1e290*/  STL [R1+0x9f8], R247 ;  /* 0x0009f8f701007387 */ /* 0x0003e80000100800 */
[----:B-1----:R-:W3:Y:S04]  /*1e2a0*/  LDL.LU R247, [R1+0x9e0] ;  /* 0x0009e00001f77983 */ /* 0x002ee80000300800 */
[----:B------:R1:W-:Y:S04]  /*1e2b0*/  STL [R1+0xa1c], R19 ;  /* 0x000a1c1301007387 */ /* 0x0003e80000100800 */
[----:B-1----:R-:W3:Y:S01]  /*1e2c0*/  LDL.LU R19, [R1+0xa04] ;  /* 0x000a040001137983 */ /* 0x002ee20000300800 */
[----:B----4-:R-:W-:-:S03]  /*1e2d0*/  IADD3 R15, P4, R15, R227, RZ ;  /* 0x000000e30f0f7210 */ /* 0x010fc60007f9e0ff */
[----:B------:R-:W4:Y:S04]  /*1e2e0*/  LDL.LU R227, [R1+0xa14] ;  /* 0x000a140001e37983 */ /* 0x000f280000300800 */
[----:B------:R1:W-:Y:S02]  /*1e2f0*/  STL [R1+0x9f0], R15 ;  /* 0x0009f00f01007387 */ /* 0x0003e40000100800 */
[----:B-1----:R-:W-:Y:S02]  /*1e300*/  IMAD.MOV.U32 R15, RZ, RZ, R16 ;  /* 0x000000ffff0f7224 */ /* 0x002fe400078e0010 */
[----:B------:R-:W4:Y:S01]  /*1e310*/  LDL.LU R16, [R1+0x9d8] ;  /* 0x0009d80001107983 */ /* 0x000f220000300800 */
[--C-:B------:R-:W-:Y:S02]  /*1e320*/  IMAD.X R11, R11, 0x1, R2.reuse, P2 ;  /* 0x000000010b0b7824 */ /* 0x100fe400010e0602 */
[----:B--2---:R-:W-:-:S02]  /*1e330*/  IMAD.X R216, R216, 0x1, R2, P6 ;  /* 0x00000001d8d87824 */ /* 0x004fc400030e0602 */
[--C-:B---3--:R-:W-:Y:S02]  /*1e340*/  IMAD.X R19, R19, 0x1, R2.reuse, P1 ;  /* 0x0000000113137824 */ /* 0x108fe400008e0602 */
[----:B----4-:R-:W-:-:S05]  /*1e350*/  IMAD.X R227, R227, 0x1, R2, P5 ;  /* 0x00000001e3e37824 */ /* 0x010fca00028e0602 */
[----:B------:R1:W-:Y:S02]  /*1e360*/  STL [R1+0xa14], R227 ;  /* 0x000a14e301007387 */ /* 0x0003e40000100800 */
[----:B-1----:R-:W1:Y:S02]  /*1e370*/  LDC R227, c[0x0][0x23c] ;  /* 0x00008f00ffe37b82 */ /* 0x002e640000000800 */
[----:B-1----:R-:W-:-:S04]  /*1e380*/  IMAD.SHL.U32 R227, R227, 0x40, RZ ;  /* 0x00000040e3e37824 */ /* 0x002fc800078e00ff */
[----:B------:R-:W-:-:S05]  /*1e390*/  IMAD.SHL.U32 R227, R227, 0x2, RZ ;  /* 0x00000002e3e37824 */ /* 0x000fca00078e00ff */
[-C--:B------:R-:W-:Y:S02]  /*1e3a0*/  IADD3 R252, P5, R252, R227.reuse, RZ ;  /* 0x000000e3fcfc7210 */ /* 0x080fe40007fbe0ff */
[----:B------:R-:W-:-:S03]  /*1e3b0*/  IADD3 R247, P6, R247, R227, RZ ;  /* 0x000000e3f7f77210 */ /* 0x000fc60007fde0ff */
[----:B------:R1:W-:Y:S01]  /*1e3c0*/  STL [R1+0x9e8], R252 ;  /* 0x0009e8fc01007387 */ /* 0x0003e20000100800 */
[----:B------:R-:W-:-:S03]  /*1e3d0*/  IADD3 R16, P1, R16, R227, RZ ;  /* 0x000000e310107210 */ /* 0x000fc60007f3e0ff */
[----:B-1----:R0:W5:Y:S04]  /*1e3e0*/  LDL.LU R252, [R1+0x1340] ;  /* 0x0013400001fc7983 */ /* 0x0021680000300800 */
[----:B------:R1:W-:Y:S01]  /*1e3f0*/  STL [R1+0xa0c], R216 ;  /* 0x000a0cd801007387 */ /* 0x0003e20000100800 */
[----:B------:R-:W-:Y:S01]  /*1e400*/  IADD3 R225, P2, R225, R227, RZ ;  /* 0x000000e3e1e17210 */ /* 0x000fe20007f5e0ff */
[----:B-1----:R-:W-:Y:S02]  /*1e410*/  IMAD.MOV.U32 R216, RZ, RZ, R13 ;  /* 0x000000ffffd87224 */ /* 0x002fe400078e000d */
[----:B------:R-:W-:Y:S02]  /*1e420*/  IMAD.MOV.U32 R13, RZ, RZ, R230 ;  /* 0x000000ffff0d7224 */ /* 0x000fe400078e00e6 */
[----:B------:R-:W2:Y:S04]  /*1e430*/  LDL.LU R230, [R1+0x9c8] ;  /* 0x0009c80001e67983 */ /* 0x000ea80000300800 */
[----:B------:R1:W-:Y:S02]  /*1e440*/  STL [R1+0x9e0], R247 ;  /* 0x0009e0f701007387 */ /* 0x0003e40000100800 */
[----:B-1----:R-:W-:-:S02]  /*1e450*/  IMAD.MOV.U32 R247, RZ, RZ, R14 ;  /* 0x000000fffff77224 */ /* 0x002fc400078e000e */
[----:B------:R-:W3:Y:S04]  /*1e460*/  LDL.LU R14, [R1+0x9c0] ;  /* 0x0009c000010e7983 */ /* 0x000ee80000300800 */
[----:B------:R1:W-:Y:S04]  /*1e470*/  STL [R1+0xa04], R19 ;  /* 0x000a041301007387 */ /* 0x0003e80000100800 */
[----:B-1----:R-:W4:Y:S04]  /*1e480*/  LDL.LU R19, [R1+0x9e4] ;  /* 0x0009e40001137983 */ /* 0x002f280000300800 */
[----:B------:R1:W-:Y:S04]  /*1e490*/  STL [R1+0x9d8], R16 ;  /* 0x0009d81001007387 */ /* 0x0003e80000100800 */
[----:B-1----:R-:W3:Y:S04]  /*1e4a0*/  LDL.LU R16, [R1+0x9b8] ;  /* 0x0009b80001107983 */ /* 0x002ee80000300800 */
[----:B------:R1:W-:Y:S02]  /*1e4b0*/  STL [R1+0x9fc], R11 ;  /* 0x0009fc0b01007387 */ /* 0x0003e40000100800 */
[----:B-1----:R-:W-:-:S02]  /*1e4c0*/  IMAD.MOV.U32 R11, RZ, RZ, R218 ;  /* 0x000000ffff0b7224 */ /* 0x002fc400078e00da */
[----:B------:R-:W3:Y:S04]  /*1e4d0*/  LDL.LU R218, [R1+0x9dc] ;  /* 0x0009dc0001da7983 */ /* 0x000ee80000300800 */
[----:B------:R1:W-:Y:S04]  /*1e4e0*/  STL [R1+0x9d0], R225 ;  /* 0x0009d0e101007387 */ /* 0x0003e80000100800 */
[----:B-1----:R0:W5:Y:S04]  /*1e4f0*/  LDL.LU R225, [R1+0x133c] ;  /* 0x00133c0001e17983 */ /* 0x0021680000300800 */
[----:B------:R-:W2:Y:S02]  /*1e500*/  LDL.LU R227, [R1+0x9f4] ;  /* 0x0009f40001e37983 */ /* 0x000ea40000300800 */
[----:B--2---:R-:W-:-:S05]  /*1e510*/  IMAD.X R227, R227, 0x1, R2, P3 ;  /* 0x00000001e3e37824 */ /* 0x004fca00018e0602 */
[----:B------:R1:W-:Y:S02]  /*1e520*/  STL [R1+0x9f4], R227 ;  /* 0x0009f4e301007387 */ /* 0x0003e40000100800 */
[----:B-1----:R-:W1:Y:S02]  /*1e530*/  LDC R227, c[0x0][0x23c] ;  /* 0x00008f00ffe37b82 */ /* 0x002e640000000800 */
[----:B-1----:R-:W-:-:S04]  /*1e540*/  IMAD.SHL.U32 R227, R227, 0x40, RZ ;  /* 0x00000040e3e37824 */ /* 0x002fc800078e00ff */
[----:B------:R-:W-:-:S05]  /*1e550*/  IMAD.SHL.U32 R227, R227, 0x2, RZ ;  /* 0x00000002e3e37824 */ /* 0x000fca00078e00ff */
[----:B------:R-:W-:-:S05]  /*1e560*/  IADD3 R230, P3, R230, R227, RZ ;  /* 0x000000e3e6e67210 */ /* 0x000fca0007f7e0ff */
[----:B------:R1:W-:Y:S04]  /*1e570*/  STL [R1+0x9c8], R230 ;  /* 0x0009c8e601007387 */ /* 0x0003e80000100800 */
[----:B-1----:R0:W5:Y:S04]  /*1e580*/  LDL.LU R230, [R1+0x1338] ;  /* 0x0013380001e67983 */ /* 0x0021680000300800 */
[----:B------:R-:W2:Y:S01]  /*1e590*/  LDL.LU R227, [R1+0x9ec] ;  /* 0x0009ec0001e37983 */ /* 0x000ea20000300800 */
[--C-:B----4-:R-:W-:Y:S02]  /*1e5a0*/  IMAD.X R19, R19, 0x1, R2.reuse, P5 ;  /* 0x0000000113137824 */ /* 0x110fe400028e0602 */
[----:B---3--:R-:W-:-:S02]  /*1e5b0*/  IMAD.X R218, R218, 0x1, R2, P6 ;  /* 0x00000001dada7824 */ /* 0x008fc400030e0602 */
[--C-:B------:R-:W-:Y:S02]  /*1e5c0*/  IMAD.X R223, R223, 0x1, R2.reuse, P1 ;  /* 0x00000001dfdf7824 */ /* 0x100fe400008e0602 */
[----:B--2---:R-:W-:-:S05]  /*1e5d0*/  IMAD.X R227, R227, 0x1, R2, P4 ;  /* 0x00000001e3e37824 */ /* 0x004fca00020e0602 */
        /* <DEDUP_REMOVED lines=8> */
[----:B-1----:R-:W2:Y:S04]  /*1e660*/  LDL.LU R14, [R1+0x998] ;  /* 0x00099800010e7983 */ /* 0x002ea80000300800 */
[----:B------:R1:W-:Y:S01]  /*1e670*/  STL [R1+0x9e4], R19 ;  /* 0x0009e41301007387 */ /* 0x0003e20000100800 */
[----:B------:R-:W-:Y:S01]  /*1e680*/  IADD3 R232, P1, R232, R227, RZ ;  /* 0x000000e3e8e87210 */ /* 0x000fe20007f3e0ff */
[----:B------:R-:W-:Y:S02]  /*1e690*/  IMAD.MOV.U32 R227, RZ, RZ, R220 ;  /* 0x000000ffffe37224 */ /* 0x000fe400078e00dc */
[----:B-1----:R-:W-:Y:S02]  /*1e6a0*/  IMAD.MOV.U32 R19, RZ, RZ, R15 ;  /* 0x000000ffff137224 */ /* 0x002fe400078e000f */
[----:B------:R-:W3:Y:S04]  /*1e6b0*/  LDL.LU R15, [R1+0x990] ;  /* 0x00099000010f7983 */ /* 0x000ee80000300800 */
[----:B------:R1:W-:Y:S01]  /*1e6c0*/  STL [R1+0x9b8], R16 ;  /* 0x0009b81001007387 */ /* 0x0003e20000100800 */
[----:B------:R-:W-:-:S03]  /*1e6d0*/  IMAD.X R227, R227, 0x1, R2, P2 ;  /* 0x00000001e3e37824 */ /* 0x000fc600010e0602 */
[----:B-1----:R-:W4:Y:S04]  /*1e6e0*/  LDL.LU R16, [R1+0x988] ;  /* 0x0009880001107983 */ /* 0x002f280000300800 */
[----:B------:R1:W-:Y:S02]  /*1e6f0*/  STL [R1+0x9dc], R218 ;  /* 0x0009dcda01007387 */ /* 0x0003e40000100800 */
[----:B-1----:R-:W-:Y:S02]  /*1e700*/  IMAD.MOV.U32 R218, RZ, RZ, R17 ;  /* 0x000000ffffda7224 */ /* 0x002fe400078e0011 */
[----:B------:R-:W4:Y:S04]  /*1e710*/  LDL.LU R17, [R1+0x980] ;  /* 0x0009800001117983 */ /* 0x000f280000300800 */
[----:B------:R1:W-:Y:S02]  /*1e720*/  STL [R1+0x9b0], R216 ;  /* 0x0009b0d801007387 */ /* 0x0003e40000100800 */
[----:B-1----:R-:W-:-:S02]  /*1e730*/  IMAD.MOV.U32 R216, RZ, RZ, R13 ;  /* 0x000000ffffd87224 */ /* 0x002fc400078e000d */
[----:B------:R-:W-:Y:S02]  /*1e740*/  IMAD.MOV.U32 R13, RZ, RZ, R3 ;  /* 0x000000ffff0d7224 */ /* 0x000fe400078e0003 */
[----:B------:R-:W-:Y:S02]  /*1e750*/  IMAD.MOV.U32 R3, RZ, RZ, R5 ;  /* 0x000000ffff037224 */ /* 0x000fe400078e0005 */
[----:B------:R-:W4:Y:S04]  /*1e760*/  LDL.LU R5, [R1+0x99c] ;  /* 0x00099c0001057983 */ /* 0x000f280000300800 */
[----:B------:R1:W-:Y:S04]  /*1e770*/  STL [R1+0x9d4], R223 ;  /* 0x0009d4df01007387 */ /* 0x0003e80000100800 */
[----:B-1----:R-:W4:Y:S04]  /*1e780*/  LDL.LU R223, [R1+0x970] ;  /* 0x0009700001df7983 */ /* 0x002f280000300800 */
[----:B------:R1:W-:Y:S04]  /*1e790*/  STL [R1+0x9a8], R232 ;  /* 0x0009a8e801007387 */ /* 0x0003e80000100800 */
[----:B-1----:R0:W5:Y:S04]  /*1e7a0*/  LDL.LU R232, [R1+0x1334] ;  /* 0x0013340001e87983 */ /* 0x0021680000300800 */
[----:B------:R-:W4:Y:S04]  /*1e7b0*/  LDL.LU R220, [R1+0x994] ;  /* 0x0009940001dc7983 */ /* 0x000f280000300800 */
[----:B------:R1:W-:Y:S02]  /*1e7c0*/  STL [R1+0x9cc], R227 ;  /* 0x0009cce301007387 */ /* 0x0003e40000100800 */
[----:B-1----:R-:W1:Y:S02]  /*1e7d0*/  LDC R227, c[0x0][0x23c] ;  /* 0x00008f00ffe37b82 */ /* 0x002e640000000800 */
[----:B-1----:R-:W-:-:S04]  /*1e7e0*/  IMAD.SHL.U32 R227, R227, 0x40, RZ ;  /* 0x00000040e3e37824 */ /* 0x002fc800078e00ff */
[----:B------:R-:W-:-:S05]  /*1e7f0*/  IMAD.SHL.U32 R227, R227, 0x2, RZ ;  /* 0x00000002e3e37824 */ /* 0x000fca00078e00ff */
[----:B------:R-:W-:-:S05]  /*1e800*/  IADD3 R247, P2, R247, R227, RZ ;  /* 0x000000e3f7f77210 */ /* 0x000fca0007f5e0ff */
        /* <DEDUP_REMOVED lines=17> */
[----:B---3--:R-:W-:-:S05]  /*1e920*/  IADD3 R15, P4, R15, R227, RZ ;  /* 0x000000e30f0f7210 */ /* 0x008fca0007f9e0ff */
        /* <DEDUP_REMOVED lines=8> */
[----:B----4-:R-:W-:Y:S01]  /*1e9b0*/  IADD3 R16, P5, R16, R227, RZ ;  /* 0x000000e310107210 */ /* 0x010fe20007fbe0ff */
[----:B------:R-:W-:-:S04]  /*1e9c0*/  IMAD.MOV.U32 R227, RZ, RZ, R11 ;  /* 0x000000ffffe37224 */ /* 0x000fc800078e000b */
[----:B------:R-:W-:Y:S01]  /*1e9d0*/  IMAD.X R227, R227, 0x1, R2, P6 ;  /* 0x00000001e3e37824 */ /* 0x000fe200030e0602 */
[----:B------:R1:W-:Y:S04]  /*1e9e0*/  STL [R1+0x988], R16 ;  /* 0x0009881001007387 */ /* 0x0003e80000100800 */
[----:B-1----:R0:W5:Y:S04]  /*1e9f0*/  LDL.LU R16, [R1+0x1324] ;  /* 0x0013240001107983 */ /* 0x0021680000300800 */
[----:B------:R-:W2:Y:S04]  /*1ea00*/  LDL.LU R11, [R1+0x940] ;  /* 0x00094000010b7983 */ /* 0x000ea80000300800 */
[----:B------:R1:W-:Y:S02]  /*1ea10*/  STL [R1+0x9ac], R227 ;  /* 0x0009ace301007387 */ /* 0x0003e40000100800 */
[----:B-1----:R-:W1:Y:S02]  /*1ea20*/  LDC R227, c[0x0][0x23c] ;  /* 0x00008f00ffe37b82 */ /* 0x002e640000000800 */
[----:B-1----:R-:W-:-:S04]  /*1ea30*/  IMAD.SHL.U32 R227, R227, 0x40, RZ ;  /* 0x00000040e3e37824 */ /* 0x002fc800078e00ff */
[----:B------:R-:W-:-:S05]  /*1ea40*/  IMAD.SHL.U32 R227, R227, 0x2, RZ ;  /* 0x00000002e3e37824 */ /* 0x000fca00078e00ff */
[----:B------:R-:W-:-:S05]  /*1ea50*/  IADD3 R17, P6, R17, R227, RZ ;  /* 0x000000e311117210 */ /* 0x000fca0007fde0ff */
[----:B------:R1:W-:Y:S04]  /*1ea60*/  STL [R1+0x980], R17 ;  /* 0x0009801101007387 */ /* 0x0003e80000100800 */
[----:B-1----:R0:W5:Y:S04]  /*1ea70*/  LDL.LU R17, [R1+0x1320] ;  /* 0x0013200001117983 */ /* 0x0021680000300800 */
[----:B------:R-:W3:Y:S01]  /*1ea80*/  LDL.LU R227, [R1+0x9a4] ;  /* 0x0009a40001e37983 */ /* 0x000ee20000300800 */
[--C-:B------:R-:W-:Y:S02]  /*1ea90*/  IMAD.X R5, R5, 0x1, R2.reuse, P2 ;  /* 0x0000000105057824 */ /* 0x100fe400010e0602 */
[----:B------:R-:W-:-:S02]  /*1eaa0*/  IMAD.X R220, R220, 0x1, R2, P3 ;  /* 0x00000001dcdc7824 */ /* 0x000fc400018e0602 */
[--C-:B------:R-:W-:Y:S02]  /*1eab0*/  IMAD.X R217, R217, 0x1, R2.reuse, P4 ;  /* 0x00000001d9d97824 */ /* 0x100fe400020e0602 */
[--C-:B------:R-:W-:Y:S02]  /*1eac0*/  IMAD.X R6, R6, 0x1, R2.reuse, P6 ;  /* 0x0000000106067824 */ /* 0x100fe400030e0602 */
[----:B---3--:R-:W-:-:S05]  /*1ead0*/  IMAD.X R227, R227, 0x1, R2, P1 ;  /* 0x00000001e3e37824 */ /* 0x008fca00008e0602 */
[----:B------:R1:W-:Y:S02]  /*1eae0*/  STL [R1+0x9a4], R227 ;  /* 0x0009a4e301007387 */ /* 0x0003e40000100800 */
[----:B-1----:R-:W1:Y:S02]  /*1eaf0*/  LDC R227, c[0x0][0x23c] ;  /* 0x00008f00ffe37b82 */ /* 0x002e640000000800 */
[----:B-1----:R-:W-:-:S04]  /*1eb00*/  IMAD.SHL.U32 R227, R227, 0x40, RZ ;  /* 0x00000040e3e37824 */ /* 0x002fc800078e00ff */
[----:B------:R-:W-:-:S05]  /*1eb10*/  IMAD.SHL.U32 R227, R227, 0x2, RZ ;  /* 0x00000002e3e37824 */ /* 0x000fca00078e00ff */
[-C--:B------:R-:W-:Y:S02]  /*1eb20*/  IADD3 R3, P1, R3, R227.reuse, RZ ;  /* 0x000000e303037210 */ /* 0x080fe40007f3e0ff */
[-C--:B------:R-:W-:Y:S02]  /*1eb30*/  IADD3 R223, P2, R223, R227.reuse, RZ ;  /* 0x000000e3dfdf7210 */ /* 0x080fe40007f5e0ff */
[-C--:B------:R-:W-:Y:S01]  /*1eb40*/  IADD3 R8, P3, R8, R227.reuse, RZ ;  /* 0x000000e308087210 */ /* 0x080fe20007f7e0ff */
[----:B------:R1:W-:Y:S01]  /*1eb50*/  STL [R1+0x978], R3 ;  /* 0x0009780301007387 */ /* 0x0003e20000100800 */
[----:B------:R-:W-:Y:S01]  /*1eb60*/  IADD3 R4, P4, R4, R227, RZ ;  /* 0x000000e304047210 */ /* 0x000fe20007f9e0ff */
[----:B------:R-:W-:Y:S02]  /*1eb70*/  IMAD.MOV.U32 R227, RZ, RZ, R9 ;  /* 0x000000ffffe37224 */ /* 0x000fe400078e0009 */
[----:B-1----:R0:W5:Y:S04]  /*1eb80*/  LDL.LU R3, [R1+0x131c] ;  /* 0x00131c0001037983 */ /* 0x0021680000300800 */
[----:B------:R1:W-:Y:S01]  /*1eb90*/  STL [R1+0x99c], R5 ;  /* 0x00099c0501007387 */ /* 0x0003e20000100800 */
[----:B------:R-:W-:-:S03]  /*1eba0*/  IMAD.X R227, R227, 0x1, R2, P5 ;  /* 0x00000001e3e37824 */ /* 0x000fc600028e0602 */
[----:B-1----:R-:W3:Y:S04]  /*1ebb0*/  LDL.LU R5, [R1+0x928] ;  /* 0x0009280001057983 */ /* 0x002ee80000300800 */
[----:B------:R1:W-:Y:S04]  /*1ebc0*/  STL [R1+0x970], R223 ;  /* 0x000970df01007387 */ /* 0x0003e80000100800 */
[----:B-1----:R-:W4:Y:S04]  /*1ebd0*/  LDL.LU R223, [R1+0x920] ;  /* 0x0009200001df7983 */ /* 0x002f280000300800 */
[----:B------:R1:W-:Y:S04]  /*1ebe0*/  STL [R1+0x994], R220 ;  /* 0x000994dc01007387 */ /* 0x0003e80000100800 */
[----:B-1----:R-:W4:Y:S04]  /*1ebf0*/  LDL.LU R220, [R1+0x918] ;  /* 0x0009180001dc7983 */ /* 0x002f280000300800 */
[----:B------:R1:W-:Y:S04]  /*1ec00*/  STL [R1+0x968], R8 ;  /* 0x0009680801007387 */ /* 0x0003e80000100800 */
[----:B-1----:R-:W4:Y:S04]  /*1ec10*/  LDL.LU R8, [R1+0x910] ;  /* 0x0009100001087983 */ /* 0x002f280000300800 */
        /* <DEDUP_REMOVED lines=9> */
[-C--:B------:R-:W-:Y:S02]  /*1ecb0*/  IADD3 R7, P5, R7, R227.reuse, RZ ;  /* 0x000000e307077210 */ /* 0x080fe40007fbe0ff */
[----:B------:R-:W-:-:S03]  /*1ecc0*/  IADD3 R221, P6, R221, R227, RZ ;  /* 0x000000e3dddd7210 */ /* 0x000fc60007fde0ff */
[----:B------:R1:W-:Y:S04]  /*1ecd0*/  STL [R1+0x958], R7 ;  /* 0x0009580701007387 */ /* 0x0003e80000100800 */
[----:B-1----:R-:W4:Y:S04]  /*1ece0*/  LDL.LU R7, [R1+0x1314] ;  /* 0x0013140001077983 */ /* 0x002f280000300800 */
[----:B------:R1:W-:Y:S04]  /*1ecf0*/  STL [R1+0x97c], R6 ;  /* 0x00097c0601007387 */ /* 0x0003e80000100800 */
[----:B-1----:R-:W4:Y:S04]  /*1ed00*/  LDL.LU R6, [R1+0x8f0] ;  /* 0x0008f00001067983 */ /* 0x002f280000300800 */
[----:B------:R1:W-:Y:S04]  /*1ed10*/  STL [R1+0x950], R221 ;  /* 0x000950dd01007387 */ /* 0x0003e80000100800 */
[----:B-1----:R-:W2:Y:S02]  /*1ed20*/  LDL.LU R221, [R1+0x1310] ;  /* 0x0013100001dd7983 */ /* 0x002ea40000300800 */
[----:B--2---:R-:W-:-:S02]  /*1ed30*/  IMAD.MOV.U32 R227, RZ, RZ, R221 ;  /* 0x000000ffffe37224 */ /* 0x004fc400078e00dd */
[----:B------:R-:W2:Y:S02]  /*1ed40*/  LDL.LU R221, [R1+0x8e8] ;  /* 0x0008e80001dd7983 */ /* 0x000ea40000300800 */
[----:B------:R-:W-:-:S05]  /*1ed50*/  IMAD.X R227, R227, 0x1, R2, P1 ;  /* 0x00000001e3e37824 */ /* 0x000fca00008e0602 */
[----:B------:R1:W-:Y:S02]  /*1ed60*/  STL [R1+0x974], R227 ;  /* 0x000974e301007387 */ /* 0x0003e40000100800 */
[----:B-1----:R-:W1:Y:S02]  /*1ed70*/  LDC R227, c[0x0][0x23c] ;  /* 0x00008f00ffe37b82 */ /* 0x002e640000000800 */
[----:B-1----:R-:W-:-:S04]  /*1ed80*/  IMAD.SHL.U32 R227, R227, 0x40, RZ ;  /* 0x00000040e3e37824 */ /* 0x002fc800078e00ff */
[----:B------:R-:W-:-:S05]  /*1ed90*/  IMAD.SHL.U32 R227, R227, 0x2, RZ ;  /* 0x00000002e3e37824 */ /* 0x000fca00078e00ff */
[----:B------:R-:W-:-:S05]  /*1eda0*/  IADD3 R222, P1, R222, R227, RZ ;  /* 0x000000e3dede7210 */ /* 0x000fca0007f3e0ff */
[----:B------:R1:W-:Y:S04]  /*1edb0*/  STL [R1+0x948], R222 ;  /* 0x000948de01007387 */ /* 0x0003e80000100800 */
[----:B-1----:R-:W2:Y:S04]  /*1edc0*/  LDL.LU R222, [R1+0x130c] ;  /* 0x00130c0001de7983 */ /* 0x002ea80000300800 */
[----:B------:R-:W3:Y:S01]  /*1edd0*/  LDL.LU R227, [R1+0x96c] ;  /* 0x00096c0001e37983 */ /* 0x000ee20000300800 */
[--C-:B------:R-:W-:Y:S02]  /*1ede0*/  IMAD.X R13, R13, 0x1, R2.reuse, P4 ;  /* 0x000000010d0d7824 */ /* 0x100fe400020e0602 */
[----:B---3--:R-:W-:-:S05]  /*1edf0*/  IMAD.X R227, R227, 0x1, R2, P2 ;  /* 0x00000001e3e37824 */ /* 0x008fca00010e0602 */
[----:B------:R1:W-:Y:S02]  /*1ee00*/  STL [R1+0x96c], R227 ;  /* 0x00096ce301007387 */ /* 0x0003e40000100800 */
[----:B-1----:R-:W1:Y:S02]  /*1ee10*/  LDC R227, c[0x0][0x23c] ;  /* 0x00008f00ffe37b82 */ /* 0x002e640000000800 */
[----:B-1----:R-:W-:-:S04]  /*1ee20*/  IMAD.SHL.U32 R227, R227, 0x40, RZ ;  /* 0x00000040e3e37824 */ /* 0x002fc800078e00ff */
[----:B------:R-:W-:-:S05]  /*1ee30*/  IMAD.SHL.U32 R227, R227, 0x2, RZ ;  /* 0x00000002e3e37824 */ /* 0x000fca00078e00ff */
[----:B------:R-:W-:Y:S01]  /*1ee40*/  IADD3 R11, P2, R11, R227, RZ ;  /* 0x000000e30b0b7210 */ /* 0x000fe20007f5e0ff */
[----:B------:R-:W-:-:S04]  /*1ee50*/  IMAD.MOV.U32 R227, RZ, RZ, R218 ;  /* 0x000000ffffe37224 */ /* 0x000fc800078e00da */
[----:B------:R-:W-:Y:S01]  /*1ee60*/  IMAD.X R227, R227, 0x1, R2, P3 ;  /* 0x00000001e3e37824 */ /* 0x000fe200018e0602 */
[----:B------:R1:W-:Y:S04]  /*1ee70*/  STL [R1+0x940], R11 ;  /* 0x0009400b01007387 */ /* 0x0003e80000100800 */
[----:B-1----:R-:W3:Y:S04]  /*1ee80*/  LDL.LU R11, [R1+0x8fc] ;  /* 0x0008fc00010b7983 */ /* 0x002ee80000300800 */
[----:B------:R-:W3:Y:S04]  /*1ee90*/  LDL.LU R218, [R1+0x8d0] ;  /* 0x0008d00001da7983 */ /* 0x000ee80000300800 */
[----:B------:R1:W-:Y:S02]  /*1eea0*/  STL [R1+0x964], R227 ;  /* 0x000964e301007387 */ /* 0x0003e40000100800 */
[----:B-1----:R-:W1:Y:S02]  /*1eeb0*/  LDC R227, c[0x0][0x23c] ;  /* 0x00008f00ffe37b82 */ /* 0x002e640000000800 */
[----:B-1----:R-:W-:-:S04]  /*1eec0*/  IMAD.SHL.U32 R227, R227, 0x40, RZ ;  /* 0x00000040e3e37824 */ /* 0x002fc800078e00ff */
[----:B------:R-:W-:-:S05]  /*1eed0*/  IMAD.SHL.U32 R227, R227, 0x2, RZ ;  /* 0x00000002e3e37824 */ /* 0x000fca00078e00ff */
[-C--:B------:R-:W-:Y:S02]  /*1eee0*/  IADD3 R216, P3, R216, R227.reuse, RZ ;  /* 0x000000e3d8d87210 */ /* 0x080fe40007f7e0ff */
[----:B------:R-:W-:-:S03]  /*1eef0*/  IADD3 R10, P4, R10, R227, RZ ;  /* 0x000000e30a0a7210 */ /* 0x000fc60007f9e0ff */
[----:B------:R1:W-:Y:S04]  /*1ef00*/  STL [R1+0x938], R216 ;  /* 0x000938d801007387 */ /* 0x0003e80000100800 */
[----:B-1----:R-:W3:Y:S04]  /*1ef10*/  LDL.LU R216, [R1+0x8ec] ;  /* 0x0008ec0001d87983 */ /* 0x002ee80000300800 */
[----:B------:R1:W-:Y:S04]  /*1ef20*/  STL [R1+0x95c], R13 ;  /* 0x00095c0d01007387 */ /* 0x0003e80000100800 */
[----:B-1----:R-:W3:Y:S04]  /*1ef30*/  LDL.LU R13, [R1+0x8e4] ;  /* 0x0008e400010d7983 */ /* 0x002ee80000300800 */
[----:B------:R1:W-:Y:S04]  /*1ef40*/  STL [R1+0x930], R10 ;  /* 0x0009300a01007387 */ /* 0x0003e80000100800 */
[----:B-1----:R-:W3:Y:S04]  /*1ef50*/  LDL.LU R10, [R1+0x1308] ;  /* 0x00130800010a7983 */ /* 0x002ee80000300800 */
[----:B------:R-:W4:Y:S02]  /*1ef60*/  LDL.LU R227, [R1+0x954] ;  /* 0x0009540001e37983 */ /* 0x000f240000300800 */
[----:B----4-:R-:W-:-:S05]  /*1ef70*/  IMAD.X R227, R227, 0x1, R2, P5 ;  /* 0x00000001e3e37824 */ /* 0x010fca00028e0602 */
[----:B------:R1:W-:Y:S02]  /*1ef80*/  STL [R1+0x954], R227 ;  /* 0x000954e301007387 */ /* 0x0003e40000100800 */
[----:B-1----:R-:W1:Y:S02]  /*1ef90*/  LDC R227, c[0x0][0x23c] ;  /* 0x00008f00ffe37b82 */ /* 0x002e640000000800 */
[----:B-1----:R-:W-:-:S04]  /*1efa0*/  IMAD.SHL.U32 R227, R227, 0x40, RZ ;  /* 0x00000040e3e37824 */ /* 0x002fc800078e00ff */
[----:B------:R-:W-:-:S05]  /*1efb0*/  IMAD.SHL.U32 R227, R227, 0x2, RZ ;  /* 0x00000002e3e37824 */ /* 0x000fca00078e00ff */
[----:B------:R-:W-:-:S05]  /*1efc0*/  IADD3 R5, P5, R5, R227, RZ ;  /* 0x000000e305057210 */ /* 0x000fca0007fbe0ff */
[----:B------:R1:W-:Y:S04]  /*1efd0*/  STL [R1+0x928], R5 ;  /* 0x0009280501007387 */ /* 0x0003e80000100800 */
[----:B-1----:R-:W4:Y:S04]  /*1efe0*/  LDL.LU R5, [R1+0x1304] ;  /* 0x0013040001057983 */ /* 0x002f280000300800 */
        /* <DEDUP_REMOVED lines=8> */
[----:B-1----:R-:W2:Y:S04]  /*1f070*/  LDL.LU R223, [R1+0x1300] ;  /* 0x0013000001df7983 */ /* 0x002ea80000300800 */
[----:B------:R-:W3:Y:S02]  /*1f080*/  LDL.LU R227, [R1+0x944] ;  /* 0x0009440001e37983 */ /* 0x000ee40000300800 */
[----:B---3--:R-:W-:-:S05]  /*1f090*/  IMAD.X R227, R227, 0x1, R2, P1 ;  /* 0x00000001e3e37824 */ /* 0x008fca00008e0602 */
[----:B------:R1:W-:Y:S02]  /*1f0a0*/  STL [R1+0x944], R227 ;  /* 0x000944e301007387 */ /* 0x0003e40000100800 */
[----:B-1----:R-:W1:Y:S02]  /*1f0b0*/  LDC R227, c[0x0][0x23c] ;  /* 0x00008f00ffe37b82 */ /* 0x002e640000000800 */
[----:B-1----:R-:W-:-:S04]  /*1f0c0*/  IMAD.SHL.U32 R227, R227, 0x40, RZ ;  /* 0x00000040e3e37824 */ /* 0x002fc800078e00ff */
[----:B------:R-:W-:-:S05]  /*1f0d0*/  IMAD.SHL.U32 R227, R227, 0x2, RZ ;  /* 0x00000002e3e37824 */ /* 0x000fca00078e00ff */
[----:B------:R-:W-:-:S05]  /*1f0e0*/  IADD3 R220, P1, R220, R227, RZ ;  /* 0x000000e3dcdc7210 */ /* 0x000fca0007f3e0ff */
        /* <DEDUP_REMOVED lines=56> */
[----:B------:R-:W4:Y:S01]  /*1f470*/  LDL.LU R227, [R1+0x90c] ;  /* 0x00090c0001e37983 */ /* 0x000f220000300800 */
[----:B------:R-:W-:Y:S02]  /*1f480*/  WARPGROUP.DEPBAR.LE gsb0, 0x0 ;  /* 0x00008000000079c5 */ /* 0x000fe40000010000 */
[----:B------:R-:W-:Y:S01]  /*1f490*/  WARPGROUP.ARRIVE ;  /* 0x00000000000079c5 */ /* 0x000fe20000000000 */
[----:B------:R-:W-:Y:S01]  /*1f4a0*/  UMOV UR22, UR10 ;  /* 0x0000000a00167c82 */ /* 0x000fe20008000000 */
[----:B------:R-:W-:-:S04]  /*1f4b0*/  UMOV UR23, UR11 ;  /* 0x0000000b00177c82 */ /* 0x000fc80008000000 */
[----:B------:R-:W-:Y:S01]  /*1f4c0*/  HGMMA.64x128x16.F32.BF16 R152, gdesc[UR20].tnspA, R152, gsb0 ;  /* 0x21e00000149879f0 */ /* 0x000fe20008001898 */
[----:B------:R-:W-:Y:S01]  /*1f4d0*/  UMOV UR26, UR14 ;  /* 0x0000000e001a7c82 */ /* 0x000fe20008000000 */
[----:B------:R-:W-:Y:S01]  /*1f4e0*/  UMOV UR27, UR15 ;  /* 0x0000000f001b7c82 */ /* 0x000fe20008000000 */
[----:B----4-:R-:W-:-:S05]  /*1f4f0*/  IMAD.X R227, R227, 0x1, R2, P2 ;  /* 0x00000001e3e37824 */ /* 0x010fca00010e0602 */
[----:B------:R1:W-:Y:S02]  /*1f500*/  STL [R1+0x90c], R227 ;  /* 0x00090ce301007387 */ /* 0x0003e40000100800 */
[----:B-1----:R-:W1:Y:S02]  /*1f510*/  LDC R227, c[0x0][0x23c] ;  /* 0x00008f00ffe37b82 */ /* 0x002e640000000800 */
[----:B-1----:R-:W-:-:S04]  /*1f520*/  IMAD.SHL.U32 R227, R227, 0x40, RZ ;  /* 0x00000040e3e37824 */ /* 0x002fc800078e00ff */
[----:B------:R-:W-:-:S05]  /*1f530*/  IMAD.SHL.U32 R227, R227, 0x2, RZ ;  /* 0x00000002e3e37824 */ /* 0x000fca00078e00ff */
[----:B--2---:R-:W-:-:S05]  /*1f540*/  IADD3 R6, P2, R6, R227, RZ ;  /* 0x000000e306067210 */ /* 0x004fca0007f5e0ff */
[----:B------:R1:W-:Y:S04]  /*1f550*/  STL [R1+0x8e0], R6 ;  /* 0x0008e00601007387 */ /* 0x0003e80000100800 */
[----:B-1----:R-:W2:Y:S04]  /*1f560*/  LDL.LU R6, [R1+0x12e0] ;  /* 0x0012e00001067983 */ /* 0x002ea80000300800 */
[----:B------:R-:W4:Y:S01]  /*1f570*/  LDL.LU R227, [R1+0x904] ;  /* 0x0009040001e37983 */ /* 0x000f220000300800 */
[----:B------:R-:W-:Y:S02]  /*1f580*/  WARPGROUP.DEPBAR.LE gsb0, 0x0 ;  /* 0x00008000000079c5 */ /* 0x000fe40000010000 */
[----:B------:R-:W-:-:S06]  /*1f590*/  WARPGROUP.ARRIVE ;  /* 0x00000000000079c5 */ /* 0x000fcc0000000000 */
[----:B------:R-:W-:Y:S01]  /*1f5a0*/  HGMMA.64x128x16.F32.BF16 R152, gdesc[UR24].tnspA, R152, gsb0 ;  /* 0x21e00000189879f0 */ /* 0x000fe20008001898 */
[----:B------:R-:W-:Y:S01]  /*1f5b0*/  UMOV UR30, UR18 ;  /* 0x00000012001e7c82 */ /* 0x000fe20008000000 */
[----:B------:R-:W-:Y:S01]  /*1f5c0*/  UMOV UR31, UR19 ;  /* 0x00000013001f7c82 */ /* 0x000fe20008000000 */
[----:B------:R-:W-:Y:S01]  /*1f5d0*/  UMOV UR34, UR6 ;  /* 0x0000000600227c82 */ /* 0x000fe20008000000 */
[----:B------:R-:W-:Y:S01]  /*1f5e0*/  UMOV UR35, UR7 ;  /* 0x0000000700237c82 */ /* 0x000fe20008000000 */
[----:B------:R-:W-:Y:S02]  /*1f5f0*/  WARPGROUP.DEPBAR.LE gsb0, 0x0 ;  /* 0x00008000000079c5 */ /* 0x000fe40000010000 */
[----:B------:R-:W-:-:S06]  /*1f600*/  WARPGROUP.ARRIVE ;  /* 0x00000000000079c5 */ /* 0x000fcc0000000000 */
[----:B------:R-:W-:Y:S01]  /*1f610*/  HGMMA.64x128x16.F32.BF16 R88, gdesc[UR28].tnspA, R88, gsb0 ;  /* 0x21e000001c5879f0 */ /* 0x000fe20008001858 */
[----:B----4-:R-:W-:-:S05]  /*1f620*/  IMAD.X R227, R227, 0x1, R2, P3 ;  /* 0x00000001e3e37824 */ /* 0x010fca00018e0602 */
[----:B------:R1:W-:Y:S02]  /*1f630*/  STL [R1+0x904], R227 ;  /* 0x000904e301007387 */ /* 0x0003e40000100800 */
[----:B-1----:R-:W1:Y:S02]  /*1f640*/  LDC R227, c[0x0][0x23c] ;  /* 0x00008f00ffe37b82 */ /* 0x002e640000000800 */
[----:B-1----:R-:W-:-:S04]  /*1f650*/  IMAD.SHL.U32 R227, R227, 0x40, RZ ;  /* 0x00000040e3e37824 */ /* 0x002fc800078e00ff */
[----:B------:R-:W-:-:S05]  /*1f660*/  IMAD.SHL.U32 R227, R227, 0x2, RZ ;  /* 0x00000002e3e37824 */ /* 0x000fca00078e00ff */
[----:B------:R-:W-:-:S05]  /*1f670*/  IADD3 R10, P3, R10, R227, RZ ;  /* 0x000000e30a0a7210 */ /* 0x000fca0007f7e0ff */
[----:B------:R1:W-:Y:S04]  /*1f680*/  STL [R1+0x8d8], R10 ;  /* 0x0008d80a01007387 */ /* 0x0003e80000100800 */
[----:B-1----:R-:W4:Y:S01]  /*1f690*/  LDL.LU R10, [R1+0x12dc] ;  /* 0x0012dc00010a7983 */ /* 0x002f220000300800 */
[----:B------:R-:W-:Y:S02]  /*1f6a0*/  WARPGROUP.DEPBAR.LE gsb0, 0x0 ;  /* 0x00008000000079c5 */ /* 0x000fe40000010000 */
[----:B------:R-:W-:-:S06]  /*1f6b0*/  WARPGROUP.ARRIVE ;  /* 0x00000000000079c5 */ /* 0x000fcc0000000000 */
[----:B------:R-:W-:Y:S01]  /*1f6c0*/  HGMMA.64x128x16.F32.BF16 R88, gdesc[UR32].tnspA, R88, gsb0 ;  /* 0x21e00000205879f0 */ /* 0x000fe20008001858 */
[----:B------:R-:W-:Y:S01]  /*1f6d0*/  UMOV UR38, UR10 ;  /* 0x0000000a00267c82 */ /* 0x000fe20008000000 */
[----:B------:R-:W-:Y:S01]  /*1f6e0*/  UMOV UR39, UR11 ;  /* 0x0000000b00277c82 */ /* 0x000fe20008000000 */
[--C-:B------:R-:W-:Y:S02]  /*1f6f0*/  IMAD.X R11, R11, 0x1, R2.reuse, P4 ;  /* 0x000000010b0b7824 */ /* 0x100fe400020e0602 */
[--C-:B------:R-:W-:Y:S01]  /*1f700*/  IMAD.X R220, R220, 0x1, R2.reuse, P5 ;  /* 0x00000001dcdc7824 */ /* 0x100fe200028e0602 */
[----:B------:R-:W-:Y:S02]  /*1f710*/  IADD3 R218, P4, R218, R227, RZ ;  /* 0x000000e3dada7210 */ /* 0x000fe40007f9e0ff */
[----:B------:R-:W-:Y:S04]  /*1f720*/  STL [R1+0x8fc], R11 ;  /* 0x0008fc0b01007387 */ /* 0x000fe80000100800 */
[----:B------:R1:W-:Y:S01]  /*1f730*/  STL [R1+0x8f4], R220 ;  /* 0x0008f4dc01007387 */ /* 0x0003e20000100800 */
[----:B------:R-:W-:Y:S01]  /*1f740*/  UMOV UR42, UR14 ;  /* 0x0000000e002a7c82 */ /* 0x000fe20008000000 */
[----:B------:R-:W-:Y:S01]  /*1f750*/  UMOV UR43, UR15 ;  /* 0x0000000f002b7c82 */ /* 0x000fe20008000000 */
[----:B------:R-:W-:Y:S01]  /*1f760*/  UMOV UR46, UR18 ;  /* 0x00000012002e7c82 */ /* 0x000fe20008000000 */
[----:B------:R-:W-:Y:S01]  /*1f770*/  UMOV UR47, UR19 ;  /* 0x00000013002f7c82 */ /* 0x000fe20008000000 */
[----:B------:R-:W-:Y:S01]  /*1f780*/  UMOV UR50, UR6 ;  /* 0x0000000600327c82 */ /* 0x000fe20008000000 */
[----:B------:R-:W-:Y:S01]  /*1f790*/  UMOV UR51, UR7 ;  /* 0x0000000700337c82 */ /* 0x000fe20008000000 */
[----:B------:R-:W-:-:S02]  /*1f7a0*/  IMAD.X R216, R216, 0x1, R2, P6 ;  /* 0x00000001d8d87824 */ /* 0x000fc400030e0602 */
[--C-:B------:R-:W-:Y:S02]  /*1f7b0*/  IMAD.X R13, R13, 0x1, R2.reuse, P1 ;  /* 0x000000010d0d7824 */ /* 0x100fe400008e0602 */
[--C-:B---3--:R-:W-:Y:S01]  /*1f7c0*/  IMAD.X R221, R221, 0x1, R2.reuse, P2 ;  /* 0x00000001dddd7824 */ /* 0x108fe200010e0602 */
[----:B-1----:R-:W3:Y:S04]  /*1f7d0*/  LDL.LU R220, [R1+0x12d8] ;  /* 0x0012d80001dc7983 */ /* 0x002ee80000300800 */
[----:B------:R-:W-:Y:S01]  /*1f7e0*/  STL [R1+0x8d0], R218 ;  /* 0x0008d0da01007387 */ /* 0x000fe20000100800 */
[----:B------:R-:W-:Y:S02]  /*1f7f0*/  WARPGROUP.DEPBAR.LE gsb0, 0x0 ;  /* 0x00008000000079c5 */ /* 0x000fe40000010000 */
[----:B------:R-:W-:Y:S01]  /*1f800*/  WARPGROUP.ARRIVE ;  /* 0x00000000000079c5 */ /* 0x000fe20000000000 */
[----:B------:R-:W-:Y:S01]  /*1f810*/  UMOV UR54, UR10 ;  /* 0x0000000a00367c82 */ /* 0x000fe20008000000 */
[----:B------:R-:W-:Y:S01]  /*1f820*/  UMOV UR55, UR11 ;  /* 0x0000000b00377c82 */ /* 0x000fe20008000000 */
[----:B------:R-:W-:Y:S01]  /*1f830*/  UMOV UR58, UR14 ;  /* 0x0000000e003a7c82 */ /* 0x000fe20008000000 */
[----:B------:R-:W-:Y:S01]  /*1f840*/  UMOV UR59, UR15 ;  /* 0x0000000f003b7c82 */ /* 0x000fe20008000000 */
[----:B------:R-:W-:Y:S01]  /*1f850*/  IMAD.X R5, R5, 0x1, R2, P3 ;  /* 0x0000000105057824 */ /* 0x000fe200018e0602 */
[----:B------:R-:W-:Y:S01]  /*1f860*/  HGMMA.64x128x16.F32.BF16 R88, gdesc[UR36].tnspA, R88, gsb0 ;  /* 0x21e00000245879f0 */ /* 0x000fe20008001858 */
[----:B------:R-:W1:Y:S01]  /*1f870*/  LDC R11, c[0x0][0x238] ;  /* 0x00008e00ff0b7b82 */ /* 0x000e620000000800 */
[----:B----4-:R-:W-:-:S05]  /*1f880*/  IADD3 R10, P5, R10, R227, RZ ;  /* 0x000000e30a0a7210 */ /* 0x010fca0007fbe0ff */
[----:B------:R4:W-:Y:S04]  /*1f890*/  STL [R1+0x8c8], R10 ;  /* 0x0008c80a01007387 */ /* 0x0009e80000100800 */
[----:B----4-:R-:W4:Y:S01]  /*1f8a0*/  LDL.LU R10, [R1+0x12d4] ;  /* 0x0012d400010a7983 */ /* 0x010f220000300800 */
[----:B------:R-:W-:Y:S02]  /*1f8b0*/  WARPGROUP.DEPBAR.LE gsb0, 0x0 ;  /* 0x00008000000079c5 */ /* 0x000fe40000010000 */
[----:B------:R-:W-:-:S06]  /*1f8c0*/  WARPGROUP.ARRIVE ;  /* 0x00000000000079c5 */ /* 0x000fcc0000000000 */
[----:B------:R-:W-:Y:S01]  /*1f8d0*/  HGMMA.64x128x16.F32.BF16 R88, gdesc[UR40].tnspA, R88, gsb0 ;  /* 0x21e00000285879f0 */ /* 0x000fe20008001858 */
[-C--:B------:R-:W-:Y:S02]  /*1f8e0*/  IADD3 R9, P6, R9, R227.reuse, RZ ;  /* 0x000000e309097210 */ /* 0x080fe40007fde0ff */
[----:B------:R-:W-:Y:S01]  /*1f8f0*/  IADD3 R7, P1, R7, R227, RZ ;  /* 0x000000e307077210 */ /* 0x000fe20007f3e0ff */
[----:B------:R-:W-:Y:S02]  /*1f900*/  WARPGROUP.DEPBAR.LE gsb0, 0x0 ;  /* 0x00008000000079c5 */ /* 0x000fe40000010000 */
[----:B------:R-:W-:-:S06]  /*1f910*/  WARPGROUP.ARRIVE ;  /* 0x00000000000079c5 */ /* 0x000fcc0000000000 */
[----:B------:R-:W-:Y:S01]  /*1f920*/  HGMMA.64x128x16.F32.BF16 R24, gdesc[UR44].tnspA, R24, gsb0 ;  /* 0x21e000002c1879f0 */ /* 0x000fe20008001818 */
[----:B------:R0:W-:Y:S04]  /*1f930*/  STL [R1+0x8c0], R9 ;  /* 0x0008c00901007387 */ /* 0x0001e80000100800 */
[----:B0-----:R-:W3:Y:S04]  /*1f940*/  LDL.LU R9, [R1+0x12d0] ;  /* 0x0012d00001097983 */ /* 0x001ee80000300800 */
[----:B------:R-:W-:Y:S04]  /*1f950*/  STL [R1+0x8ec], R216 ;  /* 0x0008ecd801007387 */ /* 0x000fe80000100800 */
[----:B------:R0:W-:Y:S04]  /*1f960*/  STL [R1+0x8b8], R7 ;  /* 0x0008b80701007387 */ /* 0x0001e80000100800 */
[----:B0-----:R-:W3:Y:S04]  /*1f970*/  LDL.LU R7, [R1+0x12cc] ;  /* 0x0012cc0001077983 */ /* 0x001ee80000300800 */
[----:B------:R-:W-:Y:S04]  /*1f980*/  STL [R1+0x8e4], R13 ;  /* 0x0008e40d01007387 */ /* 0x000fe80000100800 */
[----:B------:R0:W-:Y:S04]  /*1f990*/  STL [R1+0x8dc], R221 ;  /* 0x0008dcdd01007387 */ /* 0x0001e80000100800 */
[----:B0-----:R-:W3:Y:S01]  /*1f9a0*/  LDL.LU R221, [R1+0x12c8] ;  /* 0x0012c80001dd7983 */ /* 0x001ee20000300800 */
[----:B------:R-:W-:-:S02]  /*1f9b0*/  WARPGROUP.DEPBAR.LE gsb0, 0x0 ;  /* 0x00008000000079c5 */ /* 0x000fc40000010000 */
[----:B------:R-:W-:-:S06]  /*1f9c0*/  WARPGROUP.ARRIVE ;  /* 0x00000000000079c5 */ /* 0x000fcc0000000000 */
[----:B------:R-:W-:Y:S01]  /*1f9d0*/  HGMMA.64x128x16.F32.BF16 R24, gdesc[UR48].tnspA, R24, gsb0 ;  /* 0x21e00000301879f0 */ /* 0x000fe20008001818 */
[----:B----4-:R-:W-:-:S05]  /*1f9e0*/  IADD3 R10, P2, R10, R227, RZ ;  /* 0x000000e30a0a7210 */ /* 0x010fca0007f5e0ff */
[----:B------:R0:W-:Y:S04]  /*1f9f0*/  STL [R1+0x8b0], R10 ;  /* 0x0008b00a01007387 */ /* 0x0001e80000100800 */
[----:B0-----:R-:W4:Y:S01]  /*1fa00*/  LDL.LU R10, [R1+0x12c4] ;  /* 0x0012c400010a7983 */ /* 0x001f220000300800 */
[----:B------:R-:W-:Y:S02]  /*1fa10*/  WARPGROUP.DEPBAR.LE gsb0, 0x0 ;  /* 0x00008000000079c5 */ /* 0x000fe40000010000 */
[----:B------:R-:W-:-:S06]  /*1fa20*/  WARPGROUP.ARRIVE ;  /* 0x00000000000079c5 */ /* 0x000fcc0000000000 */
[----:B------:R-:W-:Y:S01]  /*1fa30*/  HGMMA.64x128x16.F32.BF16 R24, gdesc[UR52].tnspA, R24, gsb0 ;  /* 0x21e00000341879f0 */ /* 0x000fe20008001818 */
[----:B--2---:R-:W-:Y:S01]  /*1fa40*/  IADD3 R6, P3, R6, R227, RZ ;  /* 0x000000e306067210 */ /* 0x004fe20007f7e0ff */
[----:B------:R0:W-:Y:S01]  /*1fa50*/  STL [R1+0x8d4], R5 ;  /* 0x0008d40501007387 */ /* 0x0001e20000100800 */
[--C-:B------:R-:W-:Y:S02]  /*1fa60*/  IMAD.X R223, R223, 0x1, R2.reuse, P6 ;  /* 0x00000001dfdf7824 */ /* 0x100fe400030e0602 */
[--C-:B------:R-:W-:Y:S01]  /*1fa70*/  IMAD.X R222, R222, 0x1, R2.reuse, P1 ;  /* 0x00000001dede7824 */ /* 0x100fe200008e0602 */
[----:B0-----:R0:W5:Y:S04]  /*1fa80*/  LDL.LU R5, [R1+0x12c0] ;  /* 0x0012c00001057983 */ /* 0x0011680000300800 */
[----:B------:R2:W-:Y:S04]  /*1fa90*/  STL [R1+0x8a8], R6 ;  /* 0x0008a80601007387 */ /* 0x0005e80000100800 */
[----:B--2---:R0:W5:Y:S01]  /*1faa0*/  LDL.LU R6, [R1+0x12bc] ;  /* 0x0012bc0001067983 */ /* 0x0041620000300800 */
[----:B---3--:R-:W-:-:S02]  /*1fab0*/  IMAD.X R9, R9, 0x1, R2, P5 ;  /* 0x0000000109097824 */ /* 0x008fc400028e0602 */
[----:B------:R-:W-:Y:S01]  /*1fac0*/  IMAD.X R7, R7, 0x1, R2, P4 ;  /* 0x0000000107077824 */ /* 0x000fe200020e0602 */
[----:B------:R-:W-:Y:S02]  /*1fad0*/  WARPGROUP.DEPBAR.LE gsb0, 0x0 ;  /* 0x00008000000079c5 */ /* 0x000fe40000010000 */
[----:B------:R-:W-:-:S06]  /*1fae0*/  WARPGROUP.ARRIVE ;  /* 0x00000000000079c5 */ /* 0x000fcc0000000000 */
[----:B------:R-:W-:Y:S01]  /*1faf0*/  HGMMA.64x128x16.F32.BF16 R24, gdesc[UR56].tnspA, R24, gsb0 ;  /* 0x21e00000381879f0 */ /* 0x000fe20008001818 */
[----:B------:R-:W-:Y:S01]  /*1fb00*/  IADD3 R8, P4, R8, R227, RZ ;  /* 0x000000e308087210 */ /* 0x000fe20007f9e0ff */
[----:B------:R2:W-:Y:S01]  /*1fb10*/  STL [R1+0x8cc], R7 ;  /* 0x0008cc0701007387 */ /* 0x0005e20000100800 */
[--C-:B------:R-:W-:Y:S02]  /*1fb20*/  IMAD.X R221, R221, 0x1, R2.reuse, P2 ;  /* 0x00000001dddd7824 */ /* 0x100fe400010e0602 */
[--C-:B------:R-:W-:Y:S01]  /*1fb30*/  IMAD.X R220, R220, 0x1, R2.reuse, P3 ;  /* 0x00000001dcdc7824 */ /* 0x100fe200018e0602 */
[----:B--2---:R0:W5:Y:S04]  /*1fb40*/  LDL.LU R7, [R1+0x12b8] ;  /* 0x0012b80001077983 */ /* 0x0041680000300800 */
[----:B------:R2:W-:Y:S01]  /*1fb50*/  STL [R1+0x8a0], R8 ;  /* 0x0008a00801007387 */ /* 0x0005e20000100800 */
[----:B------:R-:W-:-:S03]  /*1fb60*/  IMAD.X R217, R217, 0x1, R2, P4 ;  /* 0x00000001d9d97824 */ /* 0x000fc600020e0602 */
[----:B--2---:R0:W5:Y:S04]  /*1fb70*/  LDL.LU R8, [R1+0x12b4] ;  /* 0x0012b40001087983 */ /* 0x0041680000300800 */
[----:B------:R2:W-:Y:S04]  /*1fb80*/  STL [R1+0x8c4], R9 ;  /* 0x0008c40901007387 */ /* 0x0005e80000100800 */
[----:B--2---:R0:W5:Y:S01]  /*1fb90*/  LDL.LU R9, [R1+0x12b0] ;  /* 0x0012b00001097983 */ /* 0x0041620000300800 */
[----:B----4-:R-:W-:-:S05]  /*1fba0*/  IADD3 R10, P5, R10, R227, RZ ;  /* 0x000000e30a0a7210 */ /* 0x010fca0007fbe0ff */
[----:B------:R2:W-:Y:S01]  /*1fbb0*/  STL [R1+0x898], R10 ;  /* 0x0008980a01007387 */ /* 0x0005e20000100800 */
[----:B------:R-:W-:-:S03]  /*1fbc0*/  IMAD.X R19, R19, 0x1, R2, P5 ;  /* 0x0000000113137824 */ /* 0x000fc600028e0602 */
[----:B--2---:R0:W5:Y:S04]  /*1fbd0*/  LDL.LU R10, [R1+0x12ac] ;  /* 0x0012ac00010a7983 */ /* 0x0041680000300800 */
[----:B------:R2:W-:Y:S01]  /*1fbe0*/  STL [R1+0x8bc], R223 ;  /* 0x0008bcdf01007387 */ /* 0x0005e20000100800 */
[----:B-1----:R-:W-:-:S03]  /*1fbf0*/  IMAD.SHL.U32 R11, R11, 0x40, RZ ;  /* 0x000000400b0b7824 */ /* 0x002fc600078e00ff */
[----:B--2---:R0:W5:Y:S04]  /*1fc00*/  LDL.LU R223, [R1+0x12a8] ;  /* 0x0012a80001df7983 */ /* 0x0041680000300800 */
[----:B------:R1:W-:Y:S01]  /*1fc10*/  STL [R1+0x8b4], R222 ;  /* 0x0008b4de01007387 */ /* 0x0003e20000100800 */
[----:B------:R-:W-:-:S03]  /*1fc20*/  IMAD.MOV.U32 R13, RZ, RZ, R12 ;  /* 0x000000ffff0d7224 */ /* 0x000fc600078e000c */
[----:B-1----:R0:W5:Y:S04]  /*1fc30*/  LDL.LU R222, [R1+0x12a4] ;  /* 0x0012a40001de7983 */ /* 0x0021680000300800 */
[----:B------:R1:W-:Y:S01]  /*1fc40*/  STL [R1+0x8ac], R221 ;  /* 0x0008acdd01007387 */ /* 0x0003e20000100800 */
[----:B------:R-:W-:Y:S02]  /*1fc50*/  IMAD.SHL.U32 R11, R11, 0x2, RZ ;  /* 0x000000020b0b7824 */ /* 0x000fe400078e00ff */
[----:B------:R-:W-:Y:S01]  /*1fc60*/  IMAD.MOV.U32 R12, RZ, RZ, R224 ;  /* 0x000000ffff0c7224 */ /* 0x000fe200078e00e0 */
[----:B-1----:R0:W5:Y:S04]  /*1fc70*/  LDL.LU R221, [R1+0x12a0] ;  /* 0x0012a00001dd7983 */ /* 0x0021680000300800 */
[----:B------:R1:W-:Y:S04]  /*1fc80*/  STL [R1+0x8a4], R220 ;  /* 0x0008a4dc01007387 */ /* 0x0003e80000100800 */
[----:B-1----:R0:W5:Y:S04]  /*1fc90*/  LDL.LU R220, [R1+0x129c] ;  /* 0x00129c0001dc7983 */ /* 0x0021680000300800 */
[----:B------:R1:W-:Y:S04]  /*1fca0*/  STL [R1+0x89c], R217 ;  /* 0x00089cd901007387 */ /* 0x0003e80000100800 */
[----:B-1----:R0:W5:Y:S04]  /*1fcb0*/  LDL.LU R217, [R1+0x1298] ;  /* 0x0012980001d97983 */ /* 0x0021680000300800 */
[----:B------:R1:W-:Y:S02]  /*1fcc0*/  STL [R1+0x894], R19 ;  /* 0x0008941301007387 */ /* 0x0003e40000100800 */
[----:B-1----:R-:W-:-:S02]  /*1fcd0*/  IMAD.MOV.U32 R19, RZ, RZ, R18 ;  /* 0x000000ffff137224 */ /* 0x002fc400078e0012 */
[----:B------:R-:W-:Y:S01]  /*1fce0*/  IMAD.MOV.U32 R18, RZ, RZ, R219 ;  /* 0x000000ffff127224 */ /* 0x000fe200078e00db */
[----:B------:R-:W-:Y:S02]  /*1fcf0*/  WARPGROUP.DEPBAR.LE gsb0, 0x0 ;  /* 0x00008000000079c5 */ /* 0x000fe40000010000 */
[----:B0-----:R-:W-:Y:S05]  /*1fd00*/  @P0 BRA `(.L_x_1) ;  /* 0xfffffeb000700947 */ /* 0x001fea000383ffff */
[----:B------:R-:W2:Y:S04]  /*1fd10*/  LDL.LU R22, [R1+0x1f8] ;  /* 0x0001f80001167983 */ /* 0x000ea80000300800 */
[----:B------:R-:W2:Y:S04]  /*1fd20*/  LDL.LU R23, [R1+0x3f8] ;  /* 0x0003f80001177983 */ /* 0x000ea80000300800 */
[----:B------:R-:W3:Y:S04]  /*1fd30*/  LDL.LU R20, [R1+0x1f0] ;  /* 0x0001f00001147983 */ /* 0x000ee80000300800 */
[----:B------:R-:W3:Y:S04]  /*1fd40*/  LDL.LU R21, [R1+0x3f0] ;  /* 0x0003f00001157983 */ /* 0x000ee80000300800 */
[----:B------:R-:W4:Y:S04]  /*1fd50*/  LDL.LU R18, [R1+0x2f8] ;  /* 0x0002f80001127983 */ /* 0x000f280000300800 */
[----:B------:R-:W4:Y:S04]  /*1fd60*/  LDL.LU R19, [R1+0x4f8] ;  /* 0x0004f80001137983 */ /* 0x000f280000300800 */
[----:B------:R-:W4:Y:S04]  /*1fd70*/  LDL.LU R12, [R1+0x2f0] ;  /* 0x0002f000010c7983 */ /* 0x000f280000300800 */
[----:B------:R-:W4:Y:S04]  /*1fd80*/  LDL.LU R13, [R1+0x4f0] ;  /* 0x0004f000010d7983 */ /* 0x000f280000300800 */
[----:B------:R-:W4:Y:S04]  /*1fd90*/  LDL.LU R2, [R1+0xec] ;  /* 0x0000ec0001027983 */ /* 0x000f280000300800 */
[----:B------:R-:W4:Y:S04]  /*1fda0*/  LDL.LU R227, [R1+0xe4] ;  /* 0x0000e40001e37983 */ /* 0x000f280000300800 */
[----:B------:R-:W4:Y:S04]  /*1fdb0*/  LDL.LU R0, [R1+0x1ec] ;  /* 0x0001ec0001007983 */ /* 0x000f280000300800 */
[----:B------:R-:W4:Y:S04]  /*1fdc0*/  LDL.LU R11, [R1+0x3ec] ;  /* 0x0003ec00010b7983 */ /* 0x000f280000300800 */
[----:B-----5:R-:W4:Y:S04]  /*1fdd0*/  LDL.LU R10, [R1+0x1e4] ;  /* 0x0001e400010a7983 */ /* 0x020f280000300800 */
        /* <DEDUP_REMOVED lines=15> */
[----:B------:R0:W-:Y:S04]  /*1fed0*/  STL [R1+0x1328], R93 ;  /* 0x0013285d01007387 */ /* 0x0001e80000100800 */
[----:B0-----:R-:W4:Y:S04]  /*1fee0*/  LDL.LU R93, [R1+0xf0] ;  /* 0x0000f000015d7983 */ /* 0x001f280000300800 */
        /* <DEDUP_REMOVED lines=21> */
[----:B0-----:R-:W4:Y:S01]  /*20040*/  LDL.LU R91, [R1+0xfc] ;  /* 0x0000fc00015b7983 */ /* 0x001f220000300800 */
[----:B------:R-:W-:-:S03]  /*20050*/  F2FP.BF16.F32.PACK_AB R85, R85, R213 ;  /* 0x000000d55555723e */ /* 0x000fc600000010ff */
[----:B------:R-:W-:Y:S04]  /*20060*/  STL [R1+0x12f8], R89 ;  /* 0x0012f85901007387 */ /* 0x000fe80000100800 */
[----:B------:R-:W-:Y:S04]  /*20070*/  STL [R1+0x12f4], R252 ;  /* 0x0012f4fc01007387 */ /* 0x000fe80000100800 */
[----:B------:R-:W-:Y:S04]  /*20080*/  STL [R1+0x12f0], R250 ;  /* 0x0012f0fa01007387 */ /* 0x000fe80000100800 */
[----:B------:R-:W-:Y:S04]  /*20090*/  STL [R1+0x12ec], R251 ;  /* 0x0012ecfb01007387 */ /* 0x000fe80000100800 */
[----:B------:R-:W-:Y:S04]  /*200a0*/  STL [R1+0x12e8], R154 ;  /* 0x0012e89a01007387 */ /* 0x000fe80000100800 */
[----:B------:R0:W-:Y:S04]  /*200b0*/  STL [R1+0x12e4], R26 ;  /* 0x0012e41a01007387 */ /* 0x0001e80000100800 */
[----:B------:R-:W-:Y:S01]  /*200c0*/  STL [R1+0x12e0], R152 ;  /* 0x0012e09801007387 */ /* 0x000fe20000100800 */
[----:B--2---:R-:W-:-:S03]  /*200d0*/  F2FP.BF16.F32.PACK_AB R22, R22, R23 ;  /* 0x000000171616723e */ /* 0x004fc600000010ff */
[----:B------:R-:W-:Y:S01]  /*200e0*/  STL [R1+0x12dc], R24 ;  /* 0x0012dc1801007387 */ /* 0x000fe20000100800 */
[----:B0-----:R-:W-:-:S03]  /*200f0*/  F2FP.BF16.F32.PACK_AB R26, R87, R215 ;  /* 0x000000d7571a723e */ /* 0x001fc600000010ff */
[----:B------:R-:W-:Y:S01]  /*20100*/  STL [R1+0x12d8], R249 ;  /* 0x0012d8f901007387 */ /* 0x000fe20000100800 */
[----:B---3--:R-:W-:-:S03]  /*20110*/  F2FP.BF16.F32.PACK_AB R20, R20, R21 ;  /* 0x000000151414723e */ /* 0x008fc600000010ff */
[----:B------:R-:W-:Y:S04]  /*20120*/  STL [R1+0x12d4], R90 ;  /* 0x0012d45a01007387 */ /* 0x000fe80000100800 */
[----:B------:R-:W-:Y:S01]  /*20130*/  STL [R1+0x12d0], R248 ;  /* 0x0012d0f801007387 */ /* 0x000fe20000100800 */
[----:B----4-:R-:W-:-:S03]  /*20140*/  F2FP.BF16.F32.PACK_AB R19, R18, R19 ;  /* 0x000000131213723e */ /* 0x010fc600000010ff */
[----:B------:R-:W-:Y:S04]  /*20150*/  STL [R1+0x12cc], R88 ;  /* 0x0012cc5801007387 */ /* 0x000fe80000100800 */
[----:B------:R-:W-:Y:S01]  /*20160*/  STL [R1+0x12c8], R242 ;  /* 0x0012c8f201007387 */ /* 0x000fe20000100800 */
[----:B------:R-:W-:Y:S02]  /*20170*/  F2FP.BF16.F32.PACK_AB R18, R12, R13 ;  /* 0x0000000d0c12723e */ /* 0x000fe400000010ff */
[----:B------:R-:W-:Y:S01]  /*20180*/  F2FP.BF16.F32.PACK_AB R12, R83, R211 ;  /* 0x000000d3530c723e */ /* 0x000fe200000010ff */
[----:B------:R-:W-:Y:S01]  /*20190*/  STL [R1+0x12c4], R243 ;  /* 0x0012c4f301007387 */ /* 0x000fe20000100800 */
[----:B------:R-:W-:Y:S02]  /*201a0*/  F2FP.BF16.F32.PACK_AB R13, R81, R209 ;  /* 0x000000d1510d723e */ /* 0x000fe400000010ff */
[----:B------:R-:W-:Y:S01]  /*201b0*/  F2FP.BF16.F32.PACK_AB R2, R147, R2 ;  /* 0x000000029302723e */ /* 0x000fe200000010ff */
[----:B------:R-:W-:Y:S04]  /*201c0*/  STL [R1+0x12c0], R240 ;  /* 0x0012c0f001007387 */ /* 0x000fe80000100800 */
[----:B------:R-:W-:Y:S04]  /*201d0*/  STL [R1+0x12bc], R241 ;  /* 0x0012bcf101007387 */ /* 0x000fe80000100800 */
[----:B------:R-:W-:Y:S01]  /*201e0*/  STL [R1+0x12b8], R238 ;  /* 0x0012b8ee01007387 */ /* 0x000fe20000100800 */
[----:B------:R-:W-:-:S03]  /*201f0*/  F2FP.BF16.F32.PACK_AB R11, R0, R11 ;  /* 0x0000000b000b723e */ /* 0x000fc600000010ff */
[----:B------:R-:W-:Y:S04]  /*20200*/  STL [R1+0x12b4], R239 ;  /* 0x0012b4ef01007387 */ /* 0x000fe80000100800 */
[----:B------:R-:W-:Y:S04]  /*20210*/  STL [R1+0x12b0], R236 ;  /* 0x0012b0ec01007387 */ /* 0x000fe80000100800 */
[----:B------:R-:W-:Y:S04]  /*20220*/  STL [R1+0x12ac], R237 ;  /* 0x0012aced01007387 */ /* 0x000fe80000100800 */
[----:B------:R-:W-:Y:S01]  /*20230*/  STL [R1+0x12a8], R223 ;  /* 0x0012a8df01007387 */ /* 0x000fe20000100800 */
[----:B------:R-:W-:-:S03]  /*20240*/  F2FP.BF16.F32.PACK_AB R0, R9, R8 ;  /* 0x000000080900723e */ /* 0x000fc600000010ff */
[----:B------:R-:W-:Y:S04]  /*20250*/  STL [R1+0x12a4], R222 ;  /* 0x0012a4de01007387 */ /* 0x000fe80000100800 */
[----:B------:R-:W-:Y:S01]  /*20260*/  STL [R1+0x12a0], R221 ;  /* 0x0012a0dd01007387 */ /* 0x000fe20000100800 */
[----:B------:R-:W-:-:S03]  /*20270*/  F2FP.BF16.F32.PACK_AB R6, R7, R6 ;  /* 0x000000060706723e */ /* 0x000fc600000010ff */
[----:B------:R-:W-:Y:S01]  /*20280*/  STL [R1+0x129c], R220 ;  /* 0x00129cdc01007387 */ /* 0x000fe20000100800 */
[----:B------:R-:W-:-:S03]  /*20290*/  F2FP.BF16.F32.PACK_AB R5, R146, R5 ;  /* 0x000000059205723e */ /* 0x000fc600000010ff */
[----:B------:R-:W-:Y:S04]  /*202a0*/  STL [R1+0x1298], R217 ;  /* 0x001298d901007387 */ /* 0x000fe80000100800 */
[----:B------:R0:W-:Y:S04]  /*202b0*/  STL [R1+0x54c], R26 ;  /* 0x00054c1a01007387 */ /* 0x0001e80000100800 */
[----:B------:R-:W-:Y:S01]  /*202c0*/  STL [R1+0x548], R85 ;  /* 0x0005485501007387 */ /* 0x000fe20000100800 */
[----:B0-----:R-:W-:Y:S02]  /*202d0*/  F2FP.BF16.F32.PACK_AB R26, R149, R25 ;  /* 0x00000019951a723e */ /* 0x001fe400000010ff */
[----:B------:R-:W-:-:S02]  /*202e0*/  F2FP.BF16.F32.PACK_AB R25, R153, R27 ;  /* 0x0000001b9919723e */ /* 0x000fc400000010ff */
[----:B------:R-:W-:-:S05]  /*202f0*/  F2FP.BF16.F32.PACK_AB R24, R151, R91 ;  /* 0x0000005b9718723e */ /* 0x000fca00000010ff */
[----:B------:R0:W-:Y:S04]  /*20300*/  STL [R1+0x544], R24 ;  /* 0x0005441801007387 */ /* 0x0001e80000100800 */
[----:B------:R1:W-:Y:S04]  /*20310*/  STL [R1+0x540], R26 ;  /* 0x0005401a01007387 */ /* 0x0003e80000100800 */
[----:B------:R2:W-:Y:S01]  /*20320*/  STL [R1+0x53c], R25 ;  /* 0x00053c1901007387 */ /* 0x0005e20000100800 */
[----:B0-----:R-:W-:Y:S02]  /*20330*/  F2FP.BF16.F32.PACK_AB R24, R155, R92 ;  /* 0x0000005c9b18723e */ /* 0x001fe400000010ff */
[----:B-1----:R-:W-:-:S03]  /*20340*/  F2FP.BF16.F32.PACK_AB R26, R94, R28 ;  /* 0x0000001c5e1a723e */ /* 0x002fc600000010ff */
[----:B------:R0:W-:Y:S01]  /*20350*/  STL [R1+0x538], R24 ;  /* 0x0005381801007387 */ /* 0x0001e20000100800 */
[----:B--2---:R-:W-:-:S03]  /*20360*/  F2FP.BF16.F32.PACK_AB R25, R156, R30 ;  /* 0x0000001e9c19723e */ /* 0x004fc600000010ff */
[----:B------:R1:W-:Y:S04]  /*20370*/  STL [R1+0x534], R26 ;  /* 0x0005341a01007387 */ /* 0x0003e80000100800 */
[----:B------:R2:W-:Y:S01]  /*20380*/  STL [R1+0x530], R25 ;  /* 0x0005301901007387 */ /* 0x0005e20000100800 */
[----:B0-----:R-:W-:Y:S02]  /*20390*/  F2FP.BF16.F32.PACK_AB R24, R86, R214 ;  /* 0x000000d65618723e */ /* 0x001fe400000010ff */
[----:B-1----:R-:W-:-:S03]  /*203a0*/  F2FP.BF16.F32.PACK_AB R26, R84, R212 ;  /* 0x000000d4541a723e */ /* 0x002fc600000010ff */
[----:B------:R0:W-:Y:S01]  /*203b0*/  STL [R1+0x52c], R24 ;  /* 0x00052c1801007387 */ /* 0x0001e20000100800 */
[----:B--2---:R-:W-:-:S03]  /*203c0*/  F2FP.BF16.F32.PACK_AB R25, R150, R158 ;  /* 0x0000009e9619723e */ /* 0x004fc600000010ff */
[----:B------:R-:W-:Y:S04]  /*203d0*/  STL [R1+0x528], R26 ;  /* 0x0005281a01007387 */ /* 0x000fe80000100800 */
[----:B------:R-:W-:Y:S01]  /*203e0*/  STL [R1+0x524], R25 ;  /* 0x0005241901007387 */ /* 0x000fe20000100800 */
[----:B0-----:R-:W-:-:S05]  /*203f0*/  F2FP.BF16.F32.PACK_AB R24, R148, R93 ;  /* 0x0000005d9418723e */ /* 0x001fca00000010ff */
[----:B------:R-:W-:Y:S04]  /*20400*/  STL [R1+0x520], R24 ;  /* 0x0005201801007387 */ /* 0x000fe80000100800 */
[----:B------:R-:W-:Y:S04]  /*20410*/  STL [R1+0x51c], R22 ;  /* 0x00051c1601007387 */ /* 0x000fe80000100800 */
[----:B------:R-:W-:Y:S04]  /*20420*/  STL [R1+0x518], R20 ;  /* 0x0005181401007387 */ /* 0x000fe80000100800 */
[----:B------:R-:W-:Y:S04]  /*20430*/  STL [R1+0x514], R19 ;  /* 0x0005141301007387 */ /* 0x000fe80000100800 */
[----:B------:R-:W-:Y:S04]  /*20440*/  STL [R1+0x510], R18 ;  /* 0x0005101201007387 */ /* 0x000fe80000100800 */
[----:B------:R0:W-:Y:S04]  /*20450*/  STL [R1+0x50c], R12 ;  /* 0x00050c0c01007387 */ /* 0x0001e80000100800 */
[----:B------:R-:W-:Y:S04]  /*20460*/  STL [R1+0x508], R13 ;  /* 0x0005080d01007387 */ /* 0x000fe80000100800 */
[----:B------:R1:W-:Y:S01]  /*20470*/  STL [R1+0x504], R2 ;  /* 0x0005040201007387 */ /* 0x0003e20000100800 */
[----:B0-----:R-:W-:-:S05]  /*20480*/  F2FP.BF16.F32.PACK_AB R12, R145, R227 ;  /* 0x000000e3910c723e */ /* 0x001fca00000010ff */
[----:B------:R-:W-:Y:S01]  /*20490*/  STL [R1+0x500], R12 ;  /* 0x0005000c01007387 */ /* 0x000fe20000100800 */
[----:B-1----:R-:W-:-:S03]  /*204a0*/  F2FP.BF16.F32.PACK_AB R2, R10, R17 ;  /* 0x000000110a02723e */ /* 0x002fc600000010ff */
[----:B------:R-:W-:Y:S04]  /*204b0*/  STL [R1+0x4fc], R11 ;  /* 0x0004fc0b01007387 */ /* 0x000fe80000100800 */
[----:B------:R0:W-:Y:S04]  /*204c0*/  STL [R1+0x4f8], R2 ;  /* 0x0004f80201007387 */ /* 0x0001e80000100800 */
[----:B------:R1:W-:Y:S04]  /*204d0*/  STL [R1+0x4f4], R0 ;  /* 0x0004f40001007387 */ /* 0x0003e80000100800 */
[----:B------:R-:W-:Y:S01]  /*204e0*/  STL [R1+0x4f0], R6 ;  /* 0x0004f00601007387 */ /* 0x000fe20000100800 */
[----:B0-----:R-:W-:-:S02]  /*204f0*/  F2FP.BF16.F32.PACK_AB R2, R82, R210 ;  /* 0x000000d25202723e */ /* 0x001fc400000010ff */
[----:B-1----:R-:W-:-:S03]  /*20500*/  F2FP.BF16.F32.PACK_AB R0, R80, R208 ;  /* 0x000000d05000723e */ /* 0x002fc600000010ff */
[----:B------:R0:W-:Y:S04]  /*20510*/  STL [R1+0x3fc], R2 ;  /* 0x0003fc0201007387 */ /* 0x0001e80000100800 */
[----:B------:R1:W-:Y:S04]  /*20520*/  STL [R1+0x3f8], R0 ;  /* 0x0003f80001007387 */ /* 0x0003e80000100800 */
[----:B------:R-:W-:Y:S01]  /*20530*/  STL [R1+0x3f4], R5 ;  /* 0x0003f40501007387 */ /* 0x000fe20000100800 */
[----:B0-----:R-:W-:Y:S02]  /*20540*/  F2FP.BF16.F32.PACK_AB R2, R144, R4 ;  /* 0x000000049002723e */ /* 0x001fe400000010ff */
[----:B-1----:R-:W-:-:S03]  /*20550*/  F2FP.BF16.F32.PACK_AB R0, R3, R16 ;  /* 0x000000100300723e */ /* 0x002fc600000010ff */
[----:B------:R0:W-:Y:S01]  /*20560*/  STL [R1+0x3f0], R2 ;  /* 0x0003f00201007387 */ /* 0x0001e20000100800 */
[----:B------:R-:W-:-:S03]  /*20570*/  F2FP.BF16.F32.PACK_AB R3, R15, R14 ;  /* 0x0000000e0f03723e */ /* 0x000fc600000010ff */
[----:B------:R1:W-:Y:S04]  /*20580*/  STL [R1+0x2fc], R0 ;  /* 0x0002fc0001007387 */ /* 0x0003e80000100800 */
[----:B------:R-:W-:Y:S01]  /*20590*/  STL [R1+0x2f8], R3 ;  /* 0x0002f80301007387 */ /* 0x000fe20000100800 */
[----:B0-----:R-:W-:-:S03]  /*205a0*/  F2FP.BF16.F32.PACK_AB R2, R224, R219 ;  /* 0x000000dbe002723e */ /* 0x001fc600000010ff */
[----:B------:R-:W2:Y:S01]  /*205b0*/  LDL.LU R25, [R1+0xdc] ;  /* 0x0000dc0001197983 */ /* 0x000ea20000300800 */
[----:B-1----:R-:W-:-:S03]  /*205c0*/  F2FP.BF16.F32.PACK_AB R0, R218, R216 ;  /* 0x000000d8da00723e */ /* 0x002fc600000010ff */
[----:B------:R0:W-:Y:S04]  /*205d0*/  STL [R1+0x2f4], R2 ;  /* 0x0002f40201007387 */ /* 0x0001e80000100800 */
[----:B------:R-:W3:Y:S04]  /*205e0*/  LDL.LU R153, [R1+0xd4] ;  /* 0x0000d40001997983 */ /* 0x000ee80000300800 */
[----:B------:R1:W-:Y:S04]  /*205f0*/  STL [R1+0x2f0], R0 ;  /* 0x0002f00001007387 */ /* 0x0003e80000100800 */
        /* <DEDUP_REMOVED lines=17> */
[----:B0-----:R-:W4:Y:S04]  /*20710*/  LDL.LU R2, [R1+0x4d0] ;  /* 0x0004d00001027983 */ /* 0x001f280000300800 */
[----:B------:R-:W4:Y:S04]  /*20720*/  LDL.LU R227, [R1+0xcc] ;  /* 0x0000cc0001e37983 */ /* 0x000f280000300800 */
[----:B-1----:R-:W4:Y:S04]  /*20730*/  LDL.LU R0, [R1+0xc4] ;  /* 0x0000c40001007983 */ /* 0x002f280000300800 */
        /* <DEDUP_REMOVED lines=16> */
[----:B------:R-:W4:Y:S01]  /*20840*/  LDL.LU R216, [R1+0x2c0] ;  /* 0x0002c00001d87983 */ /* 0x000f220000300800 */
[----:B------:R-:W-:-:S02]  /*20850*/  F2FP.BF16.F32.PACK_AB R79, R79, R207 ;  /* 0x000000cf4f4f723e */ /* 0x000fc400000010ff */
[----:B------:R-:W-:-:S03]  /*20860*/  F2FP.BF16.F32.PACK_AB R24, R77, R205 ;  /* 0x000000cd4d18723e */ /* 0x000fc600000010ff */
[----:B------:R-:W-:Y:S04]  /*20870*/  STL [R1+0x2ec], R79 ;  /* 0x0002ec4f01007387 */ /* 0x000fe80000100800 */
[----:B------:R4:W-:Y:S01]  /*20880*/  STL [R1+0x2e8], R24 ;  /* 0x0002e81801007387 */ /* 0x0009e20000100800 */
[----:B--2---:R-:W-:Y:S02]  /*20890*/  F2FP.BF16.F32.PACK_AB R26, R143, R25 ;  /* 0x000000198f1a723e */ /* 0x004fe400000010ff */
[----:B---3--:R-:W-:-:S03]  /*208a0*/  F2FP.BF16.F32.PACK_AB R25, R141, R153 ;  /* 0x000000998d19723e */ /* 0x008fc600000010ff */
[----:B------:R0:W-:Y:S04]  /*208b0*/  STL [R1+0x2e4], R26 ;  /* 0x0002e41a01007387 */ /* 0x0001e80000100800 */
[----:B------:R1:W-:Y:S01]  /*208c0*/  STL [R1+0x2e0], R25 ;  /* 0x0002e01901007387 */ /* 0x0003e20000100800 */
[----:B----4-:R-:W-:-:S05]  /*208d0*/  F2FP.BF16.F32.PACK_AB R24, R27, R155 ;  /* 0x0000009b1b18723e */ /* 0x010fca00000010ff */
[----:B------:R2:W-:Y:S01]  /*208e0*/  STL [R1+0x1fc], R24 ;  /* 0x0001fc1801007387 */ /* 0x0005e20000100800 */
[----:B0-----:R-:W-:Y:S02]  /*208f0*/  F2FP.BF16.F32.PACK_AB R26, R92, R94 ;  /* 0x0000005e5c1a723e */ /* 0x001fe400000010ff */
[----:B-1----:R-:W-:-:S03]  /*20900*/  F2FP.BF16.F32.PACK_AB R25, R28, R156 ;  /* 0x0000009c1c19723e */ /* 0x002fc600000010ff */
[----:B------:R0:W-:Y:S01]  /*20910*/  STL [R1+0x1f8], R26 ;  /* 0x0001f81a01007387 */ /* 0x0001e20000100800 */
[----:B--2---:R-:W-:-:S03]  /*20920*/  F2FP.BF16.F32.PACK_AB R24, R30, R158 ;  /* 0x0000009e1e18723e */ /* 0x004fc600000010ff */
[----:B------:R1:W-:Y:S01]  /*20930*/  STL [R1+0x1f4], R25 ;  /* 0x0001f41901007387 */ /* 0x0003e20000100800 */
[----:B0-----:R-:W-:-:S03]  /*20940*/  F2FP.BF16.F32.PACK_AB R26, R78, R206 ;  /* 0x000000ce4e1a723e */ /* 0x001fc600000010ff */
[----:B------:R0:W-:Y:S01]  /*20950*/  STL [R1+0x1f0], R24 ;  /* 0x0001f01801007387 */ /* 0x0001e20000100800 */
[----:B------:R-:W-:Y:S02]  /*20960*/  F2FP.BF16.F32.PACK_AB R22, R140, R22 ;  /* 0x000000168c16723e */ /* 0x000fe400000010ff */
[----:B-1----:R-:W-:Y:S01]  /*20970*/  F2FP.BF16.F32.PACK_AB R25, R76, R204 ;  /* 0x000000cc4c19723e */ /* 0x002fe200000010ff */
[----:B------:R-:W-:Y:S01]  /*20980*/  STL [R1+0x1ec], R26 ;  /* 0x0001ec1a01007387 */ /* 0x000fe20000100800 */
[----:B0-----:R-:W-:Y:S02]  /*20990*/  F2FP.BF16.F32.PACK_AB R24, R142, R93 ;  /* 0x0000005d8e18723e */ /* 0x001fe400000010ff */
[----:B------:R-:W-:Y:S01]  /*209a0*/  F2FP.BF16.F32.PACK_AB R20, R23, R20 ;  /* 0x000000141714723e */ /* 0x000fe200000010ff */
[----:B------:R-:W-:Y:S04]  /*209b0*/  STL [R1+0x1e8], R25 ;  /* 0x0001e81901007387 */ /* 0x000fe80000100800 */
[----:B------:R-:W-:Y:S01]  /*209c0*/  STL [R1+0x1e4], R24 ;  /* 0x0001e41801007387 */ /* 0x000fe20000100800 */
[----:B------:R-:W-:-:S03]  /*209d0*/  F2FP.BF16.F32.PACK_AB R18, R21, R18 ;  /* 0x000000121512723e */ /* 0x000fc600000010ff */
[----:B------:R-:W-:Y:S01]  /*209e0*/  STL [R1+0x1e0], R22 ;  /* 0x0001e01601007387 */ /* 0x000fe20000100800 */
[----:B------:R-:W-:-:S03]  /*209f0*/  F2FP.BF16.F32.PACK_AB R12, R19, R12 ;  /* 0x0000000c130c723e */ /* 0x000fc600000010ff */
[----:B------:R-:W-:Y:S04]  /*20a00*/  STL [R1+0x1dc], R20 ;  /* 0x0001dc1401007387 */ /* 0x000fe80000100800 */
[----:B------:R-:W-:Y:S01]  /*20a10*/  STL [R1+0x1d8], R18 ;  /* 0x0001d81201007387 */ /* 0x000fe20000100800 */
[----:B------:R-:W-:-:S03]  /*20a20*/  F2FP.BF16.F32.PACK_AB R2, R13, R2 ;  /* 0x000000020d02723e */ /* 0x000fc600000010ff */
[----:B------:R0:W-:Y:S01]  /*20a30*/  STL [R1+0x1d4], R12 ;  /* 0x0001d40c01007387 */ /* 0x0001e20000100800 */
[----:B------:R-:W-:-:S03]  /*20a40*/  F2FP.BF16.F32.PACK_AB R13, R75, R203 ;  /* 0x000000cb4b0d723e */ /* 0x000fc600000010ff */
[----:B------:R1:W-:Y:S01]  /*20a50*/  STL [R1+0x1d0], R2 ;  /* 0x0001d00201007387 */ /* 0x0003e20000100800 */
[----:B------:R-:W-:Y:S02]  /*20a60*/  F2FP.BF16.F32.PACK_AB R0, R137, R0 ;  /* 0x000000008900723e */ /* 0x000fe400000010ff */
[----:B0-----:R-:W-:Y:S01]  /*20a70*/  F2FP.BF16.F32.PACK_AB R12, R73, R201 ;  /* 0x000000c9490c723e */ /* 0x001fe200000010ff */
[----:B------:R-:W-:Y:S01]  /*20a80*/  STL [R1+0xfc], R13 ;  /* 0x0000fc0d01007387 */ /* 0x000fe20000100800 */
[----:B-1----:R-:W-:-:S03]  /*20a90*/  F2FP.BF16.F32.PACK_AB R2, R139, R227 ;  /* 0x000000e38b02723e */ /* 0x002fc600000010ff */
[----:B------:R-:W-:Y:S01]  /*20aa0*/  STL [R1+0xf8], R12 ;  /* 0x0000f80c01007387 */ /* 0x000fe20000100800 */
[----:B------:R-:W-:-:S03]  /*20ab0*/  F2FP.BF16.F32.PACK_AB R10, R11, R10 ;  /* 0x0000000a0b0a723e */ /* 0x000fc600000010ff */
[----:B------:R0:W-:Y:S04]  /*20ac0*/  STL [R1+0xf4], R2 ;  /* 0x0000f40201007387 */ /* 0x0001e80000100800 */
[----:B------:R1:W-:Y:S01]  /*20ad0*/  STL [R1+0xf0], R0 ;  /* 0x0000f00001007387 */ /* 0x0003e20000100800 */
[----:B0-----:R-:W-:-:S03]  /*20ae0*/  F2FP.BF16.F32.PACK_AB R2, R17, R9 ;  /* 0x000000091102723e */ /* 0x001fc600000010ff */
[----:B------:R-:W-:Y:S01]  /*20af0*/  STL [R1+0xec], R10 ;  /* 0x0000ec0a01007387 */ /* 0x000fe20000100800 */
[----:B-1----:R-:W-:-:S03]  /*20b00*/  F2FP.BF16.F32.PACK_AB R0, R8, R7 ;  /* 0x000000070800723e */ /* 0x002fc600000010ff */
[----:B------:R0:W-:Y:S01]  /*20b10*/  STL [R1+0xe8], R2 ;  /* 0x0000e80201007387 */ /* 0x0001e20000100800 */
[----:B------:R-:W-:-:S03]  /*20b20*/  F2FP.BF16.F32.PACK_AB R5, R6, R5 ;  /* 0x000000050605723e */ /* 0x000fc600000010ff */
[----:B------:R1:W-:Y:S01]  /*20b30*/  STL [R1+0xe4], R0 ;  /* 0x0000e40001007387 */ /* 0x0003e20000100800 */
[----:B0-----:R-:W-:-:S03]  /*20b40*/  F2FP.BF16.F32.PACK_AB R2, R74, R202 ;  /* 0x000000ca4a02723e */ /* 0x001fc600000010ff */
[----:B------:R-:W-:Y:S01]  /*20b50*/  STL [R1+0xe0], R5 ;  /* 0x0000e00501007387 */ /* 0x000fe20000100800 */
[----:B------:R-:W-:Y:S02]  /*20b60*/  F2FP.BF16.F32.PACK_AB R4, R138, R4 ;  /* 0x000000048a04723e */ /* 0x000fe400000010ff */
[----:B-1----:R-:W-:Y:S01]  /*20b70*/  F2FP.BF16.F32.PACK_AB R0, R72, R200 ;  /* 0x000000c84800723e */ /* 0x002fe200000010ff */
        /* <DEDUP_REMOVED lines=10> */
[----:B-1----:R-:W-:-:S03]  /*20c20*/  F2FP.BF16.F32.PACK_AB R0, R216, R247 ;  /* 0x000000f7d800723e */ /* 0x002fc600000010ff */
[----:B------:R0:W-:Y:S04]  /*20c30*/  STL [R1+0xc4], R2 ;  /* 0x0000c40201007387 */ /* 0x0001e80000100800 */
[----:B------:R-:W2:Y:S04]  /*20c40*/  LDL.LU R158, [R1+0x1b4] ;  /* 0x0001b400019e7983 */ /* 0x000ea80000300800 */
[----:B------:R1:W-:Y:S04]  /*20c50*/  STL [R1+0xc0], R0 ;  /* 0x0000c00001007387 */ /* 0x0003e80000100800 */
        /* <DEDUP_REMOVED lines=106> */
[----:B-1----:R-:W4:Y:S01]  /*21300*/  LDL.LU R0, [R1+0x10c] ;  /* 0x00010c0001007983 */ /* 0x002f220000300800 */
[----:B------:R-:W-:-:S03]  /*21310*/  F2FP.BF16.F32.PACK_AB R247, R71, R199 ;  /* 0x000000c747f7723e */ /* 0x000fc600000010ff */
[----:B------:R-:W4:Y:S04]  /*21320*/  LDL.LU R3, [R1+0x30c] ;  /* 0x00030c0001037983 */ /* 0x000f280000300800 */
[----:B------:R-:W4:Y:S04]  /*21330*/  LDL.LU R219, [R1+0x104] ;  /* 0x0001040001db7983 */ /* 0x000f280000300800 */
[----:B------:R-:W4:Y:S04]  /*21340*/  LDL.LU R218, [R1+0x304] ;  /* 0x0003040001da7983 */ /* 0x000f280000300800 */
[----:B------:R-:W4:Y:S04]  /*21350*/  LDL.LU R216, [R1+0x20c] ;  /* 0x00020c0001d87983 */ /* 0x000f280000300800 */
[----:B------:R-:W4:Y:S01]  /*21360*/  LDL.LU R199, [R1+0x2a0] ;  /* 0x0002a00001c77983 */ /* 0x000f220000300800 */
[----:B------:R-:W-:Y:S01]  /*21370*/  IMAD.MOV.U32 R93, RZ, RZ, R246 ;  /* 0x000000ffff5d7224 */ /* 0x000fe200078e00f6 */
[----:B------:R-:W-:-:S02]  /*21380*/  F2FP.BF16.F32.PACK_AB R246, R69, R197 ;  /* 0x000000c545f6723e */ /* 0x000fc400000010ff */
[----:B------:R-:W4:Y:S01]  /*21390*/  LDL.LU R71, [R1+0x348] ;  /* 0x0003480001477983 */ /* 0x000f220000300800 */
[----:B------:R-:W-:-:S03]  /*213a0*/  F2FP.BF16.F32.PACK_AB R245, R135, R245 ;  /* 0x000000f587f5723e */ /* 0x000fc600000010ff */
[----:B------:R-:W4:Y:S01]  /*213b0*/  LDL.LU R197, [R1+0x9c] ;  /* 0x00009c0001c57983 */ /* 0x000f220000300800 */
[----:B------:R-:W-:-:S03]  /*213c0*/  F2FP.BF16.F32.PACK_AB R244, R133, R244 ;  /* 0x000000f485f4723e */ /* 0x000fc600000010ff */
[----:B------:R-:W4:Y:S01]  /*213d0*/  LDL.LU R69, [R1+0x448] ;  /* 0x0004480001457983 */ /* 0x000f220000300800 */
[----:B------:R-:W-:Y:S02]  /*213e0*/  F2FP.BF16.F32.PACK_AB R235, R93, R235 ;  /* 0x000000eb5deb723e */ /* 0x000fe400000010ff */
[----:B------:R-:W-:Y:S01]  /*213f0*/  F2FP.BF16.F32.PACK_AB R233, R233, R232 ;  /* 0x000000e8e9e9723e */ /* 0x000fe200000010ff */
[----:B------:R-:W4:Y:S01]  /*21400*/  LDL.LU R135, [R1+0x388] ;  /* 0x0003880001877983 */ /* 0x000f220000300800 */
[----:B--2---:R-:W-:Y:S02]  /*21410*/  F2FP.BF16.F32.PACK_AB R234, R158, R234 ;  /* 0x000000ea9eea723e */ /* 0x004fe400000010ff */
[----:B------:R-:W-:Y:S01]  /*21420*/  F2FP.BF16.F32.PACK_AB R232, R231, R230 ;  /* 0x000000e6e7e8723e */ /* 0x000fe200000010ff */
[----:B------:R-:W2:Y:S01]  /*21430*/  LDL.LU R133, [R1+0x488] ;  /* 0x0004880001857983 */ /* 0x000ea20000300800 */
[----:B------:R-:W-:-:S03]  /*21440*/  F2FP.BF16.F32.PACK_AB R231, R70, R198 ;  /* 0x000000c646e7723e */ /* 0x000fc600000010ff */
[----:B------:R-:W2:Y:S01]  /*21450*/  LDL.LU R93, [R1+0x1328] ;  /* 0x00132800015d7983 */ /* 0x000ea20000300800 */
[----:B------:R-:W-:-:S03]  /*21460*/  F2FP.BF16.F32.PACK_AB R230, R68, R196 ;  /* 0x000000c444e6723e */ /* 0x000fc600000010ff */
[----:B------:R-:W2:Y:S01]  /*21470*/  LDL.LU R158, [R1+0x1324] ;  /* 0x00132400019e7983 */ /* 0x000ea20000300800 */
[----:B------:R-:W-:-:S03]  /*21480*/  F2FP.BF16.F32.PACK_AB R229, R134, R229 ;  /* 0x000000e586e5723e */ /* 0x000fc600000010ff */
[----:B------:R-:W2:Y:S01]  /*21490*/  LDL.LU R198, [R1+0x2a8] ;  /* 0x0002a80001c67983 */ /* 0x000ea20000300800 */
[----:B------:R-:W-:-:S03]  /*214a0*/  F2FP.BF16.F32.PACK_AB R228, R132, R228 ;  /* 0x000000e484e4723e */ /* 0x000fc600000010ff */
[----:B------:R-:W2:Y:S01]  /*214b0*/  LDL.LU R70, [R1+0x340] ;  /* 0x0003400001467983 */ /* 0x000ea20000300800 */
[----:B---3--:R-:W-:-:S03]  /*214c0*/  F2FP.BF16.F32.PACK_AB R227, R30, R227 ;  /* 0x000000e31ee3723e */ /* 0x008fc600000010ff */
[----:B------:R-:W3:Y:S01]  /*214d0*/  LDL.LU R196, [R1+0x94] ;  /* 0x0000940001c47983 */ /* 0x000ee20000300800 */
[----:B----4-:R-:W-:-:S03]  /*214e0*/  F2FP.BF16.F32.PACK_AB R226, R156, R226 ;  /* 0x000000e29ce2723e */ /* 0x010fc600000010ff */
[----:B------:R-:W4:Y:S01]  /*214f0*/  LDL.LU R68, [R1+0x440] ;  /* 0x0004400001447983 */ /* 0x000f220000300800 */
[----:B------:R-:W-:-:S03]  /*21500*/  F2FP.BF16.F32.PACK_AB R224, R215, R224 ;  /* 0x000000e0d7e0723e */ /* 0x000fc600000010ff */
        /* <DEDUP_REMOVED lines=30> */
[----:B------:R-:W4:Y:S04]  /*216f0*/  LDL.LU R64, [R1+0x44] ;  /* 0x0000440001407983 */ /* 0x000f280000300800 */
[----:B------:R-:W4:Y:S04]  /*21700*/  LDL.LU R130, [R1+0x288] ;  /* 0x0002880001827983 */ /* 0x000f280000300800 */
[----:B------:R-:W4:Y:S04]  /*21710*/  LDL.LU R128, [R1+0x74] ;  /* 0x0000740001807983 */ /* 0x000f280000300800 */
[----:B------:R-:W4:Y:S04]  /*21720*/  LDL.LU R92, [R1+0x1310] ;  /* 0x00131000015c7983 */ /* 0x000f280000300800 */
[----:B------:R-:W4:Y:S01]  /*21730*/  LDL.LU R155, [R1+0x130c] ;  /* 0x00130c00019b7983 */ /* 0x000f220000300800 */
[----:B------:R-:W-:-:S02]  /*21740*/  F2FP.BF16.F32.PACK_AB R200, R199, R200 ;  /* 0x000000c8c7c8723e */ /* 0x000fc400000010ff */
[----:B------:R-:W-:Y:S02]  /*21750*/  F2FP.BF16.F32.PACK_AB R199, R63, R191 ;  /* 0x000000bf3fc7723e */ /* 0x000fe400000010ff */
[----:B------:R-:W4:Y:S04]  /*21760*/  LDL.LU R191, [R1+0x294] ;  /* 0x0002940001bf7983 */ /* 0x000f280000300800 */
[----:B------:R-:W4:Y:S01]  /*21770*/  LDL.LU R63, [R1+0x34c] ;  /* 0x00034c00013f7983 */ /* 0x000f220000300800 */
[----:B------:R-:W-:Y:S02]  /*21780*/  F2FP.BF16.F32.PACK_AB R197, R127, R197 ;  /* 0x000000c57fc5723e */ /* 0x000fe400000010ff */
[----:B--2---:R-:W-:Y:S02]  /*21790*/  F2FP.BF16.F32.PACK_AB R201, R198, R201 ;  /* 0x000000c9c6c9723e */ /* 0x004fe400000010ff */
[----:B------:R-:W-:-:S02]  /*217a0*/  F2FP.BF16.F32.PACK_AB R198, R61, R189 ;  /* 0x000000bd3dc6723e */ /* 0x000fc400000010ff */
[----:B------:R-:W2:Y:S04]  /*217b0*/  LDL.LU R189, [R1+0x98] ;  /* 0x0000980001bd7983 */ /* 0x000ea80000300800 */
[----:B------:R-:W2:Y:S01]  /*217c0*/  LDL.LU R61, [R1+0x44c] ;  /* 0x00044c00013d7983 */ /* 0x000ea20000300800 */
[----:B---3--:R-:W-:-:S03]  /*217d0*/  F2FP.BF16.F32.PACK_AB R196, R125, R196 ;  /* 0x000000c47dc4723e */ /* 0x008fc600000010ff */
[----:B------:R-:W3:Y:S04]  /*217e0*/  LDL.LU R127, [R1+0x37c] ;  /* 0x00037c00017f7983 */ /* 0x000ee80000300800 */
[----:B------:R-:W3:Y:S01]  /*217f0*/  LDL.LU R125, [R1+0x47c] ;  /* 0x00047c00017d7983 */ /* 0x000ee20000300800 */
[----:B----4-:R-:W-:-:S03]  /*21800*/  F2FP.BF16.F32.PACK_AB R195, R27, R195 ;  /* 0x000000c31bc3723e */ /* 0x010fc600000010ff */
[----:B------:R-:W4:Y:S01]  /*21810*/  LDL.LU R27, [R1+0x1308] ;  /* 0x00130800011b7983 */ /* 0x000f220000300800 */
[----:B------:R-:W-:Y:S02]  /*21820*/  F2FP.BF16.F32.PACK_AB R193, R25, R193 ;  /* 0x000000c119c1723e */ /* 0x000fe400000010ff */
[----:B------:R-:W-:Y:S02]  /*21830*/  F2FP.BF16.F32.PACK_AB R194, R153, R194 ;  /* 0x000000c299c2723e */ /* 0x000fe400000010ff */
[----:B------:R-:W4:Y:S04]  /*21840*/  LDL.LU R153, [R1+0x1304] ;  /* 0x0013040001997983 */ /* 0x000f280000300800 */
[----:B------:R-:W4:Y:S01]  /*21850*/  LDL.LU R25, [R1+0x1300] ;  /* 0x0013000001197983 */ /* 0x000f220000300800 */
[----:B------:R-:W-:-:S02]  /*21860*/  F2FP.BF16.F32.PACK_AB R192, R191, R192 ;  /* 0x000000c0bfc0723e */ /* 0x000fc400000010ff */
[----:B------:R-:W-:Y:S02]  /*21870*/  F2FP.BF16.F32.PACK_AB R191, R62, R190 ;  /* 0x000000be3ebf723e */ /* 0x000fe400000010ff */
[----:B------:R-:W4:Y:S01]  /*21880*/  LDL.LU R62, [R1+0x344] ;  /* 0x00034400013e7983 */ /* 0x000f220000300800 */
[----:B------:R-:W-:-:S03]  /*21890*/  F2FP.BF16.F32.PACK_AB R190, R60, R188 ;  /* 0x000000bc3cbe723e */ /* 0x000fc600000010ff */
[----:B------:R-:W3:Y:S01]  /*218a0*/  LDL.LU R188, [R1+0x90] ;  /* 0x0000900001bc7983 */ /* 0x000ee20000300800 */
[----:B------:R-:W-:-:S03]  /*218b0*/  F2FP.BF16.F32.PACK_AB R151, R91, R151 ;  /* 0x000000975b97723e */ /* 0x000fc600000010ff */
[----:B------:R-:W4:Y:S01]  /*218c0*/  LDL.LU R60, [R1+0x444] ;  /* 0x00044400013c7983 */ /* 0x000f220000300800 */
[----:B------:R-:W-:Y:S02]  /*218d0*/  F2FP.BF16.F32.PACK_AB R150, R89, R150 ;  /* 0x000000965996723e */ /* 0x000fe400000010ff */
[----:B------:R-:W-:Y:S02]  /*218e0*/  F2FP.BF16.F32.PACK_AB R148, R147, R148 ;  /* 0x000000949394723e */ /* 0x000fe400000010ff */
[----:B------:R-:W-:Y:S02]  /*218f0*/  F2FP.BF16.F32.PACK_AB R147, R59, R187 ;  /* 0x000000bb3b93723e */ /* 0x000fe400000010ff */
[----:B------:R-:W-:Y:S02]  /*21900*/  F2FP.BF16.F32.PACK_AB R149, R146, R149 ;  /* 0x000000959295723e */ /* 0x000fe400000010ff */
[----:B------:R-:W-:Y:S02]  /*21910*/  F2FP.BF16.F32.PACK_AB R146, R57, R185 ;  /* 0x000000b93992723e */ /* 0x000fe400000010ff */
[----:B------:R-:W-:-:S02]  /*21920*/  F2FP.BF16.F32.PACK_AB R145, R123, R145 ;  /* 0x000000917b91723e */ /* 0x000fc400000010ff */
[----:B--2---:R-:W-:Y:S02]  /*21930*/  F2FP.BF16.F32.PACK_AB R189, R126, R189 ;  /* 0x000000bd7ebd723e */ /* 0x004fe400000010ff */
[----:B------:R-:W2:Y:S01]  /*21940*/  LDL.LU R126, [R1+0x374] ;  /* 0x00037400017e7983 */ /* 0x000ea20000300800 */
[----:B------:R-:W-:Y:S02]  /*21950*/  F2FP.BF16.F32.PACK_AB R144, R121, R144 ;  /* 0x000000907990723e */ /* 0x000fe400000010ff */
[----:B------:R-:W-:Y:S02]  /*21960*/  F2FP.BF16.F32.PACK_AB R143, R252, R143 ;  /* 0x0000008ffc8f723e */ /* 0x000fe400000010ff */
[----:B------:R-:W-:Y:S02]  /*21970*/  F2FP.BF16.F32.PACK_AB R142, R250, R142 ;  /* 0x0000008efa8e723e */ /* 0x000fe400000010ff */
[----:B------:R-:W-:Y:S02]  /*21980*/  F2FP.BF16.F32.PACK_AB R140, R139, R140 ;  /* 0x0000008c8b8c723e */ /* 0x000fe400000010ff */
[----:B------:R-:W-:-:S02]  /*21990*/  F2FP.BF16.F32.PACK_AB R139, R58, R186 ;  /* 0x000000ba3a8b723e */ /* 0x000fc400000010ff */
[----:B------:R-:W-:Y:S02]  /*219a0*/  F2FP.BF16.F32.PACK_AB R141, R138, R141 ;  /* 0x0000008d8a8d723e */ /* 0x000fe400000010ff */
[----:B------:R-:W-:Y:S02]  /*219b0*/  F2FP.BF16.F32.PACK_AB R138, R56, R184 ;  /* 0x000000b8388a723e */ /* 0x000fe400000010ff */
[----:B------:R-:W-:Y:S02]  /*219c0*/  F2FP.BF16.F32.PACK_AB R137, R122, R137 ;  /* 0x000000897a89723e */ /* 0x000fe400000010ff */
[----:B------:R-:W-:Y:S02]  /*219d0*/  F2FP.BF16.F32.PACK_AB R136, R120, R136 ;  /* 0x000000887888723e */ /* 0x000fe400000010ff */
[----:B------:R-:W-:Y:S02]  /*219e0*/  F2FP.BF16.F32.PACK_AB R135, R251, R135 ;  /* 0x00000087fb87723e */ /* 0x000fe400000010ff */
[----:B------:R-:W-:-:S02]  /*219f0*/  F2FP.BF16.F32.PACK_AB R134, R154, R134 ;  /* 0x000000869a86723e */ /* 0x000fc400000010ff */
[----:B------:R-:W-:Y:S02]  /*21a00*/  F2FP.BF16.F32.PACK_AB R132, R131, R132 ;  /* 0x000000848384723e */ /* 0x000fe400000010ff */
[----:B------:R-:W-:Y:S02]  /*21a10*/  F2FP.BF16.F32.PACK_AB R131, R55, R183 ;  /* 0x000000b73783723e */ /* 0x000fe400000010ff */
[----:B---3--:R-:W-:Y:S02]  /*21a20*/  F2FP.BF16.F32.PACK_AB R188, R124, R188 ;  /* 0x000000bc7cbc723e */ /* 0x008fe400000010ff */
[----:B------:R-:W3:Y:S04]  /*21a30*/  LDL.LU R124, [R1+0x474] ;  /* 0x00047400017c7983 */ /* 0x000ee80000300800 */
[----:B------:R-:W4:Y:S04]  /*21a40*/  LDL.LU R91, [R1+0x12fc] ;  /* 0x0012fc00015b7983 */ /* 0x000f280000300800 */
[----:B------:R-:W4:Y:S04]  /*21a50*/  LDL.LU R89, [R1+0x12f8] ;  /* 0x0012f80001597983 */ /* 0x000f280000300800 */
[----:B------:R-:W4:Y:S04]  /*21a60*/  LDL.LU R59, [R1+0x358] ;  /* 0x00035800013b7983 */ /* 0x000f280000300800 */
[----:B------:R-:W4:Y:S04]  /*21a70*/  LDL.LU R187, [R1+0xc] ;  /* 0x00000c0001bb7983 */ /* 0x000f280000300800 */
[----:B------:R-:W4:Y:S04]  /*21a80*/  LDL.LU R57, [R1+0x458] ;  /* 0x0004580001397983 */ /* 0x000f280000300800 */
[----:B------:R-:W4:Y:S04]  /*21a90*/  LDL.LU R185, [R1+0x410] ;  /* 0x0004100001b97983 */ /* 0x000f280000300800 */
        /* <DEDUP_REMOVED lines=14> */
[----:B------:R-:W-:Y:S01]  /*21b80*/  F2FP.BF16.F32.PACK_AB R130, R53, R181 ;  /* 0x000000b53582723e */ /* 0x000fe200000010ff */
[----:B------:R-:W4:Y:S01]  /*21b90*/  LDL.LU R183, [R1+0x218] ;  /* 0x0002180001b77983 */ /* 0x000f220000300800 */
[----:B------:R-:W-:-:S03]  /*21ba0*/  F2FP.BF16.F32.PACK_AB R129, R119, R129 ;  /* 0x000000817781723e */ /* 0x000fc600000010ff */
[----:B------:R-:W4:Y:S01]  /*21bb0*/  LDL.LU R53, [R1+0x5c] ;  /* 0x00005c0001357983 */ /* 0x000f220000300800 */
[----:B------:R-:W-:-:S03]  /*21bc0*/  F2FP.BF16.F32.PACK_AB R128, R117, R128 ;  /* 0x000000807580723e */ /* 0x000fc600000010ff */
[----:B------:R-:W4:Y:S01]  /*21bd0*/  LDL.LU R181, [R1+0x310] ;  /* 0x0003100001b57983 */ /* 0x000f220000300800 */
[----:B------:R-:W-:-:S03]  /*21be0*/  F2FP.BF16.F32.PACK_AB R127, R26, R127 ;  /* 0x0000007f1a7f723e */ /* 0x000fc600000010ff */
[----:B------:R-:W4:Y:S01]  /*21bf0*/  LDL.LU R119, [R1+0x110] ;  /* 0x0001100001777983 */ /* 0x000f220000300800 */
[----:B--2---:R-:W-:-:S03]  /*21c00*/  F2FP.BF16.F32.PACK_AB R126, R152, R126 ;  /* 0x0000007e987e723e */ /* 0x004fc600000010ff */
[----:B------:R-:W2:Y:S04]  /*21c10*/  LDL.LU R117, [R1+0x318] ;  /* 0x0003180001757983 */ /* 0x000ea80000300800 */
[----:B------:R-:W2:Y:S04]  /*21c20*/  LDL.LU R26, [R1+0x12e4] ;  /* 0x0012e400011a7983 */ /* 0x000ea80000300800 */
[----:B------:R-:W2:Y:S01]  /*21c30*/  LDL.LU R152, [R1+0x12e0] ;  /* 0x0012e00001987983 */ /* 0x000ea20000300800 */
        /* <DEDUP_REMOVED lines=18> */
[----:B---3--:R-:W-:Y:S02]  /*21d60*/  F2FP.BF16.F32.PACK_AB R124, R123, R124 ;  /* 0x0000007c7b7c723e */ /* 0x008fe400000010ff */
[----:B------:R-:W-:-:S02]  /*21d70*/  F2FP.BF16.F32.PACK_AB R123, R54, R182 ;  /* 0x000000b6367b723e */ /* 0x000fc400000010ff */
[----:B------:R-:W3:Y:S01]  /*21d80*/  LDL.LU R54, [R1+0x268] ;  /* 0x0002680001367983 */ /* 0x000ee20000300800 */
[----:B----4-:R-:W-:-:S03]  /*21d90*/  F2FP.BF16.F32.PACK_AB R121, R118, R121 ;  /* 0x000000797679723e */ /* 0x010fc600000010ff */
[----:B------:R-:W4:Y:S01]  /*21da0*/  LDL.LU R182, [R1+0x118] ;  /* 0x0001180001b67983 */ /* 0x000f220000300800 */
[----:B------:R-:W-:Y:S02]  /*21db0*/  F2FP.BF16.F32.PACK_AB R125, R122, R125 ;  /* 0x0000007d7a7d723e */ /* 0x000fe400000010ff */
[----:B------:R-:W-:Y:S02]  /*21dc0*/  F2FP.BF16.F32.PACK_AB R122, R52, R180 ;  /* 0x000000b4347a723e */ /* 0x000fe400000010ff */
[----:B------:R-:W2:Y:S01]  /*21dd0*/  LDL.LU R52, [R1+0x54] ;  /* 0x0000540001347983 */ /* 0x000ea20000300800 */
[----:B------:R-:W-:-:S03]  /*21de0*/  F2FP.BF16.F32.PACK_AB R120, R116, R120 ;  /* 0x000000787478723e */ /* 0x000fc600000010ff */
        /* <DEDUP_REMOVED lines=24> */
[----:B------:R-:W-:-:S03]  /*21f70*/  F2FP.BF16.F32.PACK_AB R53, R111, R53 ;  /* 0x000000356f35723e */ /* 0x000fc600000010ff */
[----:B------:R-:W4:Y:S01]  /*21f80*/  LDL.LU R175, [R1+0x114] ;  /* 0x0001140001af7983 */ /* 0x000f220000300800 */
[----:B---3--:R-:W-:Y:S02]  /*21f90*/  F2FP.BF16.F32.PACK_AB R21, R54, R21 ;  /* 0x000000153615723e */ /* 0x008fe400000010ff */
[----:B------:R-:W-:Y:S02]  /*21fa0*/  F2FP.BF16.F32.PACK_AB R54, R45, R173 ;  /* 0x000000ad2d36723e */ /* 0x000fe400000010ff */
[----:B------:R-:W3:Y:S04]  /*21fb0*/  LDL.LU R45, [R1+0x58] ;  /* 0x00005800012d7983 */ /* 0x000ee80000300800 */
[----:B------:R-:W3:Y:S04]  /*21fc0*/  LDL.LU R173, [R1+0x31c] ;  /* 0x00031c0001ad7983 */ /* 0x000ee80000300800 */
[----:B------:R-:W3:Y:S01]  /*21fd0*/  LDL.LU R111, [R1+0x33c] ;  /* 0x00033c00016f7983 */ /* 0x000ee20000300800 */
[----:B--2---:R-:W-:-:S03]  /*21fe0*/  F2FP.BF16.F32.PACK_AB R52, R109, R52 ;  /* 0x000000346d34723e */ /* 0x004fc600000010ff */
[----:B------:R-:W2:Y:S01]  /*21ff0*/  LDL.LU R109, [R1+0x43c] ;  /* 0x00043c00016d7983 */ /* 0x000ea20000300800 */
        /* <DEDUP_REMOVED lines=10> */
[----:B------:R-:W2:Y:S01]  /*220a0*/  LDL.LU R44, [R1+0x50] ;  /* 0x00005000012c7983 */ /* 0x000ea20000300800 */
[----:B------:R-:W-:-:S03]  /*220b0*/  F2FP.BF16.F32.PACK_AB R59, R238, R59 ;  /* 0x0000003bee3b723e */ /* 0x000fc600000010ff */
[----:B------:R-:W4:Y:S01]  /*220c0*/  LDL.LU R172, [R1+0x120] ;  /* 0x0001200001ac7983 */ /* 0x000f220000300800 */
[----:B------:R-:W-:Y:S02]  /*220d0*/  F2FP.BF16.F32.PACK_AB R57, R56, R57 ;  /* 0x000000393839723e */ /* 0x000fe400000010ff */
[----:B------:R-:W-:Y:S02]  /*220e0*/  F2FP.BF16.F32.PACK_AB R58, R239, R58 ;  /* 0x0000003aef3a723e */ /* 0x000fe400000010ff */
[----:B------:R-:W-:Y:S02]  /*220f0*/  F2FP.BF16.F32.PACK_AB R56, R66, R67 ;  /* 0x000000434238723e */ /* 0x000fe400000010ff */
[----:B------:R-:W-:Y:S02]  /*22100*/  F2FP.BF16.F32.PACK_AB R67, R43, R171 ;  /* 0x000000ab2b43723e */ /* 0x000fe400000010ff */
[----:B---3--:R-:W-:Y:S02]  /*22110*/  F2FP.BF16.F32.PACK_AB R45, R110, R45 ;  /* 0x0000002d6e2d723e */ /* 0x008fe400000010ff */
[----:B------:R-:W3:Y:S01]  /*22120*/  LDL.LU R110, [R1+0x334] ;  /* 0x00033400016e7983 */ /* 0x000ee20000300800 */
[----:B--2---:R-:W-:-:S03]  /*22130*/  F2FP.BF16.F32.PACK_AB R44, R108, R44 ;  /* 0x0000002c6c2c723e */ /* 0x004fc600000010ff */
[----:B------:R-:W2:Y:S04]  /*22140*/  LDL.LU R108, [R1+0x23c] ;  /* 0x00023c00016c7983 */ /* 0x000ea80000300800 */
[----:B------:R-:W4:Y:S04]  /*22150*/  LDL.LU R238, [R1+0x12b8] ;  /* 0x0012b80001ee7983 */ /* 0x000f280000300800 */
[----:B------:R-:W4:Y:S04]  /*22160*/  LDL.LU R239, [R1+0x12b4] ;  /* 0x0012b40001ef7983 */ /* 0x000f280000300800 */
[----:B------:R-:W3:Y:S01]  /*22170*/  LDL.LU R43, [R1+0x244] ;  /* 0x00024400012b7983 */ /* 0x000ee20000300800 */
[----:B------:R-:W-:-:S03]  /*22180*/  F2FP.BF16.F32.PACK_AB R66, R41, R169 ;  /* 0x000000a92942723e */ /* 0x000fc600000010ff */
[----:B------:R-:W4:Y:S01]  /*22190*/  LDL.LU R171, [R1+0x128] ;  /* 0x0001280001ab7983 */ /* 0x000f220000300800 */
[----:B------:R-:W-:-:S03]  /*221a0*/  F2FP.BF16.F32.PACK_AB R65, R107, R65 ;  /* 0x000000416b41723e */ /* 0x000fc600000010ff */
[----:B------:R-:W2:Y:S01]  /*221b0*/  LDL.LU R41, [R1+0x48] ;  /* 0x0000480001297983 */ /* 0x000ea20000300800 */
        /* <DEDUP_REMOVED lines=9> */
[----:B------:R0:W5:Y:S01]  /*22250*/  LDL.LU R223, [R1+0x12a8] ;  /* 0x0012a80001df7983 */ /* 0x0001620000300800 */
[----:B---3--:R-:W-:Y:S02]  /*22260*/  F2FP.BF16.F32.PACK_AB R60, R43, R60 ;  /* 0x0000003c2b3c723e */ /* 0x008fe400000010ff */
[----:B------:R-:W-:-:S02]  /*22270*/  F2FP.BF16.F32.PACK_AB R43, R42, R170 ;  /* 0x000000aa2a2b723e */ /* 0x000fc400000010ff */
[----:B------:R-:W3:Y:S01]  /*22280*/  LDL.LU R170, [R1+0x28] ;  /* 0x0000280001aa7983 */ /* 0x000ee20000300800 */
[----:B------:R-:W-:-:S03]  /*22290*/  F2FP.BF16.F32.PACK_AB R42, R40, R168 ;  /* 0x000000a8282a723e */ /* 0x000fc600000010ff */
[----:B------:R-:W4:Y:S01]  /*222a0*/  LDL.LU R40, [R1+0x40] ;  /* 0x0000400001287983 */ /* 0x000f220000300800 */
[----:B--2---:R-:W-:-:S03]  /*222b0*/  F2FP.BF16.F32.PACK_AB R41, R106, R41 ;  /* 0x000000296a29723e */ /* 0x004fc600000010ff */
[----:B------:R-:W2:Y:S04]  /*222c0*/  LDL.LU R168, [R1+0x224] ;  /* 0x0002240001a87983 */ /* 0x000ea80000300800 */
[----:B------:R-:W3:Y:S01]  /*222d0*/  LDL.LU R106, [R1+0x248] ;  /* 0x00024800016a7983 */ /* 0x000ee20000300800 */
[----:B----4-:R-:W-:-:S03]  /*222e0*/  F2FP.BF16.F32.PACK_AB R40, R104, R40 ;  /* 0x000000286828723e */ /* 0x010fc600000010ff */
[----:B------:R-:W4:Y:S01]  /*222f0*/  LDL.LU R104, [R1+0x34] ;  /* 0x0000340001687983 */ /* 0x000f220000300800 */
[----:B------:R-:W-:Y:S02]  /*22300*/  F2FP.BF16.F32.PACK_AB R71, R222, R71 ;  /* 0x00000047de47723e */ /* 0x000fe400000010ff */
[----:B------:R-:W-:Y:S01]  /*22310*/  F2FP.BF16.F32.PACK_AB R70, R221, R70 ;  /* 0x00000046dd46723e */ /* 0x000fe200000010ff */
[----:B------:R0:W5:Y:S01]  /*22320*/  LDL.LU R222, [R1+0x12a4] ;  /* 0x0012a40001de7983 */ /* 0x0001620000300800 */
[----:B------:R-:W-:Y:S02]  /*22330*/  F2FP.BF16.F32.PACK_AB R68, R107, R68 ;  /* 0x000000446b44723e */ /* 0x000fe400000010ff */
[----:B------:R-:W-:Y:S01]  /*22340*/  F2FP.BF16.F32.PACK_AB R107, R39, R167 ;  /* 0x000000a7276b723e */ /* 0x000fe200000010ff */
[----:B------:R0:W5:Y:S01]  /*22350*/  LDL.LU R221, [R1+0x12a0] ;  /* 0x0012a00001dd7983 */ /* 0x0001620000300800 */
[----:B---3--:R-:W-:Y:S02]  /*22360*/  F2FP.BF16.F32.PACK_AB R69, R106, R69 ;  /* 0x000000456a45723e */ /* 0x008fe400000010ff */
[----:B------:R-:W-:Y:S01]  /*22370*/  F2FP.BF16.F32.PACK_AB R106, R37, R165 ;  /* 0x000000a5256a723e */ /* 0x000fe200000010ff */
[----:B------:R-:W3:Y:S01]  /*22380*/  LDL.LU R39, [R1+0x338] ;  /* 0x0003380001277983 */ /* 0x000ee20000300800 */
[----:B------:R-:W-:-:S03]  /*22390*/  F2FP.BF16.F32.PACK_AB R105, R103, R105 ;  /* 0x000000696769723e */ /* 0x000fc600000010ff */
[----:B------:R-:W2:Y:S01]  /*223a0*/  LDL.LU R167, [R1+0x22c] ;  /* 0x00022c0001a77983 */ /* 0x000ea20000300800 */
[----:B------:R-:W-:-:S03]  /*223b0*/  F2FP.BF16.F32.PACK_AB R111, R220, R111 ;  /* 0x0000006fdc6f723e */ /* 0x000fc600000010ff */
[----:B------:R-:W3:Y:S01]  /*223c0*/  LDL.LU R37, [R1+0x438] ;  /* 0x0004380001257983 */ /* 0x000ee20000300800 */
[----:B------:R-:W-:-:S03]  /*223d0*/  F2FP.BF16.F32.PACK_AB R109, R108, R109 ;  /* 0x0000006d6c6d723e */ /* 0x000fc600000010ff */
[----:B------:R-:W2:Y:S01]  /*223e0*/  LDL.LU R165, [R1+0x124] ;  /* 0x0001240001a57983 */ /* 0x000ea20000300800 */
[----:B------:R-:W-:-:S03]  /*223f0*/  F2FP.BF16.F32.PACK_AB R110, R217, R110 ;  /* 0x0000006ed96e723e */ /* 0x000fc600000010ff */
[----:B------:R-:W3:Y:S01]  /*22400*/  LDL.LU R103, [R1+0x12c] ;  /* 0x00012c0001677983 */ /* 0x000ee20000300800 */
[----:B------:R-:W-:Y:S02]  /*22410*/  F2FP.BF16.F32.PACK_AB R108, R114, R115 ;  /* 0x00000073726c723e */ /* 0x000fe400000010ff */
[----:B------:R-:W-:Y:S02]  /*22420*/  F2FP.BF16.F32.PACK_AB R115, R38, R166 ;  /* 0x000000a62673723e */ /* 0x000fe400000010ff */
[----:B------:R-:W-:Y:S02]  /*22430*/  F2FP.BF16.F32.PACK_AB R114, R36, R164 ;  /* 0x000000a42472723e */ /* 0x000fe400000010ff */
[----:B----4-:R-:W-:Y:S02]  /*22440*/  F2FP.BF16.F32.PACK_AB R104, R101, R104 ;  /* 0x000000686568723e */ /* 0x010fe400000010ff */
[----:B------:R-:W4:Y:S04]  /*22450*/  LDL.LU R101, [R1+0x238] ;  /* 0x0002380001657983 */ /* 0x000f280000300800 */
[----:B------:R0:W5:Y:S04]  /*22460*/  LDL.LU R220, [R1+0x129c] ;  /* 0x00129c0001dc7983 */ /* 0x0001680000300800 */
[----:B------:R0:W5:Y:S04]  /*22470*/  LDL.LU R217, [R1+0x1298] ;  /* 0x0012980001d97983 */ /* 0x0001680000300800 */
[----:B------:R-:W4:Y:S04]  /*22480*/  LDL.LU R166, [R1+0x130] ;  /* 0x0001300001a67983 */ /* 0x000f280000300800 */
[----:B------:R-:W4:Y:S04]  /*22490*/  LDL.LU R38, [R1+0x330] ;  /* 0x0003300001267983 */ /* 0x000f280000300800 */
[----:B------:R-:W4:Y:S01]  /*224a0*/  LDL.LU R36, [R1+0x138] ;  /* 0x0001380001247983 */ /* 0x000f220000300800 */
[----:B------:R-:W-:-:S02]  /*224b0*/  F2FP.BF16.F32.PACK_AB R77, R76, R77 ;  /* 0x0000004d4c4d723e */ /* 0x000fc400000010ff */
[----:B------:R-:W-:Y:S02]  /*224c0*/  F2FP.BF16.F32.PACK_AB R76, R86, R87 ;  /* 0x00000057564c723e */ /* 0x000fe400000010ff */
[----:B------:R-:W-:Y:S02]  /*224d0*/  F2FP.BF16.F32.PACK_AB R87, R31, R159 ;  /* 0x0000009f1f57723e */ /* 0x000fe400000010ff */
[----:B---3--:R-:W-:Y:S02]  /*224e0*/  F2FP.BF16.F32.PACK_AB R83, R103, R83 ;  /* 0x000000536753723e */ /* 0x008fe400000010ff */
        /* <DEDUP_REMOVED lines=20> */
[----:B--2---:R-:W-:-:S02]  /*22630*/  F2FP.BF16.F32.PACK_AB R82, R165, R82 ;  /* 0x00000052a552723e */ /* 0x004fc400000010ff */
        /* <DEDUP_REMOVED lines=14> */
[----:B----4-:R-:W-:Y:S02]  /*22720*/  F2FP.BF16.F32.PACK_AB R37, R101, R37 ;  /* 0x000000256525723e */ /* 0x010fe400000010ff */
        /* <DEDUP_REMOVED lines=13> */
[----:B0-----:R-:W-:-:S07]  /*22800*/  F2FP.BF16.F32.PACK_AB R116, R251, R250 ;  /* 0x000000fafb74723e */ /* 0x001fce00000010ff */
.L_x_0:
[----:B------:R-:W0:Y:S01]  /*22810*/  S2R R2, SR_TID.X ;  /* 0x0000000000027919 */ /* 0x000e220000002100 */
[----:B------:R-:W-:Y:S01]  /*22820*/  MOV R152, 0x400 ;  /* 0x0000040000987802 */ /* 0x000fe20000000f00 */
[----:B------:R-:W1:Y:S01]  /*22830*/  LDC R216, c[0x0][0x244] ;  /* 0x00009100ffd87b82 */ /* 0x000e620000000800 */
[----:B------:R-:W2:Y:S01]  /*22840*/  S2R R153, SR_CgaCtaId ;  /* 0x0000000000997919 */ /* 0x000ea20000008800 */
[----:B-----5:R-:W-:Y:S06]  /*22850*/  STL [R1+0x12e4], R221 ;  /* 0x0012e4dd01007387 */ /* 0x020fec0000100800 */
[----:B------:R-:W3:Y:S01]  /*22860*/  LDC.64 R218, c[0x0][0x220] ;  /* 0x00008800ffda7b82 */ /* 0x000ee20000000a00 */
[C---:B0-----:R-:W-:Y:S01]  /*22870*/  IMAD.SHL.U32 R3, R2.reuse, 0x10, RZ ;  /* 0x0000001002037824 */ /* 0x041fe200078e00ff */
[C---:B------:R-:W-:Y:S01]  /*22880*/  LOP3.LUT R252, R2.reuse, 0x7f, RZ, 0xc0, !PT ;  /* 0x0000007f02fc7812 */ /* 0x040fe200078ec0ff */
[----:B------:R-:W-:Y:S01]  /*22890*/  IMAD.SHL.U32 R0, R2, 0x40, RZ ;  /* 0x0000004002007824 */ /* 0x000fe200078e00ff */
[----:B--2---:R-:W-:-:S02]  /*228a0*/  LEA R152, R153, R152, 0x18 ;  /* 0x0000009899987211 */ /* 0x004fc400078ec0ff */
[----:B------:R-:W-:Y:S02]  /*228b0*/  LOP3.LUT R3, R3, 0xf0, RZ, 0xc0, !PT ;  /* 0x000000f003037812 */ /* 0x000fe400078ec0ff */
[----:B------:R-:W-:Y:S01]  /*228c0*/  LOP3.LUT R0, R0, 0x400, RZ, 0xc0, !PT ;  /* 0x0000040000007812 */ /* 0x000fe200078ec0ff */
[----:B------:R-:W-:Y:S01]  /*228d0*/  IMAD R252, R252, 0x10, R152 ;  /* 0x00000010fcfc7824 */ /* 0x000fe200078e0298 */
[----:B------:R-:W-:Y:S02]  /*228e0*/  BAR.SYNC.DEFER_BLOCKING 0x0 ;  /* 0x0000000000007b1d */ /* 0x000fe40000010000 */
[----:B------:R-:W-:Y:S01]  /*228f0*/  IADD3 R0, R0, R152, R3 ;  /* 0x0000009800007210 */ /* 0x000fe20007ffe003 */
[----:B------:R-:W-:-:S05]  /*22900*/  IMAD.SHL.U32 R3, R2, 0x8, RZ ;  /* 0x0000000802037824 */ /* 0x000fca00078e00ff */
[----:B------:R-:W-:-:S05]  /*22910*/  LOP3.LUT R3, R3, 0x300, RZ, 0xc0, !PT ;  /* 0x0000030003037812 */ /* 0x000fca00078ec0ff */
[----:B------:R-:W-:Y:S02]  /*22920*/  IMAD.IADD R0, R0, 0x1, R3 ;  /* 0x0000000100007824 */ /* 0x000fe400078e0203 */
[----:B------:R-:W0:Y:S03]  /*22930*/  LDC.64 R2, c[0x0][0x228] ;  /* 0x00008a00ff027b82 */ /* 0x000e260000000a00 */
[----:B------:R-:W-:Y:S05]  /*22940*/  STSM.16.M88.4 [R0], R88 ;  /* 0x0000005800007844 */ /* 0x000fea0000000200 */
[----:B------:R-:W-:Y:S06]  /*22950*/  BAR.SYNC.DEFER_BLOCKING 0x0 ;  /* 0x0000000000007b1d */ /* 0x000fec0000010000 */
[----:B------:R-:W2:Y:S02]  /*22960*/  LDS.128 R88, [R252] ;  /* 0x00000000fc587984 */ /* 0x000ea40000000c00 */
[----:B------:R-:W-:Y:S06]  /*22970*/  BAR.SYNC.DEFER_BLOCKING 0x0 ;  /* 0x0000000000007b1d */ /* 0x000fec0000010000 */
[----:B------:R-:W-:Y:S02]  /*22980*/  STSM.16.M88.4 [R0], R24 ;  /* 0x0000001800007844 */ /* 0x000fe40000000200 */
[----:B------:R-:W-:Y:S06]  /*22990*/  BAR.SYNC.DEFER_BLOCKING 0x0 ;  /* 0x0000000000007b1d */ /* 0x000fec0000010000 */
[----:B--2---:R-:W-:Y:S01]  /*229a0*/  STL [R1+0x34], R89 ;  /* 0x0000345901007387 */ /* 0x004fe20000100800 */
[----:B------:R-:W-:-:S03]  /*229b0*/  IMAD.MOV.U32 R221, RZ, RZ, R88 ;  /* 0x000000ffffdd7224 */ /* 0x000fc600078e0058 */
[----:B------:R-:W-:Y:S04]  /*229c0*/  STL.64 [R1+0x38], R90 ;  /* 0x0000385a01007387 */ /* 0x000fe80000100a00 */
[----:B------:R-:W2:Y:S01]  /*229d0*/  LDS.128 R24, [R252] ;  /* 0x00000000fc187984 */ /* 0x000ea20000000c00 */
[----:B------:R-:W-:Y:S06]  /*229e0*/  BAR.SYNC.DEFER_BLOCKING 0x0 ;  /* 0x0000000000007b1d */ /* 0x000fec0000010000 */
[----:B------:R-:W-:Y:S02]  /*229f0*/  STSM.16.M88.4 [R0], R116 ;  /* 0x0000007400007844 */ /* 0x000fe40000000200 */
[----:B------:R-:W-:Y:S06]  /*22a00*/  BAR.SYNC.DEFER_BLOCKING 0x0 ;  /* 0x0000000000007b1d */ /* 0x000fec0000010000 */
[----:B--2---:R-:W-:Y:S04]  /*22a10*/  STL.64 [R1+0x20], R24 ;  /* 0x0000201801007387 */ /* 0x004fe80000100a00 */
[----:B------:R-:W-:Y:S04]  /*22a20*/  STL.64 [R1+0x28], R26 ;  /* 0x0000281a01007387 */ /* 0x000fe80000100a00 */
[----:B------:R-:W2:Y:S01]  /*22a30*/  LDS.128 R24, [R252] ;  /* 0x00000000fc187984 */ /* 0x000ea20000000c00 */
[----:B------:R-:W-:Y:S06]  /*22a40*/  BAR.SYNC.DEFER_BLOCKING 0x0 ;  /* 0x0000000000007b1d */ /* 0x000fec0000010000 */
[----:B------:R-:W-:Y:S02]  /*22a50*/  STSM.16.M88.4 [R0], R100 ;  /* 0x0000006400007844 */ /* 0x000fe40000000200 */
[----:B------:R-:W-:Y:S06]  /*22a60*/  BAR.SYNC.DEFER_BLOCKING 0x0 ;  /* 0x0000000000007b1d */ /* 0x000fec0000010000 */
[----:B--2---:R-:W-:Y:S04]  /*22a70*/  STL.64 [R1+0x10], R24 ;  /* 0x0000101801007387 */ /* 0x004fe80000100a00 */
[----:B------:R-:W-:Y:S04]  /*22a80*/  STL.64 [R1+0x18], R26 ;  /* 0x0000181a01007387 */ /* 0x000fe80000100a00 */
[----:B------:R-:W2:Y:S04]  /*22a90*/  LDL.LU R176, [R1+0xe0] ;  /* 0x0000e00001b07983 */ /* 0x000ea80000300800 */
[----:B------:R-:W4:Y:S01]  /*22aa0*/  LDS.128 R24, [R252] ;  /* 0x00000000fc187984 */ /* 0x000f220000000c00 */
[----:B------:R-:W-:Y:S06]  /*22ab0*/  BAR.SYNC.DEFER_BLOCKING 0x0 ;  /* 0x0000000000007b1d */ /* 0x000fec0000010000 */
[----:B------:R-:W-:Y:S02]  /*22ac0*/  STSM.16.M88.4 [R0], R92 ;  /* 0x0000005c00007844 */ /* 0x000fe40000000200 */
[----:B------:R-:W-:Y:S06]  /*22ad0*/  BAR.SYNC.DEFER_BLOCKING 0x0 ;  /* 0x0000000000007b1d */ /* 0x000fec0000010000 */
[----:B------:R-:W1:Y:S02]  /*22ae0*/  LDS.128 R248, [R252] ;  /* 0x00000000fcf87984 */ /* 0x000e640000000c00 */
[----:B------:R-:W-:Y:S06]  /*22af0*/  BAR.SYNC.DEFER_BLOCKING 0x0 ;  /* 0x0000000000007b1d */ /* 0x000fec0000010000 */
[----:B------:R-:W-:Y:S02]  /*22b00*/  STSM.16.M88.4 [R0], R28 ;  /* 0x0000001c00007844 */ /* 0x000fe40000000200 */
[----:B------:R-:W-:Y:S06]  /*22b10*/  BAR.SYNC.DEFER_BLOCKING 0x0 ;  /* 0x0000000000007b1d */ /* 0x000fec0000010000 */
[----:B------:R-:W3:Y:S02]  /*22b20*/  LDS.128 R240, [R252] ;  /* 0x00000000fcf07984 */ /* 0x000ee40000000c00 */
[----:B------:R-:W-:Y:S06]  /*22b30*/  BAR.SYNC.DEFER_BLOCKING 0x0 ;  /* 0x0000000000007b1d */ /* 0x000fec0000010000 */
[----:B------:R-:W-:Y:S02]  /*22b40*/  STSM.16.M88.4 [R0], R96 ;  /* 0x0000006000007844 */ /* 0x000fe40000000200 */
[----:B------:R-:W-:Y:S06]  /*22b50*/  BAR.SYNC.DEFER_BLOCKING 0x0 ;  /* 0x0000000000007b1d */ /* 0x000fec0000010000 */
[----:B------:R-:W-:Y:S02]  /*22b60*/  LDS.128 R236, [R252] ;  /* 0x00000000fcec7984 */ /* 0x000fe40000000c00 */
        /* <DEDUP_REMOVED lines=35> */
[----:B----4-:R-:W-:Y:S04]  /*22da0*/  STL.64 [R1], R24 ;  /* 0x0000001801007387 */ /* 0x010fe80000100a00 */
[----:B------:R-:W-:Y:S04]  /*22db0*/  STL.64 [R1+0x8], R26 ;  /* 0x0000081a01007387 */ /* 0x000fe80000100a00 */
[----:B------:R-:W2:Y:S04]  /*22dc0*/  LDL.LU R177, [R1+0xe4] ;  /* 0x0000e40001b17983 */ /* 0x000ea80000300800 */
[----:B------:R-:W2:Y:S04]  /*22dd0*/  LDL.LU R178, [R1+0xe8] ;  /* 0x0000e80001b27983 */ /* 0x000ea80000300800 */
[----:B------:R-:W-:Y:S01]  /*22de0*/  LDS.128 R24, [R252] ;  /* 0x00000000fc187984 */ /* 0x000fe20000000c00 */
[----:B------:R-:W-:Y:S06]  /*22df0*/  BAR.SYNC.DEFER_BLOCKING 0x0 ;  /* 0x0000000000007b1d */ /* 0x000fec0000010000 */
[----:B------:R-:W2:Y:S04]  /*22e00*/  LDL.LU R179, [R1+0xec] ;  /* 0x0000ec0001b37983 */ /* 0x000ea80000300800 */
[----:B------:R-:W4:Y:S04]  /*22e10*/  LDL.LU R172, [R1+0xd0] ;  /* 0x0000d00001ac7983 */ /* 0x000f280000300800 */
[----:B------:R-:W4:Y:S04]  /*22e20*/  LDL.LU R173, [R1+0xd4] ;  /* 0x0000d40001ad7983 */ /* 0x000f280000300800 */
[----:B------:R-:W4:Y:S04]  /*22e30*/  LDL.LU R174, [R1+0xd8] ;  /* 0x0000d80001ae7983 */ /* 0x000f280000300800 */
[----:B------:R-:W-:Y:S01]  /*22e40*/  STSM.16.M88.4 [R0], R68 ;  /* 0x0000004400007844 */ /* 0x000fe20000000200 */
[----:B------:R-:W-:Y:S06]  /*22e50*/  BAR.SYNC.DEFER_BLOCKING 0x0 ;  /* 0x0000000000007b1d */ /* 0x000fec0000010000 */
[----:B------:R-:W4:Y:S04]  /*22e60*/  LDL.LU R175, [R1+0xdc] ;  /* 0x0000dc0001af7983 */ /* 0x000f280000300800 */
[----:B------:R-:W2:Y:S04]  /*22e70*/  LDL.LU R168, [R1+0xc0] ;  /* 0x0000c00001a87983 */ /* 0x000ea80000300800 */
[----:B------:R-:W2:Y:S04]  /*22e80*/  LDL.LU R169, [R1+0xc4] ;  /* 0x0000c40001a97983 */ /* 0x000ea80000300800 */
[----:B------:R-:W2:Y:S04]  /*22e90*/  LDL.LU R170, [R1+0xc8] ;  /* 0x0000c80001aa7983 */ /* 0x000ea80000300800 */
[----:B------:R-:W-:Y:S01]  /*22ea0*/  LDS.128 R68, [R252] ;  /* 0x00000000fc447984 */ /* 0x000fe20000000c00 */
[----:B------:R-:W-:Y:S06]  /*22eb0*/  BAR.SYNC.DEFER_BLOCKING 0x0 ;  /* 0x0000000000007b1d */ /* 0x000fec0000010000 */
[----:B------:R-:W2:Y:S04]  /*22ec0*/  LDL.LU R171, [R1+0xcc] ;  /* 0x0000cc0001ab7983 */ /* 0x000ea80000300800 */
[----:B------:R-:W-:Y:S01]  /*22ed0*/  STSM.16.M88.4 [R0], R40 ;  /* 0x0000002800007844 */ /* 0x000fe20000000200 */
        /* <DEDUP_REMOVED lines=111> */
[----:B-1----:R1:W-:Y:S04]  /*235d0*/  STL.64 [R1+0x12d0], R248 ;  /* 0x0012d0f801007387 */ /* 0x0023e80000100a00 */
[----:B------:R0:W-:Y:S04]  /*235e0*/  STL.64 [R1+0x12c0], R250 ;  /* 0x0012c0fa01007387 */ /* 0x0001e80000100a00 */
[----:B---3--:R-:W-:Y:S04]  /*235f0*/  STL.64 [R1+0x12d8], R240 ;  /* 0x0012d8f001007387 */ /* 0x008fe80000100a00 */
[----:B------:R-:W-:Y:S04]  /*23600*/  STL.64 [R1+0x12c8], R242 ;  /* 0x0012c8f201007387 */ /* 0x000fe80000100a00 */
[----:B------:R-:W-:Y:S04]  /*23610*/  STL [R1+0x12e0], R242 ;  /* 0x0012e0f201007387 */ /* 0x000fe80000100800 */
[----:B------:R-:W3:Y:S04]  /*23620*/  LDL.LU R180, [R1+0xf0] ;  /* 0x0000f00001b47983 */ /* 0x000ee80000300800 */
[----:B------:R-:W3:Y:S04]  /*23630*/  LDL.LU R181, [R1+0xf4] ;  /* 0x0000f40001b57983 */ /* 0x000ee80000300800 */
[----:B------:R-:W3:Y:S04]  /*23640*/  LDL.LU R182, [R1+0xf8] ;  /* 0x0000f80001b67983 */ /* 0x000ee80000300800 */
[----:B------:R-:W-:Y:S04]  /*23650*/  STSM.16.M88.4 [R0], R228 ;  /* 0x000000e400007844 */ /* 0x000fe80000000200 */
[----:B------:R-:W3:Y:S01]  /*23660*/  LDL.LU R183, [R1+0xfc] ;  /* 0x0000fc0001b77983 */ /* 0x000ee20000300800 */
[----:B------:R-:W-:Y:S06]  /*23670*/  BAR.SYNC.DEFER_BLOCKING 0x0 ;  /* 0x0000000000007b1d */ /* 0x000fec0000010000 */
[----:B------:R-:W3:Y:S04]  /*23680*/  LDL.LU R184, [R1+0x1d0] ;  /* 0x0001d00001b87983 */ /* 0x000ee80000300800 */
[----:B------:R-:W3:Y:S04]  /*23690*/  LDL.LU R185, [R1+0x1d4] ;  /* 0x0001d40001b97983 */ /* 0x000ee80000300800 */
[----:B------:R-:W3:Y:S04]  /*236a0*/  LDL.LU R186, [R1+0x1d8] ;  /* 0x0001d80001ba7983 */ /* 0x000ee80000300800 */
[----:B------:R-:W3:Y:S04]  /*236b0*/  LDL.LU R187, [R1+0x1dc] ;  /* 0x0001dc0001bb7983 */ /* 0x000ee80000300800 */
[----:B------:R-:W-:Y:S01]  /*236c0*/  LDS.128 R156, [R252] ;  /* 0x00000000fc9c7984 */ /* 0x000fe20000000c00 */
[----:B------:R-:W-:Y:S06]  /*236d0*/  BAR.SYNC.DEFER_BLOCKING 0x0 ;  /* 0x0000000000007b1d */ /* 0x000fec0000010000 */
[----:B-1----:R-:W3:Y:S04]  /*236e0*/  LDL.LU R248, [R1+0x1e0] ;  /* 0x0001e00001f87983 */ /* 0x002ee80000300800 */
[----:B------:R-:W3:Y:S04]  /*236f0*/  LDL.LU R249, [R1+0x1e4] ;  /* 0x0001e40001f97983 */ /* 0x000ee80000300800 */
[----:B0-----:R-:W3:Y:S04]  /*23700*/  LDL.LU R250, [R1+0x1e8] ;  /* 0x0001e80001fa7983 */ /* 0x001ee80000300800 */
[----:B------:R-:W3:Y:S04]  /*23710*/  LDL.LU R251, [R1+0x1ec] ;  /* 0x0001ec0001fb7983 */ /* 0x000ee80000300800 */
[----:B------:R-:W-:Y:S01]  /*23720*/  STSM.16.M88.4 [R0], R232 ;  /* 0x000000e800007844 */ /* 0x000fe20000000200 */
[----:B------:R-:W-:Y:S06]  /*23730*/  BAR.SYNC.DEFER_BLOCKING 0x0 ;  /* 0x0000000000007b1d */ /* 0x000fec0000010000 */
[----:B------:R-:W3:Y:S04]  /*23740*/  LDL.LU R192, [R1+0x1f0] ;  /* 0x0001f00001c07983 */ /* 0x000ee80000300800 */
[----:B------:R-:W3:Y:S04]  /*23750*/  LDL.LU R193, [R1+0x1f4] ;  /* 0x0001f40001c17983 */ /* 0x000ee80000300800 */
[----:B------:R-:W3:Y:S04]  /*23760*/  LDL.LU R194, [R1+0x1f8] ;  /* 0x0001f80001c27983 */ /* 0x000ee80000300800 */
[----:B------:R-:W3:Y:S04]  /*23770*/  LDL.LU R195, [R1+0x1fc] ;  /* 0x0001fc0001c37983 */ /* 0x000ee80000300800 */
[----:B------:R-:W-:Y:S01]  /*23780*/  LDS.128 R160, [R252] ;  /* 0x00000000fca07984 */ /* 0x000fe20000000c00 */
[----:B------:R-:W-:Y:S06]  /*23790*/  BAR.SYNC.DEFER_BLOCKING 0x0 ;  /* 0x0000000000007b1d */ /* 0x000fec0000010000 */
[----:B------:R-:W3:Y:S04]  /*237a0*/  LDL.LU R196, [R1+0x2e0] ;  /* 0x0002e00001c47983 */ /* 0x000ee80000300800 */
[----:B------:R-:W3:Y:S04]  /*237b0*/  LDL.LU R197, [R1+0x2e4] ;  /* 0x0002e40001c57983 */ /* 0x000ee80000300800 */
[----:B------:R-:W3:Y:S04]  /*237c0*/  LDL.LU R198, [R1+0x2e8] ;  /* 0x0002e80001c67983 */ /* 0x000ee80000300800 */
[----:B------:R-:W3:Y:S04]  /*237d0*/  LDL.LU R199, [R1+0x2ec] ;  /* 0x0002ec0001c77983 */ /* 0x000ee80000300800 */
[----:B------:R0:W-:Y:S01]  /*237e0*/  STSM.16.M88.4 [R0], R244 ;  /* 0x000000f400007844 */ /* 0x0001e20000000200 */
[----:B------:R-:W-:Y:S06]  /*237f0*/  BAR.SYNC.DEFER_BLOCKING 0x0 ;  /* 0x0000000000007b1d */ /* 0x000fec0000010000 */
[----:B------:R-:W3:Y:S04]  /*23800*/  LDL.LU R200, [R1+0x2f0] ;  /* 0x0002f00001c87983 */ /* 0x000ee80000300800 */
[----:B------:R-:W3:Y:S01]  /*23810*/  LDL.LU R201, [R1+0x2f4] ;  /* 0x0002f40001c97983 */ /* 0x000ee20000300800 */
[----:B0-----:R-:W0:Y:S03]  /*23820*/  LDC R246, c[0x0][0x248] ;  /* 0x00009200fff67b82 */ /* 0x001e260000000800 */
[----:B------:R-:W3:Y:S04]  /*23830*/  LDL.LU R202, [R1+0x2f8] ;  /* 0x0002f80001ca7983 */ /* 0x000ee80000300800 */
[----:B------:R-:W3:Y:S01]  /*23840*/  LDL.LU R203, [R1+0x2fc] ;  /* 0x0002fc0001cb7983 */ /* 0x000ee20000300800 */
[----:B------:R-:W1:Y:S03]  /*23850*/  LDC R247, c[0x0][0x244] ;  /* 0x00009100fff77b82 */ /* 0x000e660000000800 */
[----:B------:R-:W-:Y:S05]  /*23860*/  LDS.128 R164, [R252] ;  /* 0x00000000fca47984 */ /* 0x000fea0000000c00 */
[----:B------:R-:W-:Y:S08]  /*23870*/  BAR.SYNC.DEFER_BLOCKING 0x0 ;  /* 0x0000000000007b1d */ /* 0x000ff00000010000 */
[----:B------:R-:W1:Y:S01]  /*23880*/  LDC.64 R244, c[0x0][0x220] ;  /* 0x00008800fff47b82 */ /* 0x000e620000000a00 */
[----:B--2---:R-:W-:Y:S07]  /*23890*/  STSM.16.M88.4 [R0], R168 ;  /* 0x000000a800007844 */ /* 0x004fee0000000200 */
[----:B------:R-:W-:Y:S06]  /*238a0*/  BAR.SYNC.DEFER_BLOCKING 0x0 ;  /* 0x0000000000007b1d */ /* 0x000fec0000010000 */
[----:B------:R-:W-:Y:S02]  /*238b0*/  LDS.128 R168, [R252] ;  /* 0x00000000fca87984 */ /* 0x000fe40000000c00 */
[----:B------:R-:W-:Y:S06]  /*238c0*/  BAR.SYNC.DEFER_BLOCKING 0x0 ;  /* 0x0000000000007b1d */ /* 0x000fec0000010000 */
[----:B----4-:R-:W-:Y:S02]  /*238d0*/  STSM.16.M88.4 [R0], R172 ;  /* 0x000000ac00007844 */ /* 0x010fe40000000200 */
[----:B------:R-:W-:Y:S06]  /*238e0*/  BAR.SYNC.DEFER_BLOCKING 0x0 ;  /* 0x0000000000007b1d */ /* 0x000fec0000010000 */
[----:B------:R-:W-:Y:S02]  /*238f0*/  LDS.128 R172, [R252] ;  /* 0x00000000fcac7984 */ /* 0x000fe40000000c00 */
[----:B------:R-:W-:Y:S06]  /*23900*/  BAR.SYNC.DEFER_BLOCKING 0x0 ;  /* 0x0000000000007b1d */ /* 0x000fec0000010000 */
[----:B------:R-:W-:Y:S02]  /*23910*/  STSM.16.M88.4 [R0], R176 ;  /* 0x000000b000007844 */ /* 0x000fe40000000200 */
[----:B------:R-:W-:Y:S06]  /*23920*/  BAR.SYNC.DEFER_BLOCKING 0x0 ;  /* 0x0000000000007b1d */ /* 0x000fec0000010000 */
[----:B------:R-:W-:Y:S02]  /*23930*/  LDS.128 R176, [R252] ;  /* 0x00000000fcb07984 */ /* 0x000fe40000000c00 */
[----:B------:R-:W-:Y:S06]  /*23940*/  BAR.SYNC.DEFER_BLOCKING 0x0 ;  /* 0x0000000000007b1d */ /* 0x000fec0000010000 */
[----:B---3--:R-:W-:Y:S02]  /*23950*/  STSM.16.M88.4 [R0], R180 ;  /* 0x000000b400007844 */ /* 0x008fe40000000200 */
[----:B------:R-:W-:Y:S06]  /*23960*/  BAR.SYNC.DEFER_BLOCKING 0x0 ;  /* 0x0000000000007b1d */ /* 0x000fec0000010000 */
[----:B------:R-:W-:Y:S02]  /*23970*/  LDS.128 R180, [R252] ;  /* 0x00000000fcb47984 */ /* 0x000fe40000000c00 */
[----:B------:R-:W-:Y:S06]  /*23980*/  BAR.SYNC.DEFER_BLOCKING 0x0 ;  /* 0x0000000000007b1d */ /* 0x000fec0000010000 */
[----:B------:R-:W-:Y:S02]  /*23990*/  STSM.16.M88.4 [R0], R184 ;  /* 0x000000b800007844 */ /* 0x000fe40000000200 */
[----:B------:R-:W-:Y:S06]  /*239a0*/  BAR.SYNC.DEFER_BLOCKING 0x0 ;  /* 0x0000000000007b1d */ /* 0x000fec0000010000 */
[----:B------:R-:W-:Y:S02]  /*239b0*/  LDS.128 R184, [R252] ;  /* 0x00000000fcb87984 */ /* 0x000fe40000000c00 */
[----:B------:R-:W-:Y:S06]  /*239c0*/  BAR.SYNC.DEFER_BLOCKING 0x0 ;  /* 0x0000000000007b1d */ /* 0x000fec0000010000 */
[----:B------:R2:W-:Y:S02]  /*239d0*/  STSM.16.M88.4 [R0], R248 ;  /* 0x000000f800007844 */ /* 0x0005e40000000200 */
[----:B------:R-:W-:Y:S06]  /*239e0*/  BAR.SYNC.DEFER_BLOCKING 0x0 ;  /* 0x0000000000007b1d */ /* 0x000fec0000010000 */
[----:B--2---:R-:W2:Y:S04]  /*239f0*/  LDL.LU R248, [R1+0x3f0] ;  /* 0x0003f00001f87983 */ /* 0x004ea80000300800 */
[----:B------:R-:W2:Y:S04]  /*23a00*/  LDL.LU R249, [R1+0x3f4] ;  /* 0x0003f40001f97983 */ /* 0x000ea80000300800 */
[----:B------:R-:W2:Y:S04]  /*23a10*/  LDL.LU R250, [R1+0x3f8] ;  /* 0x0003f80001fa7983 */ /* 0x000ea80000300800 */
[----:B------:R-:W2:Y:S04]  /*23a20*/  LDL.LU R251, [R1+0x3fc] ;  /* 0x0003fc0001fb7983 */ /* 0x000ea80000300800 */
[----:B------:R-:W3:Y:S04]  /*23a30*/  LDL.LU R208, [R1+0x4f0] ;  /* 0x0004f00001d07983 */ /* 0x000ee80000300800 */
[----:B------:R-:W3:Y:S04]  /*23a40*/  LDL.LU R209, [R1+0x4f4] ;  /* 0x0004f40001d17983 */ /* 0x000ee80000300800 */
[----:B------:R-:W3:Y:S04]  /*23a50*/  LDL.LU R210, [R1+0x4f8] ;  /* 0x0004f80001d27983 */ /* 0x000ee80000300800 */
[----:B------:R-:W3:Y:S04]  /*23a60*/  LDL.LU R211, [R1+0x4fc] ;  /* 0x0004fc0001d37983 */ /* 0x000ee80000300800 */
[----:B------:R-:W-:Y:S01]  /*23a70*/  LDS.128 R188, [R252] ;  /* 0x00000000fcbc7984 */ /* 0x000fe20000000c00 */
[----:B------:R-:W-:Y:S06]  /*23a80*/  BAR.SYNC.DEFER_BLOCKING 0x0 ;  /* 0x0000000000007b1d */ /* 0x000fec0000010000 */
[----:B------:R-:W4:Y:S04]  /*23a90*/  LDL.LU R212, [R1+0x500] ;  /* 0x0005000001d47983 */ /* 0x000f280000300800 */
[----:B------:R-:W4:Y:S04]  /*23aa0*/  LDL.LU R213, [R1+0x504] ;  /* 0x0005040001d57983 */ /* 0x000f280000300800 */
[----:B------:R-:W4:Y:S04]  /*23ab0*/  LDL.LU R214, [R1+0x508] ;  /* 0x0005080001d67983 */ /* 0x000f280000300800 */
[----:B------:R-:W4:Y:S04]  /*23ac0*/  LDL.LU R215, [R1+0x50c] ;  /* 0x00050c0001d77983 */ /* 0x000f280000300800 */
[----:B------:R-:W-:Y:S01]  /*23ad0*/  STSM.16.M88.4 [R0], R192 ;  /* 0x000000c000007844 */ /* 0x000fe20000000200 */
[----:B------:R-:W-:Y:S06]  /*23ae0*/  BAR.SYNC.DEFER_BLOCKING 0x0 ;  /* 0x0000000000007b1d */ /* 0x000fec0000010000 */
[----:B------:R-:W4:Y:S04]  /*23af0*/  LDL.LU R224, [R1+0x510] ;  /* 0x0005100001e07983 */ /* 0x000f280000300800 */
[----:B------:R-:W4:Y:S04]  /*23b00*/  LDL.LU R225, [R1+0x514] ;  /* 0x0005140001e17983 */ /* 0x000f280000300800 */
[----:B------:R-:W4:Y:S04]  /*23b10*/  LDL.LU R226, [R1+0x518] ;  /* 0x0005180001e27983 */ /* 0x000f280000300800 */
[----:B------:R-:W4:Y:S04]  /*23b20*/  LDL.LU R227, [R1+0x51c] ;  /* 0x00051c0001e37983 */ /* 0x000f280000300800 */
        /* <DEDUP_REMOVED lines=8> */
[----:B------:R-:W-:Y:S02]  /*23bb0*/  LDS.128 R196, [R252] ;  /* 0x00000000fcc47984 */ /* 0x000fe40000000c00 */
[----:B------:R-:W-:Y:S06]  /*23bc0*/  BAR.SYNC.DEFER_BLOCKING 0x0 ;  /* 0x0000000000007b1d */ /* 0x000fec0000010000 */
[----:B------:R-:W-:Y:S02]  /*23bd0*/  STSM.16.M88.4 [R0], R200 ;  /* 0x000000c800007844 */ /* 0x000fe40000000200 */
[----:B------:R-:W-:Y:S06]  /*23be0*/  BAR.SYNC.DEFER_BLOCKING 0x0 ;  /* 0x0000000000007b1d */ /* 0x000fec0000010000 */
[----:B------:R-:W0:Y:S02]  /*23bf0*/  LDS.128 R200, [R252] ;  /* 0x00000000fcc87984 */ /* 0x000e240000000c00 */
[----:B------:R-:W-:Y:S06]  /*23c00*/  BAR.SYNC.DEFER_BLOCKING 0x0 ;  /* 0x0000000000007b1d */ /* 0x000fec0000010000 */
[----:B0-----:R-:W-:Y:S04]  /*23c10*/  STL [R1+0x12b8], R203 ;  /* 0x0012b8cb01007387 */ /* 0x001fe80000100800 */
[----:B------:R-:W4:Y:S04]  /*23c20*/  LDL.LU R232, [R1+0x530] ;  /* 0x0005300001e87983 */ /* 0x000f280000300800 */
[----:B------:R-:W4:Y:S04]  /*23c30*/  LDL.LU R233, [R1+0x534] ;  /* 0x0005340001e97983 */ /* 0x000f280000300800 */
[----:B------:R-:W4:Y:S04]  /*23c40*/  LDL.LU R234, [R1+0x538] ;  /* 0x0005380001ea7983 */ /* 0x000f280000300800 */
[----:B------:R-:W4:Y:S04]  /*23c50*/  LDL.LU R235, [R1+0x53c] ;  /* 0x00053c0001eb7983 */ /* 0x000f280000300800 */
[----:B--2---:R0:W-:Y:S01]  /*23c60*/  STSM.16.M88.4 [R0], R248 ;  /* 0x000000f800007844 */ /* 0x0041e20000000200 */
[----:B------:R-:W-:Y:S06]  /*23c70*/  BAR.SYNC.DEFER_BLOCKING 0x0 ;  /* 0x0000000000007b1d */ /* 0x000fec0000010000 */
[----:B0-----:R-:W2:Y:S04]  /*23c80*/  LDL.LU R248, [R1+0x540] ;  /* 0x0005400001f87983 */ /* 0x001ea80000300800 */
[----:B------:R-:W2:Y:S04]  /*23c90*/  LDL.LU R249, [R1+0x544] ;  /* 0x0005440001f97983 */ /* 0x000ea80000300800 */
[----:B------:R-:W2:Y:S04]  /*23ca0*/  LDL.LU R250, [R1+0x548] ;  /* 0x0005480001fa7983 */ /* 0x000ea80000300800 */
[----:B------:R-:W2:Y:S04]  /*23cb0*/  LDL.LU R251, [R1+0x54c] ;  /* 0x00054c0001fb7983 */ /* 0x000ea80000300800 */
[----:B------:R-:W0:Y:S01]  /*23cc0*/  LDS.128 R204, [R252] ;  /* 0x00000000fccc7984 */ /* 0x000e220000000c00 */
[----:B------:R-:W-:Y:S06]  /*23cd0*/  BAR.SYNC.DEFER_BLOCKING 0x0 ;  /* 0x0000000000007b1d */ /* 0x000fec0000010000 */
[----:B---3--:R-:W-:Y:S02]  /*23ce0*/  STSM.16.M88.4 [R0], R208 ;  /* 0x000000d000007844 */ /* 0x008fe40000000200 */
[----:B------:R-:W-:Y:S06]  /*23cf0*/  BAR.SYNC.DEFER_BLOCKING 0x0 ;  /* 0x0000000000007b1d */ /* 0x000fec0000010000 */
[----:B------:R-:W3:Y:S02]  /*23d00*/  LDS.128 R208, [R252] ;  /* 0x00000000fcd07984 */ /* 0x000ee40000000c00 */
[----:B------:R-:W-:Y:S06]  /*23d10*/  BAR.SYNC.DEFER_BLOCKING 0x0 ;  /* 0x0000000000007b1d */ /* 0x000fec0000010000 */
[----:B----4-:R-:W-:Y:S02]  /*23d20*/  STSM.16.M88.4 [R0], R212 ;  /* 0x000000d400007844 */ /* 0x010fe40000000200 */
[----:B------:R-:W-:Y:S06]  /*23d30*/  BAR.SYNC.DEFER_BLOCKING 0x0 ;  /* 0x0000000000007b1d */ /* 0x000fec0000010000 */
[----:B------:R-:W-:Y:S02]  /*23d40*/  LDS.128 R212, [R252] ;  /* 0x00000000fcd47984 */ /* 0x000fe40000000c00 */
[----:B------:R-:W-:Y:S06]  /*23d50*/  BAR.SYNC.DEFER_BLOCKING 0x0 ;  /* 0x0000000000007b1d */ /* 0x000fec0000010000 */
[----:B------:R-:W-:Y:S02]  /*23d60*/  STSM.16.M88.4 [R0], R224 ;  /* 0x000000e000007844 */ /* 0x000fe40000000200 */
[----:B------:R-:W-:Y:S06]  /*23d70*/  BAR.SYNC.DEFER_BLOCKING 0x0 ;  /* 0x0000000000007b1d */ /* 0x000fec0000010000 */
[----:B------:R-:W4:Y:S02]  /*23d80*/  LDS.128 R224, [R252] ;  /* 0x00000000fce07984 */ /* 0x000f240000000c00 */
[----:B------:R-:W-:Y:S06]  /*23d90*/  BAR.SYNC.DEFER_BLOCKING 0x0 ;  /* 0x0000000000007b1d */ /* 0x000fec0000010000 */
[----:B------:R-:W-:Y:S02]  /*23da0*/  STSM.16.M88.4 [R0], R228 ;  /* 0x000000e400007844 */ /* 0x000fe40000000200 */
[----:B------:R-:W-:Y:S06]  /*23db0*/  BAR.SYNC.DEFER_BLOCKING 0x0 ;  /* 0x0000000000007b1d */ /* 0x000fec0000010000 */
[----:B------:R-:W1:Y:S02]  /*23dc0*/  LDS.128 R228, [R252] ;  /* 0x00000000fce47984 */ /* 0x000e640000000c00 */
[----:B------:R-:W-:Y:S06]  /*23dd0*/  BAR.SYNC.DEFER_BLOCKING 0x0 ;  /* 0x0000000000007b1d */ /* 0x000fec0000010000 */
[----:B------:R-:W-:Y:S02]  /*23de0*/  STSM.16.M88.4 [R0], R232 ;  /* 0x000000e800007844 */ /* 0x000fe40000000200 */
[----:B------:R-:W-:Y:S06]  /*23df0*/  BAR.SYNC.DEFER_BLOCKING 0x0 ;  /* 0x0000000000007b1d */ /* 0x000fec0000010000 */
[----:B0-----:R-:W-:Y:S04]  /*23e00*/  STL [R1+0x12bc], R207 ;  /* 0x0012bccf01007387 */ /* 0x001fe80000100800 */
[----:B---3--:R-:W-:Y:S04]  /*23e10*/  STL [R1+0x12b4], R211 ;  /* 0x0012b4d301007387 */ /* 0x008fe80000100800 */
[----:B----4-:R-:W-:Y:S04]  /*23e20*/  STL [R1+0x12b0], R224 ;  /* 0x0012b0e001007387 */ /* 0x010fe80000100800 */
[----:B------:R0:W-:Y:S04]  /*23e30*/  STL [R1+0x12a8], R225 ;  /* 0x0012a8e101007387 */ /* 0x0001e80000100800 */
[----:B------:R-:W3:Y:S01]  /*23e40*/  LDS.128 R232, [R252] ;  /* 0x00000000fce87984 */ /* 0x000ee20000000c00 */
[----:B------:R-:W-:Y:S08]  /*23e50*/  BAR.SYNC.DEFER_BLOCKING 0x0 ;  /* 0x0000000000007b1d */ /* 0x000ff00000010000 */
[----:B0-----:R-:W0:Y:S01]  /*23e60*/  LDC.64 R224, c[0x0][0x228] ;  /* 0x00008a00ffe07b82 */ /* 0x001e220000000a00 */
[----:B------:R-:W-:Y:S01]  /*23e70*/  IMAD.MOV.U32 R203, RZ, RZ, R3 ;  /* 0x000000ffffcb7224 */ /* 0x000fe200078e0003 */
[----:B------:R4:W-:Y:S04]  /*23e80*/  STL [R1+0x12a0], R226 ;  /* 0x0012a0e201007387 */ /* 0x0009e80000100800 */
[----:B------:R-:W-:Y:S01]  /*23e90*/  STL [R1+0x1298], R227 ;  /* 0x001298e301007387 */ /* 0x000fe20000100800 */
[----:B----4-:R-:W-:-:S02]  /*23ea0*/  IMAD.MOV.U32 R226, RZ, RZ, R2 ;  /* 0x000000ffffe27224 */ /* 0x010fc400078e0002 */
[----:B------:R-:W4:Y:S01]  /*23eb0*/  LDC.64 R2, c[0x0][0x228] ;  /* 0x00008a00ff027b82 */ /* 0x000f220000000a00 */
[----:B-1----:R-:W-:Y:S04]  /*23ec0*/  STL [R1+0x12ac], R229 ;  /* 0x0012ace501007387 */ /* 0x002fe80000100800 */
[----:B------:R-:W-:Y:S04]  /*23ed0*/  STL [R1+0x12a4], R230 ;  /* 0x0012a4e601007387 */ /* 0x000fe80000100800 */
[----:B------:R1:W-:Y:S01]  /*23ee0*/  STL [R1+0x129c], R231 ;  /* 0x00129ce701007387 */ /* 0x0003e20000100800 */
[----:B0-----:R-:W-:-:S03]  /*23ef0*/  IMAD.MOV.U32 R211, RZ, RZ, R225 ;  /* 0x000000ffffd37224 */ /* 0x001fc600078e00e1 */
[----:B--2---:R0:W-:Y:S01]  /*23f00*/  STSM.16.M88.4 [R0], R248 ;  /* 0x000000f800007844 */ /* 0x0041e20000000200 */
[----:B------:R-:W-:Y:S02]  /*23f10*/  IMAD.MOV.U32 R241, RZ, RZ, R224 ;  /* 0x000000fffff17224 */ /* 0x000fe400078e00e0 */
[----:B------:R-:W2:Y:S08]  /*23f20*/  LDC.64 R224, c[0x0][0x228] ;  /* 0x00008a00ffe07b82 */ /* 0x000eb00000000a00 */
[----:B------:R-:W-:Y:S01]  /*23f30*/  BAR.SYNC.DEFER_BLOCKING 0x0 ;  /* 0x0000000000007b1d */ /* 0x000fe20000010000 */
[----:B----4-:R-:W-:-:S07]  /*23f40*/  ISETP.GE.AND P2, PT, R220, R2, PT ;  /* 0x00000002dc00720c */ /* 0x010fce0003f46270 */
[----:B-1----:R-:W1:Y:S01]  /*23f50*/  LDC.64 R230, c[0x0][0x228] ;  /* 0x00008a00ffe67b82 */ /* 0x002e620000000a00 */
[----:B0-----:R-:W4:Y:S01]  /*23f60*/  LDL.LU R249, [R1+0x20] ;  /* 0x0000200001f97983 */ /* 0x001f220000300800 */
[----:B------:R-:W-:-:S05]  /*23f70*/  VIADD R0, R217, 0x7f ;  /* 0x0000007fd9007836 */ /* 0x000fca0000000000 */
[----:B------:R-:W-:Y:S01]  /*23f80*/  ISETP.GE.AND P0, PT, R0, R203, PT ;  /* 0x000000cb0000720c */ /* 0x000fe20003f06270 */
[----:B------:R-:W-:Y:S01]  /*23f90*/  IMAD R0, R220, R216, RZ ;  /* 0x000000d8dc007224 */ /* 0x000fe200078e02ff */
[----:B------:R-:W-:-:S04]  /*23fa0*/  ISETP.LT.AND P2, PT, R217, R211, !P2 ;  /* 0x000000d3d900720c */ /* 0x000fc80005741270 */
[C---:B------:R-:W-:Y:S01]  /*23fb0*/  LEA R2, P3, R0.reuse, R218, 0x1 ;  /* 0x000000da00027211 */ /* 0x040fe200078608ff */
[----:B--2---:R-:W-:Y:S01]  /*23fc0*/  IMAD.MOV.U32 R203, RZ, RZ, R224 ;  /* 0x000000ffffcb7224 */ /* 0x004fe200078e00e0 */
[C---:B------:R-:W-:Y:S01]  /*23fd0*/  ISETP.GE.AND P1, PT, R217.reuse, R3, PT ;  /* 0x00000003d900720c */ /* 0x040fe20003f26270 */
[----:B------:R-:W-:Y:S01]  /*23fe0*/  IMAD R224, R217, R246, RZ ;  /* 0x000000f6d9e07224 */ /* 0x000fe200078e02ff */
[----:B------:R-:W-:Y:S01]  /*23ff0*/  LEA.HI.X.SX32 R3, R0, R219, 0x1, P3 ;  /* 0x000000db00037211 */ /* 0x000fe200018f0eff */
[----:B------:R-:W0:Y:S02]  /*24000*/  LDC R246, c[0x0][0x228] ;  /* 0x00008a00fff67b82 */ /* 0x000e240000000800 */
[----:B------:R-:W-:Y:S01]  /*24010*/  IMAD.WIDE R218, R224, 0x2, R2 ;  /* 0x00000002e0da7825 */ /* 0x000fe200078e0202 */
[----:B------:R-:W-:-:S04]  /*24020*/  PRMT R216, R221, 0x7632, R216 ;  /* 0x00007632ddd87816 */ /* 0x000fc800000000d8 */
[----:B------:R2:W-:Y:S04]  /*24030*/  @P2 STG.E.U16 desc[UR60][R218.64], R221 ;  /* 0x000000ddda002986 */ /* 0x0005e8000c10153c */
[----:B--2---:R-:W2:Y:S04]  /*24040*/  LDL.LU R221, [R1+0x12e4] ;  /* 0x0012e40001dd7983 */ /* 0x004ea80000300800 */
[----:B------:R-:W3:Y:S01]  /*24050*/  LDL.LU R251, [R1+0x10] ;  /* 0x0000100001fb7983 */ /* 0x000ee20000300800 */
[----:B------:R-:W-:Y:S01]  /*24060*/  IMAD R0, R247, 0x80, R0 ;  /* 0x00000080f7007824 */ /* 0x000fe200078e0200 */
[----:B------:R-:W-:Y:S01]  /*24070*/  ISETP.LT.AND P3, PT, R223, R203, !P1 ;  /* 0x000000cbdf00720c */ /* 0x000fe20004f61270 */
[----:B------:R-:W1:Y:S01]  /*24080*/  LDC R247, c[0x0][0x228] ;  /* 0x00008a00fff77b82 */ /* 0x000e620000000800 */
[----:B------:R-:W3:Y:S02]  /*24090*/  LDL.LU R248, [R1] ;  /* 0x0000000001f87983 */ /* 0x000ee40000300800 */
[----:B------:R-:W-:-:S04]  /*240a0*/  LEA R218, P2, R0, R244, 0x1 ;  /* 0x000000f400da7211 */ /* 0x000fc800078408ff */
[----:B------:R-:W-:-:S03]  /*240b0*/  LEA.HI.X.SX32 R219, R0, R245, 0x1, P2 ;  /* 0x000000f500db7211 */ /* 0x000fc600010f0eff */
[----:B------:R-:W-:-:S05]  /*240c0*/  IMAD.WIDE R244, R224, 0x2, R218 ;  /* 0x00000002e0f47825 */ /* 0x000fca00078e02da */
[----:B------:R0:W-:Y:S02]  /*240d0*/  @P3 STG.E.U16 desc[UR60][R244.64], R216 ;  /* 0x000000d8f4003986 */ /* 0x0001e4000c10153c */
[----:B0-----:R-:W0:Y:S01]  /*240e0*/  LDC R216, c[0x0][0x244] ;  /* 0x00009100ffd87b82 */ /* 0x001e220000000800 */
[----:B------:R-:W-:-:S07]  /*240f0*/  ISETP.LT.AND P3, PT, R223, R246, !P0 ;  /* 0x000000f6df00720c */ /* 0x000fce0004761270 */
[----:B------:R-:W0:Y:S08]  /*24100*/  LDC.64 R244, c[0x0][0x220] ;  /* 0x00008800fff47b82 */ /* 0x000e300000000a00 */
[----:B------:R-:W0:Y:S01]  /*24110*/  LDC R246, c[0x0][0x228] ;  /* 0x00008a00fff67b82 */ /* 0x000e220000000800 */
[----:B-1----:R-:W-:Y:S02]  /*24120*/  IMAD.MOV.U32 R211, RZ, RZ, R230 ;  /* 0x000000ffffd37224 */ /* 0x002fe400078e00e6 */
[----:B0-----:R-:W-:-:S03]  /*24130*/  IMAD R0, R216, 0x80, R0 ;  /* 0x00000080d8007824 */ /* 0x001fc600078e0200 */
[----:B------:R-:W-:Y:S02]  /*24140*/  ISETP.LT.AND P5, PT, R222, R211, !P1 ;  /* 0x000000d3de00720c */ /* 0x000fe40004fa1270 */
[----:B------:R-:W0:Y:S01]  /*24150*/  LDC R216, c[0x0][0x244] ;  /* 0x00009100ffd87b82 */ /* 0x000e220000000800 */
[----:B------:R-:W-:-:S04]  /*24160*/  LEA R244, P2, R0, R244, 0x1 ;  /* 0x000000f400f47211 */ /* 0x000fc800078408ff */
[----:B------:R-:W-:Y:S02]  /*24170*/  LEA.HI.X.SX32 R245, R0, R245, 0x1, P2 ;  /* 0x000000f500f57211 */ /* 0x000fe400010f0eff */
[----:B------:R-:W-:Y:S02]  /*24180*/  ISETP.LT.AND P4, PT, R220, R247, !P0 ;  /* 0x000000f7dc00720c */ /* 0x000fe40004781270 */
[----:B------:R-:W-:Y:S01]  /*24190*/  ISETP.LT.AND P2, PT, R222, R246, !P0 ;  /* 0x000000f6de00720c */ /* 0x000fe20004741270 */
[----:B------:R-:W-:-:S04]  /*241a0*/  IMAD.WIDE R246, R224, 0x2, R244 ;  /* 0x00000002e0f67825 */ /* 0x000fc800078e02f4 */
[----:B------:R-:W-:Y:S02]  /*241b0*/  IMAD.MOV.U32 R203, RZ, RZ, R231 ;  /* 0x000000ffffcb7224 */ /* 0x000fe400078e00e7 */
[----:B------:R-:W1:Y:S01]  /*241c0*/  LDC.64 R230, c[0x0][0x228] ;  /* 0x00008a00ffe67b82 */ /* 0x000e620000000a00 */
[----:B0-----:R-:W-:-:S07]  /*241d0*/  IMAD R0, R216, 0x80, R0 ;  /* 0x00000080d8007824 */ /* 0x001fce00078e0200 */
[----:B------:R-:W2:Y:S01]  /*241e0*/  LDC R216, c[0x0][0x228] ;  /* 0x00008a00ffd87b82 */ /* 0x000ea20000000800 */
[----:B------:R-:W-:Y:S02]  /*241f0*/  IMAD.MOV.U32 R207, RZ, RZ, R225 ;  /* 0x000000ffffcf7224 */ /* 0x000fe400078e00e1 */
[----:B-1----:R-:W-:Y:S01]  /*24200*/  IMAD.MOV.U32 R211, RZ, RZ, R231 ;  /* 0x000000ffffd37224 */ /* 0x002fe200078e00e7 */
[----:B----4-:R0:W-:Y:S04]  /*24210*/  @P5 STG.E.U16 desc[UR60][R246.64], R249 ;  /* 0x000000f9f6005986 */ /* 0x0101e8000c10153c */
[----:B0-----:R-:W0:Y:S02]  /*24220*/  LDC.64 R246, c[0x0][0x220] ;  /* 0x00008800fff67b82 */ /* 0x001e240000000a00 */
[----:B0-----:R-:W-:-:S04]  /*24230*/  LEA R246, P5, R0, R246, 0x1 ;  /* 0x000000f600f67211 */ /* 0x001fc800078a08ff */
[----:B------:R-:W-:Y:S02]  /*24240*/  LEA.HI.X.SX32 R247, R0, R247, 0x1, P5 ;  /* 0x000000f700f77211 */ /* 0x000fe400028f0eff */
[----:B------:R-:W-:Y:S02]  /*24250*/  PRMT R0, R249, 0x7632, R0 ;  /* 0x00007632f9007816 */ /* 0x000fe40000000000 */
[----:B------:R-:W4:Y:S01]  /*24260*/  LDL.LU R249, [R1+0x34] ;  /* 0x0000340001f97983 */ /* 0x000f220000300800 */
[C---:B--2---:R-:W-:Y:S01]  /*24270*/  ISETP.LT.AND P0, PT, R221.reuse, R216, !P0 ;  /* 0x000000d8dd00720c */ /* 0x044fe20004701270 */
[----:B------:R-:W-:Y:S02]  /*24280*/  IMAD.MOV.U32 R216, RZ, RZ, R230 ;  /* 0x000000ffffd87224 */ /* 0x000fe400078e00e6 */
[----:B------:R-:W0:Y:S03]  /*24290*/  LDC.64 R230, c[0x0][0x228] ;  /* 0x00008a00ffe67b82 */ /* 0x000e260000000a00 */
[----:B------:R-:W-:-:S05]  /*242a0*/  ISETP.LT.AND P1, PT, R221, R216, !P1 ;  /* 0x000000d8dd00720c */ /* 0x000fca0004f21270 */
[----:B------:R-:W1:Y:S02]  /*242b0*/  LDC R216, c[0x0][0x248] ;  /* 0x00009200ffd87b82 */ /* 0x000e640000000800 */
[C---:B-1----:R-:W-:Y:S02]  /*242c0*/  IMAD.IADD R216, R224.reuse, 0x1, R216 ;  /* 0x00000001e0d87824 */ /* 0x042fe400078e02d8 */
[----:B------:R-:W-:-:S05]  /*242d0*/  IMAD.WIDE R224, R224, 0x2, R246 ;  /* 0x00000002e0e07825 */ /* 0x000fca00078e02f6 */
[----:B------:R1:W-:Y:S02]  /*242e0*/  @P1 STG.E.U16 desc[UR60][R224.64], R0 ;  /* 0x00000000e0001986 */ /* 0x0003e4000c10153c */
[----:B-1----:R-:W1:Y:S01]  /*242f0*/  LDC R224, c[0x0][0x22c] ;  /* 0x00008b00ffe07b82 */ /* 0x002e620000000800 */
[----:B------:R-:W-:Y:S02]  /*24300*/  VIADD R0, R217, 0x1 ;  /* 0x00000001d9007836 */ /* 0x000fe40000000000 */
[----:B0-----:R-:W-:-:S03]  /*24310*/  IMAD.MOV.U32 R225, RZ, RZ, R230 ;  /* 0x000000ffffe17224 */ /* 0x001fc600078e00e6 */
[----:B-1----:R-:W-:-:S04]  /*24320*/  ISETP.GE.AND P1, PT, R0, R224, PT ;  /* 0x000000e00000720c */ /* 0x002fc80003f26270 */
[----:B------:R-:W-:Y:S01]  /*24330*/  ISETP.LT.AND P5, PT, R220, R225, !P1 ;  /* 0x000000e1dc00720c */ /* 0x000fe20004fa1270 */
[----:B------:R-:W-:Y:S02]  /*24340*/  IMAD.MOV.U32 R224, RZ, RZ, R231 ;  /* 0x000000ffffe07224 */ /* 0x000fe400078e00e7 */
[----:B------:R-:W-:Y:S01]  /*24350*/  IMAD.WIDE R230, R216, 0x2, R2 ;  /* 0x00000002d8e67825 */ /* 0x000fe200078e0202 */
[----:B---3--:R-:W-:-:S09]  /*24360*/  PRMT R0, R251, 0x7632, R0 ;  /* 0x00007632fb007816 */ /* 0x008fd20000000000 */
[----:B------:R0:W-:Y:S04]  /*24370*/  @P5 STG.E.U16 desc[UR60][R230.64], R251 ;  /* 0x000000fbe6005986 */ /* 0x0001e8000c10153c */
[----:B0-----:R-:W2:Y:S01]  /*24380*/  LDL.LU R251, [R1+0x24] ;  /* 0x0000240001fb7983 */ /* 0x001ea20000300800 */
[----:B------:R-:W0:Y:S02]  /*24390*/  LDC.64 R230, c[0x0][0x228] ;  /* 0x00008a00ffe67b82 */ /* 0x000e240000000a00 */
[----:B0-----:R-:W-:-:S05]  /*243a0*/  IMAD.MOV.U32 R225, RZ, RZ, R230 ;  /* 0x000000ffffe17224 */ /* 0x001fca00078e00e6 */
[----:B------:R-:W-:Y:S01]  /*243b0*/  ISETP.LT.AND P5, PT, R223, R225, !P1 ;  /* 0x000000e1df00720c */ /* 0x000fe20004fa1270 */
[----:B------:R-:W-:Y:S02]  /*243c0*/  IMAD.MOV.U32 R229, RZ, RZ, R231 ;  /* 0x000000ffffe57224 */ /* 0x000fe400078e00e7 */
[----:B------:R-:W-:-:S10]  /*243d0*/  IMAD.WIDE R230, R216, 0x2, R218 ;  /* 0x00000002d8e67825 */ /* 0x000fd400078e02da */
[----:B------:R0:W-:Y:S02]  /*243e0*/  @P5 STG.E.U16 desc[UR60][R230.64], R0 ;  /* 0x00000000e6005986 */ /* 0x0001e4000c10153c */
[----:B0-----:R-:W0:Y:S02]  /*243f0*/  LDC.64 R230, c[0x0][0x228] ;  /* 0x00008a00ffe67b82 */ /* 0x001e240000000a00 */
[----:B0-----:R-:W-:-:S05]  /*24400*/  IMAD.MOV.U32 R0, RZ, RZ, R230 ;  /* 0x000000ffff007224 */ /* 0x001fca00078e00e6 */
[----:B------:R-:W-:Y:S01]  /*24410*/  ISETP.LT.AND P5, PT, R222, R0, !P1 ;  /* 0x00000000de00720c */ /* 0x000fe20004fa1270 */
[----:B------:R-:W-:Y:S02]  /*24420*/  IMAD.MOV.U32 R225, RZ, RZ, R231 ;  /* 0x000000ffffe17224 */ /* 0x000fe400078e00e7 */
[----:B------:R-:W-:-:S10]  /*24430*/  IMAD.WIDE R230, R216, 0x2, R244 ;  /* 0x00000002d8e67825 */ /* 0x000fd400078e02f4 */
[----:B------:R0:W-:Y:S02]  /*24440*/  @P5 STG.E.U16 desc[UR60][R230.64], R248 ;  /* 0x000000f8e6005986 */ /* 0x0001e4000c10153c */
[----:B0-----:R-:W0:Y:S01]  /*24450*/  LDC.64 R230, c[0x0][0x228] ;  /* 0x00008a00ffe67b82 */ /* 0x001e220000000a00 */
[----:B------:R-:W-:Y:S01]  /*24460*/  PRMT R227, R248, 0x7632, R227 ;  /* 0x00007632f8e37816 */ /* 0x000fe200000000e3 */
[----:B------:R-:W-:Y:S01]  /*24470*/  IMAD.WIDE R242, R216, 0x2, R246 ;  /* 0x00000002d8f27825 */ /* 0x000fe200078e02f6 */
[----:B------:R-:W3:Y:S03]  /*24480*/  LDL.LU R248, [R1+0x14] ;  /* 0x0000140001f87983 */ /* 0x000ee60000300800 */
[----:B0-----:R-:W-:-:S05]  /*24490*/  IMAD.MOV.U32 R0, RZ, RZ, R230 ;  /* 0x000000ffff007224 */ /* 0x001fca00078e00e6 */
[----:B------:R-:W-:Y:S02]  /*244a0*/  ISETP.LT.AND P1, PT, R221, R0, !P1 ;  /* 0x00000000dd00720c */ /* 0x000fe40004f21270 */
[----:B------:R-:W0:Y:S11]  /*244b0*/  LDC R0, c[0x0][0x248] ;  /* 0x00009200ff007b82 */ /* 0x000e360000000800 */
[----:B------:R1:W-:Y:S02]  /*244c0*/  @P1 STG.E.U16 desc[UR60][R242.64], R227 ;  /* 0x000000e3f2001986 */ /* 0x0003e4000c10153c */
[----:B-1----:R-:W1:Y:S08]  /*244d0*/  LDC R227, c[0x0][0x22c] ;  /* 0x00008b00ffe37b82 */ /* 0x002e700000000800 */
[----:B------:R-:W4:Y:S01]  /*244e0*/  LDC.64 R242, c[0x0][0x228] ;  /* 0x00008a00fff27b82 */ /* 0x000f220000000a00 */
[----:B0-----:R-:W-:-:S02]  /*244f0*/  IMAD.IADD R0, R216, 0x1, R0 ;  /* 0x00000001d8007824 */ /* 0x001fc400078e0200 */
[----:B------:R-:W-:-:S05]  /*24500*/  VIADD R216, R217, 0x2 ;  /* 0x00000002d9d87836 */ /* 0x000fca0000000000 */
[----:B-1----:R-:W-:Y:S01]  /*24510*/  ISETP.GE.AND P1, PT, R216, R227, PT ;  /* 0x000000e3d800720c */ /* 0x002fe20003f26270 */
[----:B----4-:R-:W-:-:S05]  /*24520*/  IMAD.MOV.U32 R227, RZ, RZ, R242 ;  /* 0x000000ffffe37224 */ /* 0x010fca00078e00f2 */
[----:B------:R-:W-:Y:S02]  /*24530*/  ISETP.LT.AND P6, PT, R220, R227, !P1 ;  /* 0x000000e3dc00720c */ /* 0x000fe40004fc1270 */
[----:B------:R-:W-:Y:S01]  /*24540*/  ISETP.LT.AND P5, PT, R221, R226, !P1 ;  /* 0x000000e2dd00720c */ /* 0x000fe20004fa1270 */
[----:B------:R-:W-:Y:S02]  /*24550*/  IMAD.MOV.U32 R226, RZ, RZ, R243 ;  /* 0x000000ffffe27224 */ /* 0x000fe400078e00f3 */
[----:B------:R-:W-:-:S08]  /*24560*/  IMAD.WIDE R242, R0, 0x2, R2 ;  /* 0x0000000200f27825 */ /* 0x000fd000078e0202 */
[----:B------:R0:W-:Y:S02]  /*24570*/  @P6 STG.E.U16 desc[UR60][R242.64], R249 ;  /* 0x000000f9f2006986 */ /* 0x0001e4000c10153c */
[----:B0-----:R-:W0:Y:S01]  /*24580*/  LDC.64 R242, c[0x0][0x228] ;  /* 0x00008a00fff27b82 */ /* 0x001e220000000a00 */
[----:B------:R-:W-:Y:S01]  /*24590*/  IMAD.MOV.U32 R230, RZ, RZ, R231 ;  /* 0x000000ffffe67224 */ /* 0x000fe200078e00e7 */
[----:B------:R-:W-:Y:S02]  /*245a0*/  PRMT R216, R249, 0x7632, R216 ;  /* 0x00007632f9d87816 */ /* 0x000fe400000000d8 */
[----:B------:R-:W4:Y:S01]  /*245b0*/  LDL.LU R249, [R1+0x4] ;  /* 0x0000040001f97983 */ /* 0x000f220000300800 */
        /* <DEDUP_REMOVED lines=8> */
[----:B------:R-:W-:Y:S01]  /*24640*/  IMAD.MOV.U32 R227, RZ, RZ, R243 ;  /* 0x000000ffffe37224 */ /* 0x000fe200078e00f3 */
[----:B------:R-:W0:Y:S01]  /*24650*/  LDC R216, c[0x0][0x248] ;  /* 0x00009200ffd87b82 */ /* 0x000e220000000800 */
[----:B------:R-:W-:-:S10]  /*24660*/  IMAD.WIDE R242, R0, 0x2, R244 ;  /* 0x0000000200f27825 */ /* 0x000fd400078e02f4 */
[----:B--2---:R1:W-:Y:S04]  /*24670*/  @P1 STG.E.U16 desc[UR60][R242.64], R251 ;  /* 0x000000fbf2001986 */ /* 0x0043e8000c10153c */
[----:B-1----:R-:W2:Y:S01]  /*24680*/  LDL.LU R242, [R1+0x12e0] ;  /* 0x0012e00001f27983 */ /* 0x002ea20000300800 */
[C---:B0-----:R-:W-:Y:S01]  /*24690*/  IMAD.IADD R216, R0.reuse, 0x1, R216 ;  /* 0x0000000100d87824 */ /* 0x041fe200078e02d8 */
[----:B--2---:R-:W-:Y:S01]  /*246a0*/  PRMT R242, R251, 0x7632, R242 ;  /* 0x00007632fbf27816 */ /* 0x004fe200000000f2 */
[----:B------:R-:W-:-:S05]  /*246b0*/  IMAD.WIDE R250, R0, 0x2, R246 ;  /* 0x0000000200fa7825 */ /* 0x000fca00078e02f6 */
[----:B------:R0:W-:Y:S04]  /*246c0*/  @P5 STG.E.U16 desc[UR60][R250.64], R242 ;  /* 0x000000f2fa005986 */ /* 0x0001e8000c10153c */
[----:B0-----:R-:W2:Y:S01]  /*246d0*/  LDL.LU R250, [R1+0x38] ;  /* 0x0000380001fa7983 */ /* 0x001ea20000300800 */
[----:B------:R-:W0:Y:S01]  /*246e0*/  LDC R242, c[0x0][0x22c] ;  /* 0x00008b00fff27b82 */ /* 0x000e220000000800 */
[----:B------:R-:W-:Y:S02]  /*246f0*/  VIADD R0, R217, 0x3 ;  /* 0x00000003d9007836 */ /* 0x000fe40000000000 */
[----:B------:R-:W2:Y:S03]  /*24700*/  LDL.LU R251, [R1+0x28] ;  /* 0x0000280001fb7983 */ /* 0x000ea60000300800 */
[----:B0-----:R-:W-:-:S02]  /*24710*/  ISETP.GE.AND P1, PT, R0, R242, PT ;  /* 0x000000f20000720c */ /* 0x001fc40003f26270 */
[----:B------:R-:W0:Y:S02]  /*24720*/  LDC R0, c[0x0][0x228] ;  /* 0x00008a00ff007b82 */ /* 0x000e240000000800 */
[----:B------:R-:W-:Y:S01]  /*24730*/  ISETP.LT.AND P5, PT, R220, R241, !P1 ;  /* 0x000000f1dc00720c */ /* 0x000fe20004fa1270 */
[----:B------:R-:W-:Y:S01]  /*24740*/  IMAD.WIDE R242, R216, 0x2, R2 ;  /* 0x00000002d8f27825 */ /* 0x000fe200078e0202 */
[----:B----4-:R-:W-:-:S04]  /*24750*/  PRMT R240, R249, 0x7632, R240 ;  /* 0x00007632f9f07816 */ /* 0x010fc800000000f0 */
[----:B------:R-:W1:Y:S07]  /*24760*/  LDC R241, c[0x0][0x248] ;  /* 0x00009200fff17b82 */ /* 0x000e6e0000000800 */
[----:B---3--:R3:W-:Y:S01]  /*24770*/  @P5 STG.E.U16 desc[UR60][R242.64], R248 ;  /* 0x000000f8f2005986 */ /* 0x0087e2000c10153c */
[----:B0-----:R-:W-:Y:S02]  /*24780*/  ISETP.LT.AND P5, PT, R223, R0, !P1 ;  /* 0x00000000df00720c */ /* 0x001fe40004fa1270 */
[----:B------:R-:W-:Y:S01]  /*24790*/  PRMT R0, R248, 0x7632, R0 ;  /* 0x00007632f8007816 */ /* 0x000fe20000000000 */
[C---:B---3--:R-:W-:Y:S01]  /*247a0*/  IMAD.WIDE R242, R216.reuse, 0x2, R218 ;  /* 0x00000002d8f27825 */ /* 0x048fe200078e02da */
[----:B------:R-:W3:Y:S09]  /*247b0*/  LDL.LU R248, [R1+0x18] ;  /* 0x0000180001f87983 */ /* 0x000ef20000300800 */
[----:B------:R0:W-:Y:S02]  /*247c0*/  @P5 STG.E.U16 desc[UR60][R242.64], R0 ;  /* 0x00000000f2005986 */ /* 0x0001e4000c10153c */
[----:B0-----:R-:W0:Y:S01]  /*247d0*/  LDC R0, c[0x0][0x228] ;  /* 0x00008a00ff007b82 */ /* 0x001e220000000800 */
[----:B------:R-:W-:Y:S01]  /*247e0*/  IMAD.WIDE R242, R216, 0x2, R244 ;  /* 0x00000002d8f27825 */ /* 0x000fe200078e02f4 */
[----:B0-----:R-:W-:-:S06]  /*247f0*/  ISETP.LT.AND P5, PT, R222, R0, !P1 ;  /* 0x00000000de00720c */ /* 0x001fcc0004fa1270 */
[----:B------:R-:W0:Y:S07]  /*24800*/  LDC R0, c[0x0][0x228] ;  /* 0x00008a00ff007b82 */ /* 0x000e2e0000000800 */
[----:B------:R4:W-:Y:S04]  /*24810*/  @P5 STG.E.U16 desc[UR60][R242.64], R249 ;  /* 0x000000f9f2005986 */ /* 0x0009e8000c10153c */
[----:B----4-:R-:W4:Y:S01]  /*24820*/  LDL.LU R249, [R1+0x8] ;  /* 0x0000080001f97983 */ /* 0x010f220000300800 */
[----:B0-----:R-:W-:Y:S01]  /*24830*/  ISETP.LT.AND P1, PT, R221, R0, !P1 ;  /* 0x00000000dd00720c */ /* 0x001fe20004f21270 */
[----:B------:R-:W-:-:S04]  /*24840*/  IMAD.WIDE R242, R216, 0x2, R246 ;  /* 0x00000002d8f27825 */ /* 0x000fc800078e02f6 */
[----:B-1----:R-:W-:Y:S02]  /*24850*/  IMAD.IADD R0, R216, 0x1, R241 ;  /* 0x00000001d8007824 */ /* 0x002fe400078e02f1 */
[----:B------:R-:W0:Y:S06]  /*24860*/  LDC R241, c[0x0][0x22c] ;  /* 0x00008b00fff17b82 */ /* 0x000e2c0000000800 */
[----:B------:R1:W-:Y:S02]  /*24870*/  @P1 STG.E.U16 desc[UR60][R242.64], R240 ;  /* 0x000000f0f2001986 */ /* 0x0003e4000c10153c */
[----:B-1----:R-:W1:Y:S01]  /*24880*/  LDC R240, c[0x0][0x228] ;  /* 0x00008a00fff07b82 */ /* 0x002e620000000800 */
[----:B------:R-:W-:-:S05]  /*24890*/  VIADD R216, R217, 0x4 ;  /* 0x00000004d9d87836 */ /* 0x000fca0000000000 */
[----:B0-----:R-:W-:Y:S02]  /*248a0*/  ISETP.GE.AND P1, PT, R216, R241, PT ;  /* 0x000000f1d800720c */ /* 0x001fe40003f26270 */
[----:B------:R-:W0:Y:S02]  /*248b0*/  LDC R216, c[0x0][0x228] ;  /* 0x00008a00ffd87b82 */ /* 0x000e240000000800 */
[----:B-1----:R-:W-:Y:S01]  /*248c0*/  ISETP.LT.AND P5, PT, R220, R240, !P1 ;  /* 0x000000f0dc00720c */ /* 0x002fe20004fa1270 */
[----:B------:R-:W-:-:S04]  /*248d0*/  IMAD.WIDE R240, R0, 0x2, R2 ;  /* 0x0000000200f07825 */ /* 0x000fc800078e0202 */
[----:B------:R-:W-:-:S08]  /*248e0*/  IMAD.WIDE R242, R0, 0x2, R218 ;  /* 0x0000000200f27825 */ /* 0x000fd000078e02da */
[----:B--2---:R1:W-:Y:S02]  /*248f0*/  @P5 STG.E.U16 desc[UR60][R240.64], R250 ;  /* 0x000000faf0005986 */ /* 0x0043e4000c10153c */
[----:B-1----:R-:W1:Y:S08]  /*24900*/  LDC R241, c[0x0][0x228] ;  /* 0x00008a00fff17b82 */ /* 0x002e700000000800 */
[----:B------:R-:W2:Y:S01]  /*24910*/  LDC R240, c[0x0][0x228] ;  /* 0x00008a00fff07b82 */ /* 0x000ea20000000800 */
[----:B0-----:R-:W-:-:S02]  /*24920*/  ISETP.LT.AND P5, PT, R222, R216, !P1 ;  /* 0x000000d8de00720c */ /* 0x001fc40004fa1270 */
[----:B------:R-:W-:Y:S02]  /*24930*/  PRMT R216, R250, 0x7632, R216 ;  /* 0x00007632fad87816 */ /* 0x000fe400000000d8 */
[----:B------:R-:W4:Y:S01]  /*24940*/  LDL.LU R250, [R1+0x3c] ;  /* 0x00003c0001fa7983 */ /* 0x000f220000300800 */
[----:B-1----:R-:W-:Y:S02]  /*24950*/  ISETP.LT.AND P6, PT, R223, R241, !P1 ;  /* 0x000000f1df00720c */ /* 0x002fe40004fc1270 */
[----:B--2---:R-:W-:Y:S01]  /*24960*/  ISETP.LT.AND P1, PT, R221, R240, !P1 ;  /* 0x000000f0dd00720c */ /* 0x004fe20004f21270 */
[----:B------:R-:W-:-:S10]  /*24970*/  IMAD.WIDE R240, R0, 0x2, R244 ;  /* 0x0000000200f07825 */ /* 0x000fd400078e02f4 */
[----:B------:R0:W-:Y:S04]  /*24980*/  @P6 STG.E.U16 desc[UR60][R242.64], R216 ;  /* 0x000000d8f2006986 */ /* 0x0001e8000c10153c */
[----:B------:R1:W-:Y:S01]  /*24990*/  @P5 STG.E.U16 desc[UR60][R240.64], R251 ;  /* 0x000000fbf0005986 */ /* 0x0003e2000c10153c */
[----:B0-----:R-:W-:Y:S01]  /*249a0*/  PRMT R216, R251, 0x7632, R216 ;  /* 0x00007632fbd87816 */ /* 0x001fe200000000d8 */
[----:B------:R-:W0:Y:S02]  /*249b0*/  LDC R243, c[0x0][0x22c] ;  /* 0x00008b00fff37b82 */ /* 0x000e240000000800 */
[----:B-1----:R-:W2:Y:S01]  /*249c0*/  LDL.LU R251, [R1+0x2c] ;  /* 0x00002c0001fb7983 */ /* 0x002ea20000300800 */
[----:B------:R-:W-:-:S05]  /*249d0*/  IMAD.WIDE R240, R0, 0x2, R246 ;  /* 0x0000000200f07825 */ /* 0x000fca00078e02f6 */
[----:B------:R-:W1:Y:S01]  /*249e0*/  LDC R242, c[0x0][0x248] ;  /* 0x00009200fff27b82 */ /* 0x000e620000000800 */
[----:B------:R3:W-:Y:S07]  /*249f0*/  @P1 STG.E.U16 desc[UR60][R240.64], R216 ;  /* 0x000000d8f0001986 */ /* 0x0007ee000c10153c */
[----:B---3--:R-:W3:Y:S01]  /*24a00*/  LDC R240, c[0x0][0x228] ;  /* 0x00008a00fff07b82 */ /* 0x008ee20000000800 */
[----:B------:R-:W-:-:S05]  /*24a10*/  VIADD R216, R217, 0x5 ;  /* 0x00000005d9d87836 */ /* 0x000fca0000000000 */
[----:B0-----:R-:W-:Y:S02]  /*24a20*/  ISETP.GE.AND P1, PT, R216, R243, PT ;  /* 0x000000f3d800720c */ /* 0x001fe40003f26270 */
[----:B------:R-:W0:Y:S08]  /*24a30*/  LDC R216, c[0x0][0x228] ;  /* 0x00008a00ffd87b82 */ /* 0x000e300000000800 */
[----:B------:R-:W0:Y:S01]  /*24a40*/  LDC R241, c[0x0][0x228] ;  /* 0x00008a00fff17b82 */ /* 0x000e220000000800 */
[----:B-1----:R-:W-:Y:S01]  /*24a50*/  IMAD.IADD R0, R0, 0x1, R242 ;  /* 0x0000000100007824 */ /* 0x002fe200078e02f2 */
[----:B---3--:R-:W-:-:S06]  /*24a60*/  ISETP.LT.AND P5, PT, R220, R240, !P1 ;  /* 0x000000f0dc00720c */ /* 0x008fcc0004fa1270 */
[----:B------:R-:W1:Y:S01]  /*24a70*/  LDC R240, c[0x0][0x228] ;  /* 0x00008a00fff07b82 */ /* 0x000e620000000800 */
[----:B------:R-:W-:-:S06]  /*24a80*/  IMAD.WIDE R242, R0, 0x2, R2 ;  /* 0x0000000200f27825 */ /* 0x000fcc00078e0202 */
[----:B------:R3:W-:Y:S01]  /*24a90*/  @P5 STG.E.U16 desc[UR60][R242.64], R248 ;  /* 0x000000f8f2005986 */ /* 0x0007e2000c10153c */
[----:B0-----:R-:W-:Y:S02]  /*24aa0*/  ISETP.LT.AND P5, PT, R222, R216, !P1 ;  /* 0x000000d8de00720c */ /* 0x001fe40004fa1270 */
[----:B------:R-:W-:Y:S02]  /*24ab0*/  PRMT R216, R248, 0x7632, R216 ;  /* 0x00007632f8d87816 */ /* 0x000fe400000000d8 */
[----:B------:R-:W-:Y:S01]  /*24ac0*/  ISETP.LT.AND P6, PT, R223, R241, !P1 ;  /* 0x000000f1df00720c */ /* 0x000fe20004fc1270 */
[----:B---3--:R-:W3:Y:S01]  /*24ad0*/  LDL.LU R248, [R1+0x1c] ;  /* 0x00001c0001f87983 */ /* 0x008ee20000300800 */
[----:B------:R-:W-:Y:S01]  /*24ae0*/  IMAD.WIDE R242, R0, 0x2, R218 ;  /* 0x0000000200f27825 */ /* 0x000fe200078e02da */
[----:B-1----:R-:W-:-:S03]  /*24af0*/  ISETP.LT.AND P1, PT, R221, R240, !P1 ;  /* 0x000000f0dd00720c */ /* 0x002fc60004f21270 */
[----:B------:R-:W-:-:S07]  /*24b00*/  IMAD.WIDE R240, R0, 0x2, R244 ;  /* 0x0000000200f07825 */ /* 0x000fce00078e02f4 */
[----:B------:R0:W-:Y:S04]  /*24b10*/  @P6 STG.E.U16 desc[UR60][R242.64], R216 ;  /* 0x000000d8f2006986 */ /* 0x0001e8000c10153c */
[----:B----4-:R1:W-:Y:S01]  /*24b20*/  @P5 STG.E.U16 desc[UR60][R240.64], R249 ;  /* 0x000000f9f0005986 */ /* 0x0103e2000c10153c */
[----:B0-----:R-:W-:Y:S01]  /*24b30*/  PRMT R216, R249, 0x7632, R216 ;  /* 0x00007632f9d87816 */ /* 0x001fe200000000d8 */
[----:B------:R-:W0:Y:S02]  /*24b40*/  LDC R243, c[0x0][0x22c] ;  /* 0x00008b00fff37b82 */ /* 0x000e240000000800 */
[----:B-1----:R-:W4:Y:S01]  /*24b50*/  LDL.LU R249, [R1+0xc] ;  /* 0x00000c0001f97983 */ /* 0x002f220000300800 */
[----:B------:R-:W-:-:S05]  /*24b60*/  IMAD.WIDE R240, R0, 0x2, R246 ;  /* 0x0000000200f07825 */ /* 0x000fca00078e02f6 */
[----:B------:R-:W1:Y:S01]  /*24b70*/  LDC R242, c[0x0][0x228] ;  /* 0x00008a00fff27b82 */ /* 0x000e620000000800 */
[----:B------:R0:W-:Y:S07]  /*24b80*/  @P1 STG.E.U16 desc[UR60][R240.64], R216 ;  /* 0x000000d8f0001986 */ /* 0x0001ee000c10153c */
[----:B0-----:R-:W0:Y:S01]  /*24b90*/  LDC R241, c[0x0][0x248] ;  /* 0x00009200fff17b82 */ /* 0x001e220000000800 */
[----:B------:R-:W-:-:S07]  /*24ba0*/  VIADD R216, R217, 0x6 ;  /* 0x00000006d9d87836 */ /* 0x000fce0000000000 */
[----:B------:R-:W0:Y:S01]  /*24bb0*/  LDC R240, c[0x0][0x228] ;  /* 0x00008a00fff07b82 */ /* 0x000e220000000800 */
[----:B------:R-:W-:-:S07]  /*24bc0*/  ISETP.GE.AND P1, PT, R216, R243, PT ;  /* 0x000000f3d800720c */ /* 0x000fce0003f26270 */
[----:B------:R-:W0:Y:S01]  /*24bd0*/  LDC R216, c[0x0][0x228] ;  /* 0x00008a00ffd87b82 */ /* 0x000e220000000800 */
[----:B-1----:R-:W-:-:S07]  /*24be0*/  ISETP.LT.AND P5, PT, R220, R242, !P1 ;  /* 0x000000f2dc00720c */ /* 0x002fce0004fa1270 */
[----:B------:R-:W1:Y:S01]  /*24bf0*/  LDC R242, c[0x0][0x228] ;  /* 0x00008a00fff27b82 */ /* 0x000e620000000800 */
[----:B0-----:R-:W-:Y:S01]  /*24c00*/  IMAD.IADD R0, R0, 0x1, R241 ;  /* 0x0000000100007824 */ /* 0x001fe200078e02f1 */
[----:B------:R-:W-:-:S03]  /*24c10*/  ISETP.LT.AND P6, PT, R223, R240, !P1 ;  /* 0x000000f0df00720c */ /* 0x000fc60004fc1270 */
[----:B------:R-:W-:-:S05]  /*24c20*/  IMAD.WIDE R240, R0, 0x2, R2 ;  /* 0x0000000200f07825 */ /* 0x000fca00078e0202 */
[----:B------:R0:W-:Y:S01]  /*24c30*/  @P5 STG.E.U16 desc[UR60][R240.64], R250 ;  /* 0x000000faf0005986 */ /* 0x0001e2000c10153c */
[----:B------:R-:W-:Y:S02]  /*24c40*/  ISETP.LT.AND P5, PT, R222, R216, !P1 ;  /* 0x000000d8de00720c */ /* 0x000fe40004fa1270 */
[----:B-1----:R-:W-:Y:S01]  /*24c50*/  ISETP.LT.AND P1, PT, R221, R242, !P1 ;  /* 0x000000f2dd00720c */ /* 0x002fe20004f21270 */
[----:B------:R-:W-:Y:S01]  /*24c60*/  IMAD.WIDE R242, R0, 0x2, R244 ;  /* 0x0000000200f27825 */ /* 0x000fe200078e02f4 */
[----:B------:R-:W-:-:S03]  /*24c70*/  PRMT R216, R250, 0x7632, R216 ;  /* 0x00007632fad87816 */ /* 0x000fc600000000d8 */
[C---:B0-----:R-:W-:Y:S01]  /*24c80*/  IMAD.WIDE R240, R0.reuse, 0x2, R218 ;  /* 0x0000000200f07825 */ /* 0x041fe200078e02da */
[----:B------:R-:W0:Y:S04]  /*24c90*/  LDC R250, c[0x0][0x248] ;  /* 0x00009200fffa7b82 */ /* 0x000e280000000800 */
[----:B------:R1:W-:Y:S04]  /*24ca0*/  @P6 STG.E.U16 desc[UR60][R240.64], R216 ;  /* 0x000000d8f0006986 */ /* 0x0003e8000c10153c */
[----:B-1----:R-:W4:Y:S04]  /*24cb0*/  LDL.LU.64 R240, [R1+0x12d8] ;  /* 0x0012d80001f07983 */ /* 0x002f280000300a00 */
[----:B--2---:R1:W-:Y:S01]  /*24cc0*/  @P5 STG.E.U16 desc[UR60][R242.64], R251 ;  /* 0x000000fbf2005986 */ /* 0x0043e2000c10153c */
[----:B------:R-:W-:Y:S01]  /*24cd0*/  PRMT R216, R251, 0x7632, R216 ;  /* 0x00007632fbd87816 */ /* 0x000fe200000000d8 */
[----:B-1----:R-:W-:Y:S01]  /*24ce0*/  IMAD.WIDE R242, R0, 0x2, R246 ;  /* 0x0000000200f27825 */ /* 0x002fe200078e02f6 */
[----:B------:R-:W1:Y:S04]  /*24cf0*/  LDC R251, c[0x0][0x22c] ;  /* 0x00008b00fffb7b82 */ /* 0x000e680000000800 */
[----:B------:R2:W-:Y:S04]  /*24d00*/  @P1 STG.E.U16 desc[UR60][R242.64], R216 ;  /* 0x000000d8f2001986 */ /* 0x0005e8000c10153c */
[----:B--2---:R-:W2:Y:S01]  /*24d10*/  LDC R242, c[0x0][0x228] ;  /* 0x00008a00fff27b82 */ /* 0x004ea20000000800 */
[----:B------:R-:W-:-:S07]  /*24d20*/  VIADD R216, R217, 0x7 ;  /* 0x00000007d9d87836 */ /* 0x000fce0000000000 */
[----:B------:R-:W0:Y:S01]  /*24d30*/  LDC R243, c[0x0][0x228] ;  /* 0x00008a00fff37b82 */ /* 0x000e220000000800 */
[----:B-1----:R-:W-:-:S04]  /*24d40*/  ISETP.GE.AND P1, PT, R216, R251, PT ;  /* 0x000000fbd800720c */ /* 0x002fc80003f26270 */
[----:B--2---:R-:W-:-:S03]  /*24d50*/  ISETP.LT.AND P5, PT, R220, R242, !P1 ;  /* 0x000000f2dc00720c */ /* 0x004fc60004fa1270 */
[----:B------:R-:W1:Y:S01]  /*24d60*/  LDC R242, c[0x0][0x228] ;  /* 0x00008a00fff27b82 */ /* 0x000e620000000800 */
[----:B0-----:R-:W-:-:S04]  /*24d70*/  IMAD.IADD R0, R0, 0x1, R250 ;  /* 0x0000000100007824 */ /* 0x001fc800078e02fa */
[----:B------:R-:W-:Y:S01]  /*24d80*/  IMAD.WIDE R250, R0, 0x2, R2 ;  /* 0x0000000200fa7825 */ /* 0x000fe200078e0202 */
[----:B------:R-:W-:Y:S02]  /*24d90*/  ISETP.LT.AND P6, PT, R223, R243, !P1 ;  /* 0x000000f3df00720c */ /* 0x000fe40004fc1270 */
[----:B------:R-:W0:Y:S02]  /*24da0*/  LDC R243, c[0x0][0x228] ;  /* 0x00008a00fff37b82 */ /* 0x000e240000000800 */
[----:B---3--:R2:W-:Y:S01]  /*24db0*/  @P5 STG.E.U16 desc[UR60][R250.64], R248 ;  /* 0x000000f8fa005986 */ /* 0x0085e2000c10153c */
[----:B------:R-:W-:Y:S02]  /*24dc0*/  PRMT R216, R248, 0x7632, R216 ;  /* 0x00007632f8d87816 */ /* 0x000fe400000000d8 */
[----:B-1----:R-:W-:-:S03]  /*24dd0*/  ISETP.LT.AND P5, PT, R222, R242, !P1 ;  /* 0x000000f2de00720c */ /* 0x002fc60004fa1270 */
[----:B------:R-:W1:Y:S01]  /*24de0*/  LDC R242, c[0x0][0x22c] ;  /* 0x00008b00fff27b82 */ /* 0x000e620000000800 */
[----:B--2---:R-:W-:-:S05]  /*24df0*/  IMAD.WIDE R250, R0, 0x2, R218 ;  /* 0x0000000200fa7825 */ /* 0x004fca00078e02da */
[----:B------:R2:W-:Y:S02]  /*24e00*/  @P6 STG.E.U16 desc[UR60][R250.64], R216 ;  /* 0x000000d8fa006986 */ /* 0x0005e4000c10153c */
[----:B--2---:R-:W-:-:S05]  /*24e10*/  IMAD.WIDE R250, R0, 0x2, R244 ;  /* 0x0000000200fa7825 */ /* 0x004fca00078e02f4 */
[----:B----4-:R2:W-:Y:S01]  /*24e20*/  @P5 STG.E.U16 desc[UR60][R250.64], R249 ;  /* 0x000000f9fa005986 */ /* 0x0105e2000c10153c */
[----:B0-----:R-:W-:Y:S01]  /*24e30*/  ISETP.LT.AND P5, PT, R221, R243, !P1 ;  /* 0x000000f3dd00720c */ /* 0x001fe20004fa1270 */
[----:B------:R-:W-:Y:S01]  /*24e40*/  VIADD R216, R217, 0x8 ;  /* 0x00000008d9d87836 */ /* 0x000fe20000000000 */
[----:B------:R-:W0:Y:S04]  /*24e50*/  LDC R243, c[0x0][0x228] ;  /* 0x00008a00fff37b82 */ /* 0x000e280000000800 */
[----:B-1----:R-:W-:Y:S02]  /*24e60*/  ISETP.GE.AND P1, PT, R216, R242, PT ;  /* 0x000000f2d800720c */ /* 0x002fe40003f26270 */
[----:B------:R-:W-:Y:S02]  /*24e70*/  PRMT R216, R249, 0x7632, R216 ;  /* 0x00007632f9d87816 */ /* 0x000fe400000000d8 */
[----:B------:R-:W1:Y:S01]  /*24e80*/  LDC R242, c[0x0][0x228] ;  /* 0x00008a00fff27b82 */ /* 0x000e620000000800 */
[----:B--2---:R-:W-:-:S05]  /*24e90*/  IMAD.WIDE R248, R0, 0x2, R246 ;  /* 0x0000000200f87825 */ /* 0x004fca00078e02f6 */
[----:B------:R2:W-:Y:S02]  /*24ea0*/  @P5 STG.E.U16 desc[UR60][R248.64], R216 ;  /* 0x000000d8f8005986 */ /* 0x0005e4000c10153c */
[----:B------:R-:W3:Y:S08]  /*24eb0*/  LDC R251, c[0x0][0x228] ;  /* 0x00008a00fffb7b82 */ /* 0x000ef00000000800 */
[----:B------:R-:W4:Y:S01]  /*24ec0*/  LDC R250, c[0x0][0x248] ;  /* 0x00009200fffa7b82 */ /* 0x000f220000000800 */
[----:B--2---:R-:W2:Y:S01]  /*24ed0*/  LDL.LU.64 R248, [R1+0x12d0] ;  /* 0x0012d00001f87983 */ /* 0x004ea20000300a00 */
[----:B0-----:R-:W-:-:S06]  /*24ee0*/  ISETP.LT.AND P5, PT, R223, R243, !P1 ;  /* 0x000000f3df00720c */ /* 0x001fcc0004fa1270 */
[----:B------:R-:W0:Y:S01]  /*24ef0*/  LDC R216, c[0x0][0x228] ;  /* 0x00008a00ffd87b82 */ /* 0x000e220000000800 */
[----:B---3--:R-:W-:Y:S01]  /*24f00*/  ISETP.LT.AND P6, PT, R220, R251, !P1 ;  /* 0x000000fbdc00720c */ /* 0x008fe20004fc1270 */
[----:B----4-:R-:W-:-:S04]  /*24f10*/  IMAD.IADD R0, R0, 0x1, R250 ;  /* 0x0000000100007824 */ /* 0x010fc800078e02fa */
[----:B------:R-:W-:-:S08]  /*24f20*/  IMAD.WIDE R250, R0, 0x2, R2 ;  /* 0x0000000200fa7825 */ /* 0x000fd000078e0202 */
[----:B--2---:R2:W-:Y:S01]  /*24f30*/  @P6 STG.E.U16 desc[UR60][R250.64], R248 ;  /* 0x000000f8fa006986 */ /* 0x0045e2000c10153c */
[----:B-1----:R-:W-:Y:S01]  /*24f40*/  ISETP.LT.AND P6, PT, R222, R242, !P1 ;  /* 0x000000f2de00720c */ /* 0x002fe20004fc1270 */
[----:B------:R-:W-:Y:S01]  /*24f50*/  IMAD.WIDE R242, R0, 0x2, R218 ;  /* 0x0000000200f27825 */ /* 0x000fe200078e02da */
[----:B--2---:R-:W-:Y:S01]  /*24f60*/  PRMT R248, R248, 0x7632, R248 ;  /* 0x00007632f8f87816 */ /* 0x004fe200000000f8 */
[----:B------:R-:W1:Y:S04]  /*24f70*/  LDC R251, c[0x0][0x248] ;  /* 0x00009200fffb7b82 */ /* 0x000e680000000800 */
[----:B------:R2:W-:Y:S04]  /*24f80*/  @P5 STG.E.U16 desc[UR60][R242.64], R248 ;  /* 0x000000f8f2005986 */ /* 0x0005e8000c10153c */
[----:B------:R-:W3:Y:S08]  /*24f90*/  LDC R250, c[0x0][0x228] ;  /* 0x00008a00fffa7b82 */ /* 0x000ef00000000800 */
[----:B--2---:R-:W2:Y:S01]  /*24fa0*/  LDC R248, c[0x0][0x22c] ;  /* 0x00008b00fff87b82 */ /* 0x004ea20000000800 */
[----:B0-----:R-:W-:Y:S01]  /*24fb0*/  ISETP.LT.AND P5, PT, R221, R216, !P1 ;  /* 0x000000d8dd00720c */ /* 0x001fe20004fa1270 */
[----:B------:R-:W-:-:S02]  /*24fc0*/  VIADD R216, R217, 0x9 ;  /* 0x00000009d9d87836 */ /* 0x000fc40000000000 */
[----:B------:R-:W-:-:S03]  /*24fd0*/  IMAD.WIDE R242, R0, 0x2, R244 ;  /* 0x0000000200f27825 */ /* 0x000fc600078e02f4 */
[----:B--2---:R-:W-:Y:S02]  /*24fe0*/  ISETP.GE.AND P1, PT, R216, R248, PT ;  /* 0x000000f8d800720c */ /* 0x004fe40003f26270 */
[----:B------:R-:W0:Y:S01]  /*24ff0*/  LDC R248, c[0x0][0x228] ;  /* 0x00008a00fff87b82 */ /* 0x000e220000000800 */
[----:B------:R2:W-:Y:S07]  /*25000*/  @P6 STG.E.U16 desc[UR60][R242.64], R240 ;  /* 0x000000f0f2006986 */ /* 0x0005ee000c10153c */
[----:B------:R-:W4:Y:S01]  /*25010*/  LDC R216, c[0x0][0x228] ;  /* 0x00008a00ffd87b82 */ /* 0x000f220000000800 */
[----:B--2---:R-:W-:Y:S01]  /*25020*/  PRMT R240, R240, 0x7632, R240 ;  /* 0x00007632f0f07816 */ /* 0x004fe200000000f0 */
[----:B------:R-:W-:-:S05]  /*25030*/  IMAD.WIDE R242, R0, 0x2, R246 ;  /* 0x0000000200f27825 */ /* 0x000fca00078e02f6 */
[----:B------:R2:W-:Y:S01]  /*25040*/  @P5 STG.E.U16 desc[UR60][R242.64], R240 ;  /* 0x000000f0f2005986 */ /* 0x0005e2000c10153c */
[----:B-1----:R-:W-:Y:S01]  /*25050*/  IMAD.IADD R0, R0, 0x1, R251 ;  /* 0x0000000100007824 */ /* 0x002fe200078e02fb */
[----:B0-----:R-:W-:Y:S02]  /*25060*/  ISETP.LT.AND P5, PT, R220, R248, !P1 ;  /* 0x000000f8dc00720c */ /* 0x001fe40004fa1270 */
[----:B---3--:R-:W-:Y:S01]  /*25070*/  ISETP.LT.AND P6, PT, R223, R250, !P1 ;  /* 0x000000fadf00720c */ /* 0x008fe20004fc1270 */
[----:B------:R-:W-:Y:S01]  /*25080*/  IMAD.WIDE R250, R0, 0x2, R2 ;  /* 0x0000000200fa7825 */ /* 0x000fe200078e0202 */
[----:B--2---:R-:W0:Y:S01]  /*25090*/  LDC R240, c[0x0][0x228] ;  /* 0x00008a00fff07b82 */ /* 0x004e220000000800 */
[----:B------:R-:W2:Y:S08]  /*250a0*/  LDL.LU.64 R242, [R1+0x12c8] ;  /* 0x0012c80001f27983 */ /* 0x000eb00000300a00 */
[----:B------:R1:W-:Y:S02]  /*250b0*/  @P5 STG.E.U16 desc[UR60][R250.64], R236 ;  /* 0x000000ecfa005986 */ /* 0x0003e4000c10153c */
[----:B-1----:R-:W-:Y:S01]  /*250c0*/  PRMT R236, R236, 0x7632, R236 ;  /* 0x00007632ecec7816 */ /* 0x002fe200000000ec */
[----:B------:R-:W-:-:S05]  /*250d0*/  IMAD.WIDE R250, R0, 0x2, R218 ;  /* 0x0000000200fa7825 */ /* 0x000fca00078e02da */
[----:B------:R1:W-:Y:S01]  /*250e0*/  @P6 STG.E.U16 desc[UR60][R250.64], R236 ;  /* 0x000000ecfa006986 */ /* 0x0003e2000c10153c */
[----:B----4-:R-:W-:Y:S01]  /*250f0*/  ISETP.LT.AND P5, PT, R222, R216, !P1 ;  /* 0x000000d8de00720c */ /* 0x010fe20004fa1270 */
[----:B-1----:R-:W1:Y:S01]  /*25100*/  LDC R236, c[0x0][0x22c] ;  /* 0x00008b00ffec7b82 */ /* 0x002e620000000800 */
[----:B------:R-:W-:-:S04]  /*25110*/  IMAD.WIDE R250, R0, 0x2, R244 ;  /* 0x0000000200fa7825 */ /* 0x000fc800078e02f4 */
[----:B------:R-:W-:-:S07]  /*25120*/  VIADD R216, R217, 0xa ;  /* 0x0000000ad9d87836 */ /* 0x000fce0000000000 */
[----:B------:R3:W-:Y:S01]  /*25130*/  @P5 STG.E.U16 desc[UR60][R250.64], R88 ;  /* 0x00000058fa005986 */ /* 0x0007e2000c10153c */
[----:B0-----:R-:W-:Y:S02]  /*25140*/  ISETP.LT.AND P1, PT, R221, R240, !P1 ;  /* 0x000000f0dd00720c */ /* 0x001fe40004f21270 */
[----:B------:R-:W0:Y:S01]  /*25150*/  LDC R240, c[0x0][0x228] ;  /* 0x00008a00fff07b82 */ /* 0x000e220000000800 */
[----:B-1----:R-:W-:-:S07]  /*25160*/  ISETP.GE.AND P5, PT, R216, R236, PT ;  /* 0x000000ecd800720c */ /* 0x002fce0003fa6270 */
[----:B------:R-:W1:Y:S08]  /*25170*/  LDC R216, c[0x0][0x228] ;  /* 0x00008a00ffd87b82 */ /* 0x000e700000000800 */
[----:B------:R-:W4:Y:S01]  /*25180*/  LDC R236, c[0x0][0x248] ;  /* 0x00009200ffec7b82 */ /* 0x000f220000000800 */
[----:B---3--:R-:W-:Y:S01]  /*25190*/  PRMT R88, R88, 0x7632, R88 ;  /* 0x0000763258587816 */ /* 0x008fe20000000058 */
[----:B------:R-:W-:-:S05]  /*251a0*/  IMAD.WIDE R250, R0, 0x2, R246 ;  /* 0x0000000200fa7825 */ /* 0x000fca00078e02f6 */
[----:B------:R3:W-:Y:S01]  /*251b0*/  @P1 STG.E.U16 desc[UR60][R250.64], R88 ;  /* 0x00000058fa001986 */ /* 0x0007e2000c10153c */
[----:B-1----:R-:W-:Y:S01]  /*251c0*/  ISETP.LT.AND P1, PT, R220, R216, !P5 ;  /* 0x000000d8dc00720c */ /* 0x002fe20006f21270 */
[----:B---3--:R-:W1:Y:S01]  /*251d0*/  LDC R88, c[0x0][0x228] ;  /* 0x00008a00ff587b82 */ /* 0x008e620000000800 */
[----:B----4-:R-:W-:Y:S01]  /*251e0*/  IMAD.IADD R216, R0, 0x1, R236 ;  /* 0x0000000100d87824 */ /* 0x010fe200078e02ec */
[----:B0-----:R-:W-:Y:S02]  /*251f0*/  ISETP.LT.AND P6, PT, R223, R240, !P5 ;  /* 0x000000f0df00720c */ /* 0x001fe40006fc1270 */
[----:B------:R-:W-:Y:S01]  /*25200*/  PRMT R0, R249, 0x7632, R0 ;  /* 0x00007632f9007816 */ /* 0x000fe20000000000 */
[----:B------:R-:W-:-:S03]  /*25210*/  IMAD.WIDE R250, R216, 0x2, R2 ;  /* 0x00000002d8fa7825 */ /* 0x000fc600078e0202 */
[----:B------:R-:W0:Y:S04]  /*25220*/  LDC R236, c[0x0][0x228] ;  /* 0x00008a00ffec7b82 */ /* 0x000e280000000800 */
[----:B------:R3:W-:Y:S04]  /*25230*/  @P1 STG.E.U16 desc[UR60][R250.64], R249 ;  /* 0x000000f9fa001986 */ /* 0x0007e8000c10153c */
[----:B---3--:R-:W3:Y:S01]  /*25240*/  LDL.LU.64 R250, [R1+0x12c0] ;  /* 0x0012c00001fa7983 */ /* 0x008ee20000300a00 */
[----:B------:R-:W-:-:S05]  /*25250*/  IMAD.WIDE R248, R216, 0x2, R218 ;  /* 0x00000002d8f87825 */ /* 0x000fca00078e02da */
[----:B------:R4:W-:Y:S01]  /*25260*/  @P6 STG.E.U16 desc[UR60][R248.64], R0 ;  /* 0x00000000f8006986 */ /* 0x0009e2000c10153c */
[----:B-1----:R-:W-:Y:S02]  /*25270*/  ISETP.LT.AND P1, PT, R222, R88, !P5 ;  /* 0x00000058de00720c */ /* 0x002fe40006f21270 */
[----:B------:R-:W1:Y:S08]  /*25280*/  LDC R88, c[0x0][0x22c] ;  /* 0x00008b00ff587b82 */ /* 0x000e700000000800 */
[----:B----4-:R-:W4:Y:S01]  /*25290*/  LDC R0, c[0x0][0x228] ;  /* 0x00008a00ff007b82 */ /* 0x010f220000000800 */
[----:B------:R-:W-:-:S05]  /*252a0*/  IMAD.WIDE R248, R216, 0x2, R244 ;  /* 0x00000002d8f87825 */ /* 0x000fca00078e02f4 */
[----:B------:R0:W-:Y:S02]  /*252b0*/  @P1 STG.E.U16 desc[UR60][R248.64], R241 ;  /* 0x000000f1f8001986 */ /* 0x0001e4000c10153c */
[----:B0-----:R-:W0:Y:S01]  /*252c0*/  LDC R248, c[0x0][0x248] ;  /* 0x00009200fff87b82 */ /* 0x001e220000000800 */
[----:B----4-:R-:W-:Y:S01]  /*252d0*/  ISETP.LT.AND P5, PT, R221, R0, !P5 ;  /* 0x00000000dd00720c */ /* 0x010fe20006fa1270 */
[----:B------:R-:W-:-:S06]  /*252e0*/  VIADD R0, R217, 0xb ;  /* 0x0000000bd9007836 */ /* 0x000fcc0000000000 */
[----:B------:R-:W4:Y:S01]  /*252f0*/  LDC R249, c[0x0][0x228] ;  /* 0x00008a00fff97b82 */ /* 0x000f220000000800 */
[----:B-1----:R-:W-:-:S07]  /*25300*/  ISETP.GE.AND P1, PT, R0, R88, PT ;  /* 0x000000580000720c */ /* 0x002fce0003f26270 */
[----:B------:R-:W1:Y:S01]  /*25310*/  LDC R88, c[0x0][0x228] ;  /* 0x00008a00ff587b82 */ /* 0x000e620000000800 */
[----:B------:R-:W-:Y:S02]  /*25320*/  ISETP.LT.AND P6, PT, R220, R236, !P1 ;  /* 0x000000ecdc00720c */ /* 0x000fe40004fc1270 */
[----:B------:R-:W-:Y:S01]  /*25330*/  PRMT R0, R241, 0x7632, R0 ;  /* 0x00007632f1007816 */ /* 0x000fe20000000000 */
[----:B------:R-:W-:-:S04]  /*25340*/  IMAD.WIDE R240, R216, 0x2, R246 ;  /* 0x00000002d8f07825 */ /* 0x000fc800078e02f6 */
[----:B0-----:R-:W-:Y:S01]  /*25350*/  IMAD.IADD R216, R216, 0x1, R248 ;  /* 0x00000001d8d87824 */ /* 0x001fe200078e02f8 */
[----:B------:R0:W-:Y:S01]  /*25360*/  @P5 STG.E.U16 desc[UR60][R240.64], R0 ;  /* 0x00000000f0005986 */ /* 0x0001e2000c10153c */
[----:B------:R-:W2:Y:S01]  /*25370*/  LDC R248, c[0x0][0x228] ;  /* 0x00008a00fff87b82 */ /* 0x000ea20000000800 */
[----:B----4-:R-:W-:Y:S01]  /*25380*/  ISETP.LT.AND P5, PT, R223, R249, !P1 ;  /* 0x000000f9df00720c */ /* 0x010fe20004fa1270 */
[----:B0-----:R-:W-:Y:S01]  /*25390*/  IMAD.WIDE R240, R216, 0x2, R2 ;  /* 0x00000002d8f07825 */ /* 0x001fe200078e0202 */
[----:B------:R-:W-:-:S04]  /*253a0*/  PRMT R0, R237, 0x7632, R0 ;  /* 0x00007632ed007816 */ /* 0x000fc80000000000 */
[----:B------:R0:W-:Y:S01]  /*253b0*/  @P6 STG.E.U16 desc[UR60][R240.64], R237 ;  /* 0x000000edf0006986 */ /* 0x0001e2000c10153c */
[----:B-1----:R-:W-:Y:S02]  /*253c0*/  ISETP.LT.AND P6, PT, R222, R88, !P1 ;  /* 0x00000058de00720c */ /* 0x002fe40004fc1270 */
[----:B------:R-:W1:Y:S01]  /*253d0*/  LDC R88, c[0x0][0x22c] ;  /* 0x00008b00ff587b82 */ /* 0x000e620000000800 */
[----:B0-----:R-:W-:-:S07]  /*253e0*/  IMAD.WIDE R236, R216, 0x2, R218 ;  /* 0x00000002d8ec7825 */ /* 0x001fce00078e02da */
[----:B------:R-:W0:Y:S01]  /*253f0*/  LDC R240, c[0x0][0x228] ;  /* 0x00008a00fff07b82 */ /* 0x000e220000000800 */
[----:B------:R4:W-:Y:S07]  /*25400*/  @P5 STG.E.U16 desc[UR60][R236.64], R0 ;  /* 0x00000000ec005986 */ /* 0x0009ee000c10153c */
[----:B------:R-:W3:Y:S01]  /*25410*/  LDC R241, c[0x0][0x228] ;  /* 0x00008a00fff17b82 */ /* 0x000ee20000000800 */
[----:B----4-:R-:W-:-:S05]  /*25420*/  IMAD.WIDE R236, R216, 0x2, R244 ;  /* 0x00000002d8ec7825 */ /* 0x010fca00078e02f4 */
[----:B------:R4:W-:Y:S01]  /*25430*/  @P6 STG.E.U16 desc[UR60][R236.64], R89 ;  /* 0x00000059ec006986 */ /* 0x0009e2000c10153c */
[----:B--2---:R-:W-:Y:S01]  /*25440*/  ISETP.LT.AND P5, PT, R221, R248, !P1 ;  /* 0x000000f8dd00720c */ /* 0x004fe20004fa1270 */
[----:B----4-:R-:W2:Y:S01]  /*25450*/  LDC R236, c[0x0][0x228] ;  /* 0x00008a00ffec7b82 */ /* 0x010ea20000000800 */
[----:B------:R-:W-:-:S07]  /*25460*/  VIADD R0, R217, 0xc ;  /* 0x0000000cd9007836 */ /* 0x000fce0000000000 */
[----:B------:R-:W4:Y:S01]  /*25470*/  LDC R237, c[0x0][0x248] ;  /* 0x00009200ffed7b82 */ /* 0x000f220000000800 */
[----:B-1----:R-:W-:Y:S02]  /*25480*/  ISETP.GE.AND P1, PT, R0, R88, PT ;  /* 0x000000580000720c */ /* 0x002fe40003f26270 */
[----:B------:R-:W-:Y:S01]  /*25490*/  PRMT R0, R89, 0x7632, R0 ;  /* 0x0000763259007816 */ /* 0x000fe20000000000 */
[----:B------:R-:W-:-:S05]  /*254a0*/  IMAD.WIDE R88, R216, 0x2, R246 ;  /* 0x00000002d8587825 */ /* 0x000fca00078e02f6 */
[----:B------:R1:W-:Y:S01]  /*254b0*/  @P5 STG.E.U16 desc[UR60][R88.64], R0 ;  /* 0x0000000058005986 */ /* 0x0003e2000c10153c */
[----:B0-----:R-:W-:Y:S02]  /*254c0*/  ISETP.LT.AND P6, PT, R223, R240, !P1 ;  /* 0x000000f0df00720c */ /* 0x001fe40004fc1270 */
[----:B------:R-:W0:Y:S01]  /*254d0*/  LDC R240, c[0x0][0x228] ;  /* 0x00008a00fff07b82 */ /* 0x000e220000000800 */
[----:B--2---:R-:W-:-:S07]  /*254e0*/  ISETP.LT.AND P5, PT, R220, R236, !P1 ;  /* 0x000000ecdc00720c */ /* 0x004fce0004fa1270 */
[----:B------:R-:W2:Y:S01]  /*254f0*/  LDC R236, c[0x0][0x228] ;  /* 0x00008a00ffec7b82 */ /* 0x000ea20000000800 */
[----:B----4-:R-:W-:-:S04]  /*25500*/  IMAD.IADD R216, R216, 0x1, R237 ;  /* 0x00000001d8d87824 */ /* 0x010fc800078e02ed */
[----:B-1----:R-:W-:-:S03]  /*25510*/  IMAD.WIDE R88, R216, 0x2, R2 ;  /* 0x00000002d8587825 */ /* 0x002fc600078e0202 */
[----:B------:R-:W1:Y:S08]  /*25520*/  LDC R0, c[0x0][0x228] ;  /* 0x00008a00ff007b82 */ /* 0x000e700000000800 */
[----:B------:R-:W4:Y:S01]  /*25530*/  LDC R237, c[0x0][0x248] ;  /* 0x00009200ffed7b82 */ /* 0x000f220000000800 */
[----:B---3--:R3:W-:Y:S02]  /*25540*/  @P5 STG.E.U16 desc[UR60][R88.64], R250 ;  /* 0x000000fa58005986 */ /* 0x0087e4000c10153c */
[----:B---3--:R-:W-:Y:S01]  /*25550*/  PRMT R250, R250, 0x7632, R250 ;  /* 0x00007632fafa7816 */ /* 0x008fe200000000fa */
[----:B------:R-:W-:-:S05]  /*25560*/  IMAD.WIDE R88, R216, 0x2, R218 ;  /* 0x00000002d8587825 */ /* 0x000fca00078e02da */
[----:B------:R3:W-:Y:S02]  /*25570*/  @P6 STG.E.U16 desc[UR60][R88.64], R250 ;  /* 0x000000fa58006986 */ /* 0x0007e4000c10153c */
[----:B---3--:R-:W3:Y:S08]  /*25580*/  LDC R88, c[0x0][0x228] ;  /* 0x00008a00ff587b82 */ /* 0x008ef00000000800 */
[----:B------:R-:W0:Y:S01]  /*25590*/  LDC R89, c[0x0][0x22c] ;  /* 0x00008b00ff597b82 */ /* 0x000e220000000800 */
[----:B-1----:R-:W-:Y:S01]  /*255a0*/  ISETP.LT.AND P5, PT, R222, R0, !P1 ;  /* 0x00000000de00720c */ /* 0x002fe20004fa1270 */
[----:B------:R-:W-:Y:S01]  /*255b0*/  VIADD R0, R217, 0xd ;  /* 0x0000000dd9007836 */ /* 0x000fe20000000000 */
[----:B---3--:R-:W-:-:S04]  /*255c0*/  ISETP.LT.AND P1, PT, R221, R88, !P1 ;  /* 0x00000058dd00720c */ /* 0x008fc80004f21270 */
[----:B0-----:R-:W-:Y:S01]  /*255d0*/  ISETP.GE.AND P6, PT, R0, R89, PT ;  /* 0x000000590000720c */ /* 0x001fe20003fc6270 */
[----:B------:R-:W-:-:S06]  /*255e0*/  IMAD.WIDE R88, R216, 0x2, R244 ;  /* 0x00000002d8587825 */ /* 0x000fcc00078e02f4 */
[----:B------:R0:W-:Y:S02]  /*255f0*/  @P5 STG.E.U16 desc[UR60][R88.64], R242 ;  /* 0x000000f258005986 */ /* 0x0001e4000c10153c */
[----:B0-----:R-:W-:Y:S01]  /*25600*/  PRMT R242, R242, 0x7632, R242 ;  /* 0x00007632f2f27816 */ /* 0x001fe200000000f2 */
[----:B------:R-:W-:-:S05]  /*25610*/  IMAD.WIDE R88, R216, 0x2, R246 ;  /* 0x00000002d8587825 */ /* 0x000fca00078e02f6 */
[----:B------:R0:W-:Y:S01]  /*25620*/  @P1 STG.E.U16 desc[UR60][R88.64], R242 ;  /* 0x000000f258001986 */ /* 0x0001e2000c10153c */
[----:B------:R-:W-:Y:S02]  /*25630*/  ISETP.LT.AND P1, PT, R223, R240, !P6 ;  /* 0x000000f0df00720c */ /* 0x000fe40007721270 */
[----:B------:R-:W1:Y:S01]  /*25640*/  LDC R240, c[0x0][0x228] ;  /* 0x00008a00fff07b82 */ /* 0x000e620000000800 */
[----:B--2---:R-:W-:Y:S01]  /*25650*/  ISETP.LT.AND P5, PT, R220, R236, !P6 ;  /* 0x000000ecdc00720c */ /* 0x004fe200077a1270 */
[----:B----4-:R-:W-:-:S06]  /*25660*/  IMAD.IADD R0, R216, 0x1, R237 ;  /* 0x00000001d8007824 */ /* 0x010fcc00078e02ed */
[----:B------:R-:W2:Y:S01]  /*25670*/  LDC R237, c[0x0][0x22c] ;  /* 0x00008b00ffed7b82 */ /* 0x000ea20000000800 */
[----:B0-----:R-:W-:-:S07]  /*25680*/  IMAD.WIDE R88, R0, 0x2, R2 ;  /* 0x0000000200587825 */ /* 0x001fce00078e0202 */
[----:B------:R-:W0:Y:S01]  /*25690*/  LDC R236, c[0x0][0x228] ;  /* 0x00008a00ffec7b82 */ /* 0x000e220000000800 */
[----:B------:R3:W-:Y:S07]  /*256a0*/  @P5 STG.E.U16 desc[UR60][R88.64], R238 ;  /* 0x000000ee58005986 */ /* 0x0007ee000c10153c */
[----:B------:R-:W4:Y:S01]  /*256b0*/  LDC R216, c[0x0][0x228] ;  /* 0x00008a00ffd87b82 */ /* 0x000f220000000800 */
[----:B---3--:R-:W-:Y:S01]  /*256c0*/  PRMT R238, R238, 0x7632, R238 ;  /* 0x00007632eeee7816 */ /* 0x008fe200000000ee */
[----:B------:R-:W-:Y:S01]  /*256d0*/  IMAD.WIDE R88, R0, 0x2, R218 ;  /* 0x0000000200587825 */ /* 0x000fe200078e02da */
[----:B-1----:R-:W-:-:S05]  /*256e0*/  ISETP.LT.AND P5, PT, R222, R240, !P6 ;  /* 0x000000f0de00720c */ /* 0x002fca00077a1270 */
[----:B------:R-:W1:Y:S01]  /*256f0*/  LDC R240, c[0x0][0x228] ;  /* 0x00008a00fff07b82 */ /* 0x000e620000000800 */
[----:B------:R3:W-:Y:S01]  /*25700*/  @P1 STG.E.U16 desc[UR60][R88.64], R238 ;  /* 0x000000ee58001986 */ /* 0x0007e2000c10153c */
[----:B0-----:R-:W-:-:S06]  /*25710*/  ISETP.LT.AND P6, PT, R221, R236, !P6 ;  /* 0x000000ecdd00720c */ /* 0x001fcc00077c1270 */
[----:B------:R-:W0:Y:S01]  /*25720*/  LDC R236, c[0x0][0x228] ;  /* 0x00008a00ffec7b82 */ /* 0x000e220000000800 */
[----:B---3--:R-:W-:-:S07]  /*25730*/  VIADD R88, R217, 0xe ;  /* 0x0000000ed9587836 */ /* 0x008fce0000000000 */
[----:B------:R-:W3:Y:S01]  /*25740*/  LDC R238, c[0x0][0x248] ;  /* 0x00009200ffee7b82 */ /* 0x000ee20000000800 */
[----:B--2---:R-:W-:Y:S01]  /*25750*/  ISETP.GE.AND P1, PT, R88, R237, PT ;  /* 0x000000ed5800720c */ /* 0x004fe20003f26270 */
[----:B------:R-:W-:-:S06]  /*25760*/  IMAD.WIDE R88, R0, 0x2, R244 ;  /* 0x0000000200587825 */ /* 0x000fcc00078e02f4 */
[----:B------:R-:W2:Y:S01]  /*25770*/  LDC R237, c[0x0][0x228] ;  /* 0x00008a00ffed7b82 */ /* 0x000ea20000000800 */
[----:B------:R1:W-:Y:S01]  /*25780*/  @P5 STG.E.U16 desc[UR60][R88.64], R90 ;  /* 0x0000005a58005986 */ /* 0x0003e2000c10153c */
[----:B----4-:R-:W-:-:S06]  /*25790*/  ISETP.LT.AND P5, PT, R220, R216, !P1 ;  /* 0x000000d8dc00720c */ /* 0x010fcc0004fa1270 */
[----:B------:R-:W4:Y:S01]  /*257a0*/  LDC R216, c[0x0][0x228] ;  /* 0x00008a00ffd87b82 */ /* 0x000f220000000800 */
[----:B-1----:R-:W-:Y:S01]  /*257b0*/  PRMT R90, R90, 0x7632, R90 ;  /* 0x000076325a5a7816 */ /* 0x002fe2000000005a */
[----:B------:R-:W-:-:S05]  /*257c0*/  IMAD.WIDE R88, R0, 0x2, R246 ;  /* 0x0000000200587825 */ /* 0x000fca00078e02f6 */
[----:B------:R1:W-:Y:S01]  /*257d0*/  @P6 STG.E.U16 desc[UR60][R88.64], R90 ;  /* 0x0000005a58006986 */ /* 0x0003e2000c10153c */
[----:B---3--:R-:W-:Y:S01]  /*257e0*/  IMAD.IADD R0, R0, 0x1, R238 ;  /* 0x0000000100007824 */ /* 0x008fe200078e02ee */
[----:B------:R-:W-:Y:S01]  /*257f0*/  ISETP.LT.AND P6, PT, R223, R240, !P1 ;  /* 0x000000f0df00720c */ /* 0x000fe20004fc1270 */
[----:B------:R-:W3:Y:S08]  /*25800*/  LDC R238, c[0x0][0x22c] ;  /* 0x00008b00ffee7b82 */ /* 0x000ef00000000800 */
[----:B------:R-:W3:Y:S08]  /*25810*/  LDC R240, c[0x0][0x248] ;  /* 0x00009200fff07b82 */ /* 0x000ef00000000800 */
[----:B-1----:R-:W1:Y:S01]  /*25820*/  LDC R90, c[0x0][0x22c] ;  /* 0x00008b00ff5a7b82 */ /* 0x002e620000000800 */
[----:B------:R-:W-:-:S05]  /*25830*/  IMAD.WIDE R88, R0, 0x2, R2 ;  /* 0x0000000200587825 */ /* 0x000fca00078e0202 */
[----:B------:R0:W-:Y:S01]  /*25840*/  @P5 STG.E.U16 desc[UR60][R88.64], R251 ;  /* 0x000000fb58005986 */ /* 0x0001e2000c10153c */
[----:B--2---:R-:W-:Y:S02]  /*25850*/  ISETP.LT.AND P5, PT, R222, R237, !P1 ;  /* 0x000000edde00720c */ /* 0x004fe40004fa1270 */
[----:B------:R-:W2:Y:S01]  /*25860*/  LDC R237, c[0x0][0x228] ;  /* 0x00008a00ffed7b82 */ /* 0x000ea20000000800 */
[----:B----4-:R-:W-:Y:S01]  /*25870*/  ISETP.LT.AND P1, PT, R221, R216, !P1 ;  /* 0x000000d8dd00720c */ /* 0x010fe20004f21270 */
[----:B------:R-:W-:Y:S01]  /*25880*/  VIADD R216, R217, 0xf ;  /* 0x0000000fd9d87836 */ /* 0x000fe20000000000 */
[----:B0-----:R-:W-:Y:S01]  /*25890*/  PRMT R251, R251, 0x7632, R251 ;  /* 0x00007632fbfb7816 */ /* 0x001fe200000000fb */
[----:B------:R-:W-:-:S05]  /*258a0*/  IMAD.WIDE R88, R0, 0x2, R218 ;  /* 0x0000000200587825 */ /* 0x000fca00078e02da */
[----:B------:R0:W-:Y:S01]  /*258b0*/  @P6 STG.E.U16 desc[UR60][R88.64], R251 ;  /* 0x000000fb58006986 */ /* 0x0001e2000c10153c */
[----:B-1----:R-:W-:Y:S02]  /*258c0*/  ISETP.GE.AND P6, PT, R216, R90, PT ;  /* 0x0000005ad800720c */ /* 0x002fe40003fc6270 */
[----:B------:R-:W1:Y:S08]  /*258d0*/  LDC R90, c[0x0][0x228] ;  /* 0x00008a00ff5a7b82 */ /* 0x000e700000000800 */
[----:B------:R-:W4:Y:S01]  /*258e0*/  LDC R216, c[0x0][0x228] ;  /* 0x00008a00ffd87b82 */ /* 0x000f220000000800 */
[----:B0-----:R-:W-:-:S05]  /*258f0*/  IMAD.WIDE R88, R0, 0x2, R244 ;  /* 0x0000000200587825 */ /* 0x001fca00078e02f4 */
[----:B------:R0:W-:Y:S01]  /*25900*/  @P5 STG.E.U16 desc[UR60][R88.64], R243 ;  /* 0x000000f358005986 */ /* 0x0001e2000c10153c */
[----:B------:R-:W-:Y:S02]  /*25910*/  ISETP.LT.AND P5, PT, R220, R236, !P6 ;  /* 0x000000ecdc00720c */ /* 0x000fe400077a1270 */
[----:B------:R-:W4:Y:S01]  /*25920*/  LDC R236, c[0x0][0x228] ;  /* 0x00008a00ffec7b82 */ /* 0x000f220000000800 */
[----:B0-----:R-:W-:Y:S01]  /*25930*/  PRMT R243, R243, 0x7632, R243 ;  /* 0x00007632f3f37816 */ /* 0x001fe200000000f3 */
[----:B------:R-:W-:-:S04]  /*25940*/  IMAD.WIDE R88, R0, 0x2, R246 ;  /* 0x0000000200587825 */ /* 0x000fc800078e02f6 */
[----:B---3--:R-:W-:Y:S01]  /*25950*/  IMAD.IADD R0, R0, 0x1, R240 ;  /* 0x0000000100007824 */ /* 0x008fe200078e02f0 */
[----:B------:R0:W-:Y:S01]  /*25960*/  @P1 STG.E.U16 desc[UR60][R88.64], R243 ;  /* 0x000000f358001986 */ /* 0x0001e2000c10153c */
[----:B--2---:R-:W-:Y:S01]  /*25970*/  ISETP.LT.AND P1, PT, R223, R237, !P6 ;  /* 0x000000eddf00720c */ /* 0x004fe20007721270 */
[----:B------:R-:W2:Y:S01]  /*25980*/  LDC R240, c[0x0][0x248] ;  /* 0x00009200fff07b82 */ /* 0x000ea20000000800 */
[----:B0-----:R-:W-:-:S05]  /*25990*/  IMAD.WIDE R88, R0, 0x2, R2 ;  /* 0x0000000200587825 */ /* 0x001fca00078e0202 */
[----:B------:R0:W-:Y:S01]  /*259a0*/  @P5 STG.E.U16 desc[UR60][R88.64], R239 ;  /* 0x000000ef58005986 */ /* 0x0001e2000c10153c */
[----:B------:R-:W-:Y:S02]  /*259b0*/  ISETP.LT.AND P5, PT, R222, R241, !P6 ;  /* 0x000000f1de00720c */ /* 0x000fe400077a1270 */
[----:B------:R-:W3:Y:S01]  /*259c0*/  LDC R241, c[0x0][0x228] ;  /* 0x00008a00fff17b82 */ /* 0x000ee20000000800 */
[----:B------:R-:W-:Y:S01]  /*259d0*/  VIADD R237, R217, 0x10 ;  /* 0x00000010d9ed7836 */ /* 0x000fe20000000000 */
[----:B-1----:R-:W-:Y:S02]  /*259e0*/  ISETP.LT.AND P6, PT, R221, R90, !P6 ;  /* 0x0000005add00720c */ /* 0x002fe400077c1270 */
[----:B0-----:R-:W-:Y:S01]  /*259f0*/  PRMT R239, R239, 0x7632, R239 ;  /* 0x00007632efef7816 */ /* 0x001fe200000000ef */
[----:B------:R-:W-:-:S05]  /*25a00*/  IMAD.WIDE R88, R0, 0x2, R218 ;  /* 0x0000000200587825 */ /* 0x000fca00078e02da */
[----:B------:R0:W-:Y:S01]  /*25a10*/  @P1 STG.E.U16 desc[UR60][R88.64], R239 ;  /* 0x000000ef58001986 */ /* 0x0001e2000c10153c */
[----:B------:R-:W-:Y:S02]  /*25a20*/  ISETP.GE.AND P1, PT, R237, R238, PT ;  /* 0x000000eeed00720c */ /* 0x000fe40003f26270 */
[----:B------:R-:W1:Y:S01]  /*25a30*/  LDC R237, c[0x0][0x22c] ;  /* 0x00008b00ffed7b82 */ /* 0x000e620000000800 */
[----:B------:R-:W-:-:S07]  /*25a40*/  PRMT R90, R91, 0x7632, R90 ;  /* 0x000076325b5a7816 */ /* 0x000fce000000005a */
[----:B------:R-:W1:Y:S01]  /*25a50*/  LDC R238, c[0x0][0x22c] ;  /* 0x00008b00ffee7b82 */ /* 0x000e620000000800 */
[----:B0-----:R-:W-:-:S05]  /*25a60*/  IMAD.WIDE R88, R0, 0x2, R244 ;  /* 0x0000000200587825 */ /* 0x001fca00078e02f4 */
[----:B------:R0:W-:Y:S01]  /*25a70*/  @P5 STG.E.U16 desc[UR60][R88.64], R91 ;  /* 0x0000005b58005986 */ /* 0x0001e2000c10153c */
[----:B----4-:R-:W-:Y:S01]  /*25a80*/  ISETP.LT.AND P5, PT, R220, R216, !P1 ;  /* 0x000000d8dc00720c */ /* 0x010fe20004fa1270 */
[----:B------:R-:W4:Y:S08]  /*25a90*/  LDC R239, c[0x0][0x228] ;  /* 0x00008a00ffef7b82 */ /* 0x000f300000000800 */
[----:B------:R-:W1:Y:S01]  /*25aa0*/  LDC R216, c[0x0][0x228] ;  /* 0x00008a00ffd87b82 */ /* 0x000e620000000800 */
[----:B0-----:R-:W-:-:S04]  /*25ab0*/  IMAD.WIDE R88, R0, 0x2, R246 ;  /* 0x0000000200587825 */ /* 0x001fc800078e02f6 */
[----:B--2---:R-:W-:-:S03]  /*25ac0*/  IMAD.IADD R0, R0, 0x1, R240 ;  /* 0x0000000100007824 */ /* 0x004fc600078e02f0 */
[----:B------:R-:W0:Y:S01]  /*25ad0*/  LDC R91, c[0x0][0x228] ;  /* 0x00008a00ff5b7b82 */ /* 0x000e220000000800 */
[----:B------:R2:W-:Y:S01]  /*25ae0*/  @P6 STG.E.U16 desc[UR60][R88.64], R90 ;  /* 0x0000005a58006986 */ /* 0x0005e2000c10153c */
[----:B---3--:R-:W-:-:S06]  /*25af0*/  ISETP.LT.AND P6, PT, R223, R241, !P1 ;  /* 0x000000f1df00720c */ /* 0x008fcc0004fc1270 */
[----:B------:R-:W3:Y:S01]  /*25b00*/  LDC R240, c[0x0][0x228] ;  /* 0x00008a00fff07b82 */ /* 0x000ee20000000800 */
[----:B--2---:R-:W-:-:S07]  /*25b10*/  IMAD.WIDE R88, R0, 0x2, R2 ;  /* 0x0000000200587825 */ /* 0x004fce00078e0202 */
[----:B------:R-:W2:Y:S01]  /*25b20*/  LDC R90, c[0x0][0x248] ;  /* 0x00009200ff5a7b82 */ /* 0x000ea20000000800 */
[----:B------:R4:W-:Y:S01]  /*25b30*/  @P5 STG.E.U16 desc[UR60][R88.64], R84 ;  /* 0x0000005458005986 */ /* 0x0009e2000c10153c */
[----:B------:R-:W-:Y:S02]  /*25b40*/  ISETP.LT.AND P5, PT, R222, R236, !P1 ;  /* 0x000000ecde00720c */ /* 0x000fe40004fa1270 */
[----:B------:R-:W-:-:S04]  /*25b50*/  PRMT R236, R84, 0x7632, R236 ;  /* 0x0000763254ec7816 */ /* 0x000fc800000000ec */
[----:B------:R-:W3:Y:S01]  /*25b60*/  LDC R241, c[0x0][0x228] ;  /* 0x00008a00fff17b82 */ /* 0x000ee20000000800 */
[----:B----4-:R-:W-:-:S04]  /*25b70*/  IMAD.WIDE R88, R0, 0x2, R218 ;  /* 0x0000000200587825 */ /* 0x010fc800078e02da */
[----:B------:R-:W-:Y:S01]  /*25b80*/  VIADD R84, R217, 0x11 ;  /* 0x00000011d9547836 */ /* 0x000fe20000000000 */
[----:B------:R4:W-:Y:S01]  /*25b90*/  @P6 STG.E.U16 desc[UR60][R88.64], R236 ;  /* 0x000000ec58006986 */ /* 0x0009e2000c10153c */
[----:B-1----:R-:W-:Y:S02]  /*25ba0*/  ISETP.LT.AND P1, PT, R221, R216, !P1 ;  /* 0x000000d8dd00720c */ /* 0x002fe40004f21270 */
[----:B------:R-:W1:Y:S01]  /*25bb0*/  LDC R216, c[0x0][0x248] ;  /* 0x00009200ffd87b82 */ /* 0x000e620000000800 */
[----:B------:R-:W-:Y:S01]  /*25bc0*/  ISETP.GE.AND P6, PT, R84, R237, PT ;  /* 0x000000ed5400720c */ /* 0x000fe20003fc6270 */
[----:B----4-:R-:W-:Y:S01]  /*25bd0*/  IMAD.WIDE R88, R0, 0x2, R244 ;  /* 0x0000000200587825 */ /* 0x010fe200078e02f4 */
[----:B------:R-:W-:-:S05]  /*25be0*/  PRMT R84, R76, 0x7632, R84 ;  /* 0x000076324c547816 */ /* 0x000fca0000000054 */
[----:B------:R-:W4:Y:S01]  /*25bf0*/  LDC R236, c[0x0][0x228] ;  /* 0x00008a00ffec7b82 */ /* 0x000f220000000800 */
[----:B------:R2:W-:Y:S01]  /*25c00*/  @P5 STG.E.U16 desc[UR60][R88.64], R76 ;  /* 0x0000004c58005986 */ /* 0x0005e2000c10153c */
[----:B0-----:R-:W-:Y:S01]  /*25c10*/  ISETP.LT.AND P5, PT, R220, R91, !P6 ;  /* 0x0000005bdc00720c */ /* 0x001fe200077a1270 */
[C---:B--2---:R-:W-:Y:S02]  /*25c20*/  IMAD.IADD R76, R0.reuse, 0x1, R90 ;  /* 0x00000001004c7824 */ /* 0x044fe400078e025a */
[----:B------:R-:W-:-:S03]  /*25c30*/  IMAD.WIDE R88, R0, 0x2, R246 ;  /* 0x0000000200587825 */ /* 0x000fc600078e02f6 */
[----:B------:R-:W0:Y:S01]  /*25c40*/  LDC R0, c[0x0][0x228] ;  /* 0x00008a00ff007b82 */ /* 0x000e220000000800 */
[----:B------:R-:W-:Y:S01]  /*25c50*/  IMAD.WIDE R90, R76, 0x2, R2 ;  /* 0x000000024c5a7825 */ /* 0x000fe200078e0202 */
[----:B------:R2:W-:Y:S01]  /*25c60*/  @P1 STG.E.U16 desc[UR60][R88.64], R84 ;  /* 0x0000005458001986 */ /* 0x0005e2000c10153c */
[----:B---3--:R-:W-:-:S04]  /*25c70*/  ISETP.LT.AND P1, PT, R223, R240, !P6 ;  /* 0x000000f0df00720c */ /* 0x008fc80007721270 */
[----:B------:R3:W-:Y:S01]  /*25c80*/  @P5 STG.E.U16 desc[UR60][R90.64], R80 ;  /* 0x000000505a005986 */ /* 0x0007e2000c10153c */
[----:B------:R-:W-:Y:S01]  /*25c90*/  ISETP.LT.AND P5, PT, R222, R241, !P6 ;  /* 0x000000f1de00720c */ /* 0x000fe200077a1270 */
[----:B------:R-:W-:Y:S01]  /*25ca0*/  VIADD R237, R217, 0x12 ;  /* 0x00000012d9ed7836 */ /* 0x000fe20000000000 */
[----:B--2---:R-:W2:Y:S01]  /*25cb0*/  LDC R84, c[0x0][0x228] ;  /* 0x00008a00ff547b82 */ /* 0x004ea20000000800 */
[----:B------:R-:W-:Y:S01]  /*25cc0*/  IMAD.WIDE R88, R76, 0x2, R218 ;  /* 0x000000024c587825 */ /* 0x000fe200078e02da */
[----:B---3--:R-:W-:-:S03]  /*25cd0*/  PRMT R80, R80, 0x7632, R80 ;  /* 0x0000763250507816 */ /* 0x008fc60000000050 */
[----:B------:R-:W-:Y:S01]  /*25ce0*/  IMAD.WIDE R90, R76, 0x2, R244 ;  /* 0x000000024c5a7825 */ /* 0x000fe200078e02f4 */
[----:B------:R-:W-:Y:S01]  /*25cf0*/  ISETP.LT.AND P6, PT, R221, R239, !P6 ;  /* 0x000000efdd00720c */ /* 0x000fe200077c1270 */
[----:B------:R3:W-:Y:S01]  /*25d00*/  @P1 STG.E.U16 desc[UR60][R88.64], R80 ;  /* 0x0000005058001986 */ /* 0x0007e2000c10153c */
[----:B------:R-:W-:-:S03]  /*25d10*/  ISETP.GE.AND P1, PT, R237, R238, PT ;  /* 0x000000eeed00720c */ /* 0x000fc60003f26270 */
[----:B------:R4:W-:Y:S01]  /*25d20*/  @P5 STG.E.U16 desc[UR60][R90.64], R72 ;  /* 0x000000485a005986 */ /* 0x0009e2000c10153c */
[----:B0-----:R-:W-:Y:S01]  /*25d30*/  ISETP.LT.AND P5, PT, R220, R0, !P1 ;  /* 0x00000000dc00720c */ /* 0x001fe20004fa1270 */
[C---:B-1----:R-:W-:Y:S02]  /*25d40*/  IMAD.IADD R0, R76.reuse, 0x1, R216 ;  /* 0x000000014c007824 */ /* 0x042fe400078e02d8 */
[----:B---3--:R-:W-:Y:S01]  /*25d50*/  IMAD.WIDE R88, R76, 0x2, R246 ;  /* 0x000000024c587825 */ /* 0x008fe200078e02f6 */
[----:B------:R-:W0:Y:S01]  /*25d60*/  LDC R80, c[0x0][0x248] ;  /* 0x00009200ff507b82 */ /* 0x000e220000000800 */
[----:B----4-:R-:W-:-:S07]  /*25d70*/  PRMT R91, R72, 0x7632, R91 ;  /* 0x00007632485b7816 */ /* 0x010fce000000005b */
[----:B------:R-:W1:Y:S01]  /*25d80*/  LDC R72, c[0x0][0x228] ;  /* 0x00008a00ff487b82 */ /* 0x000e620000000800 */
[----:B------:R3:W-:Y:S07]  /*25d90*/  @P6 STG.E.U16 desc[UR60][R88.64], R91 ;  /* 0x0000005b58006986 */ /* 0x0007ee000c10153c */
[----:B------:R-:W4:Y:S01]  /*25da0*/  LDC R90, c[0x0][0x22c] ;  /* 0x00008b00ff5a7b82 */ /* 0x000f220000000800 */
[----:B--2---:R-:W-:Y:S01]  /*25db0*/  ISETP.LT.AND P6, PT, R223, R84, !P1 ;  /* 0x00000054df00720c */ /* 0x004fe20004fc1270 */
[----:B---3--:R-:W-:-:S06]  /*25dc0*/  IMAD.WIDE R88, R0, 0x2, R2 ;  /* 0x0000000200587825 */ /* 0x008fcc00078e0202 */
[----:B------:R-:W2:Y:S01]  /*25dd0*/  LDC R76, c[0x0][0x228] ;  /* 0x00008a00ff4c7b82 */ /* 0x000ea20000000800 */
[----:B------:R3:W-:Y:S01]  /*25de0*/  @P5 STG.E.U16 desc[UR60][R88.64], R85 ;  /* 0x0000005558005986 */ /* 0x0007e2000c10153c */
[----:B------:R-:W-:Y:S01]  /*25df0*/  ISETP.LT.AND P5, PT, R222, R236, !P1 ;  /* 0x000000ecde00720c */ /* 0x000fe20004fa1270 */
[----:B------:R-:W-:-:S05]  /*25e00*/  VIADD R237, R217, 0x13 ;  /* 0x00000013d9ed7836 */ /* 0x000fca0000000000 */
[----:B------:R-:W0:Y:S08]  /*25e10*/  LDC R91, c[0x0][0x228] ;  /* 0x00008a00ff5b7b82 */ /* 0x000e300000000800 */
[----:B---3--:R-:W3:Y:S01]  /*25e20*/  LDC R88, c[0x0][0x228] ;  /* 0x00008a00ff587b82 */ /* 0x008ee20000000800 */
[----:B------:R-:W-:Y:S01]  /*25e30*/  PRMT R89, R85, 0x7632, R89 ;  /* 0x0000763255597816 */ /* 0x000fe20000000059 */
[----:B------:R-:W-:Y:S01]  /*25e40*/  IMAD.WIDE R84, R0, 0x2, R218 ;  /* 0x0000000200547825 */ /* 0x000fe200078e02da */
[----:B-1----:R-:W-:-:S04]  /*25e50*/  ISETP.LT.AND P1, PT, R221, R72, !P1 ;  /* 0x00000048dd00720c */ /* 0x002fc80004f21270 */
[----:B------:R1:W-:Y:S01]  /*25e60*/  @P6 STG.E.U16 desc[UR60][R84.64], R89 ;  /* 0x0000005954006986 */ /* 0x0003e2000c10153c */
[----:B----4-:R-:W-:Y:S01]  /*25e70*/  ISETP.GE.AND P6, PT, R237, R90, PT ;  /* 0x0000005aed00720c */ /* 0x010fe20003fc6270 */
[----:B------:R-:W4:Y:S01]  /*25e80*/  LDC R72, c[0x0][0x22c] ;  /* 0x00008b00ff487b82 */ /* 0x000f220000000800 */
[----:B------:R-:W-:-:S07]  /*25e90*/  PRMT R216, R77, 0x7632, R216 ;  /* 0x000076324dd87816 */ /* 0x000fce00000000d8 */
[----:B------:R-:W4:Y:S01]  /*25ea0*/  LDC R90, c[0x0][0x228] ;  /* 0x00008a00ff5a7b82 */ /* 0x000f220000000800 */
[----:B-1----:R-:W-:-:S05]  /*25eb0*/  IMAD.WIDE R84, R0, 0x2, R244 ;  /* 0x0000000200547825 */ /* 0x002fca00078e02f4 */
[----:B------:R1:W-:Y:S01]  /*25ec0*/  @P5 STG.E.U16 desc[UR60][R84.64], R77 ;  /* 0x0000004d54005986 */ /* 0x0003e2000c10153c */
[----:B--2---:R-:W-:Y:S01]  /*25ed0*/  ISETP.LT.AND P5, PT, R220, R76, !P6 ;  /* 0x0000004cdc00720c */ /* 0x004fe200077a1270 */
[----:B0-----:R-:W-:Y:S01]  /*25ee0*/  IMAD.IADD R89, R0, 0x1, R80 ;  /* 0x0000000100597824 */ /* 0x001fe200078e0250 */
[----:B------:R-:W0:Y:S01]  /*25ef0*/  LDC R237, c[0x0][0x228] ;  /* 0x00008a00ffed7b82 */ /* 0x000e220000000800 */
[----:B------:R-:W-:-:S07]  /*25f00*/  PRMT R236, R81, 0x7632, R236 ;  /* 0x0000763251ec7816 */ /* 0x000fce00000000ec */
[----:B------:R-:W2:Y:S01]  /*25f10*/  LDC R80, c[0x0][0x228] ;  /* 0x00008a00ff507b82 */ /* 0x000ea20000000800 */
[----:B-1----:R-:W-:-:S05]  /*25f20*/  IMAD.WIDE R76, R0, 0x2, R246 ;  /* 0x00000002004c7825 */ /* 0x002fca00078e02f6 */
[----:B------:R1:W-:Y:S01]  /*25f30*/  @P1 STG.E.U16 desc[UR60][R76.64], R216 ;  /* 0x000000d84c001986 */ /* 0x0003e2000c10153c */
[----:B---3--:R-:W-:Y:S01]  /*25f40*/  ISETP.LT.AND P1, PT, R223, R88, !P6 ;  /* 0x00000058df00720c */ /* 0x008fe20007721270 */
[----:B------:R-:W3:Y:S08]  /*25f50*/  LDC R0, c[0x0][0x248] ;  /* 0x00009200ff007b82 */ /* 0x000ef00000000800 */
[----:B------:R-:W2:Y:S01]  /*25f60*/  LDC R85, c[0x0][0x228] ;  /* 0x00008a00ff557b82 */ /* 0x000ea20000000800 */
[----:B-1----:R-:W-:-:S05]  /*25f70*/  IMAD.WIDE R76, R89, 0x2, R2 ;  /* 0x00000002594c7825 */ /* 0x002fca00078e0202 */
[----:B------:R1:W-:Y:S01]  /*25f80*/  @P5 STG.E.U16 desc[UR60][R76.64], R81 ;  /* 0x000000514c005986 */ /* 0x0003e2000c10153c */
[----:B------:R-:W-:Y:S01]  /*25f90*/  ISETP.LT.AND P5, PT, R222, R91, !P6 ;  /* 0x0000005bde00720c */ /* 0x000fe200077a1270 */
[----:B------:R-:W-:Y:S01]  /*25fa0*/  VIADD R91, R217, 0x14 ;  /* 0x00000014d95b7836 */ /* 0x000fe20000000000 */
[----:B----4-:R-:W-:Y:S01]  /*25fb0*/  ISETP.LT.AND P6, PT, R221, R90, !P6 ;  /* 0x0000005add00720c */ /* 0x010fe200077c1270 */
[----:B------:R-:W4:Y:S01]  /*25fc0*/  LDC R84, c[0x0][0x228] ;  /* 0x00008a00ff547b82 */ /* 0x000f220000000800 */
[----:B-1----:R-:W-:-:S07]  /*25fd0*/  IMAD.WIDE R76, R89, 0x2, R218 ;  /* 0x00000002594c7825 */ /* 0x002fce00078e02da */
[----:B------:R-:W1:Y:S01]  /*25fe0*/  LDC R88, c[0x0][0x22c] ;  /* 0x00008b00ff587b82 */ /* 0x000e620000000800 */
[----:B------:R0:W-:Y:S01]  /*25ff0*/  @P1 STG.E.U16 desc[UR60][R76.64], R236 ;  /* 0x000000ec4c001986 */ /* 0x0001e2000c10153c */
[----:B------:R-:W-:Y:S01]  /*26000*/  ISETP.GE.AND P1, PT, R91, R72, PT ;  /* 0x000000485b00720c */ /* 0x000fe20003f26270 */
[----:B---3--:R-:W-:Y:S01]  /*26010*/  IMAD.IADD R81, R89, 0x1, R0 ;  /* 0x0000000159517824 */ /* 0x008fe200078e0200 */
[----:B------:R-:W-:-:S04]  /*26020*/  PRMT R90, R73, 0x7632, R90 ;  /* 0x00007632495a7816 */ /* 0x000fc8000000005a */
[----:B------:R-:W3:Y:S01]  /*26030*/  LDC R0, c[0x0][0x248] ;  /* 0x00009200ff007b82 */ /* 0x000ee20000000800 */
[----:B0-----:R-:W-:-:S05]  /*26040*/  IMAD.WIDE R76, R89, 0x2, R244 ;  /* 0x00000002594c7825 */ /* 0x001fca00078e02f4 */
[----:B------:R0:W-:Y:S01]  /*26050*/  @P5 STG.E.U16 desc[UR60][R76.64], R73 ;  /* 0x000000494c005986 */ /* 0x0001e2000c10153c */
[----:B------:R-:W-:Y:S01]  /*26060*/  ISETP.LT.AND P5, PT, R220, R237, !P1 ;  /* 0x000000eddc00720c */ /* 0x000fe20004fa1270 */
[----:B0-----:R-:W-:Y:S02]  /*26070*/  IMAD.WIDE R72, R89, 0x2, R246 ;  /* 0x0000000259487825 */ /* 0x001fe400078e02f6 */
[----:B------:R-:W0:Y:S02]  /*26080*/  LDC R89, c[0x0][0x228] ;  /* 0x00008a00ff597b82 */ /* 0x000e240000000800 */
[----:B------:R-:W-:Y:S01]  /*26090*/  IMAD.WIDE R76, R81, 0x2, R2 ;  /* 0x00000002514c7825 */ /* 0x000fe200078e0202 */
[----:B------:R4:W-:Y:S01]  /*260a0*/  @P6 STG.E.U16 desc[UR60][R72.64], R90 ;  /* 0x0000005a48006986 */ /* 0x0009e2000c10153c */
[----:B--2---:R-:W-:-:S06]  /*260b0*/  ISETP.LT.AND P6, PT, R223, R80, !P1 ;  /* 0x00000050df00720c */ /* 0x004fcc0004fc1270 */
[----:B------:R2:W-:Y:S01]  /*260c0*/  @P5 STG.E.U16 desc[UR60][R76.64], R86 ;  /* 0x000000564c005986 */ /* 0x0005e2000c10153c */
[----:B------:R-:W3:Y:S01]  /*260d0*/  LDC R80, c[0x0][0x228] ;  /* 0x00008a00ff507b82 */ /* 0x000ee20000000800 */
[----:B------:R-:W-:Y:S01]  /*260e0*/  ISETP.LT.AND P5, PT, R222, R85, !P1 ;  /* 0x00000055de00720c */ /* 0x000fe20004fa1270 */
[----:B------:R-:W-:Y:S01]  /*260f0*/  VIADD R91, R217, 0x15 ;  /* 0x00000015d95b7836 */ /* 0x000fe20000000000 */
[----:B------:R-:W-:Y:S01]  /*26100*/  PRMT R216, R86, 0x7632, R216 ;  /* 0x0000763256d87816 */ /* 0x000fe200000000d8 */
[----:B----4-:R-:W-:-:S04]  /*26110*/  IMAD.WIDE R72, R81, 0x2, R218 ;  /* 0x0000000251487825 */ /* 0x010fc800078e02da */
[----:B------:R-:W4:Y:S01]  /*26120*/  LDC R85, c[0x0][0x228] ;  /* 0x00008a00ff557b82 */ /* 0x000f220000000800 */
[----:B------:R-:W-:Y:S01]  /*26130*/  ISETP.LT.AND P1, PT, R221, R84, !P1 ;  /* 0x00000054dd00720c */ /* 0x000fe20004f21270 */
[----:B--2---:R-:W-:Y:S01]  /*26140*/  IMAD.WIDE R76, R81, 0x2, R244 ;  /* 0x00000002514c7825 */ /* 0x004fe200078e02f4 */
[----:B------:R2:W-:Y:S01]  /*26150*/  @P6 STG.E.U16 desc[UR60][R72.64], R216 ;  /* 0x000000d848006986 */ /* 0x0005e2000c10153c */
[----:B-1----:R-:W-:-:S04]  /*26160*/  ISETP.GE.AND P6, PT, R91, R88, PT ;  /* 0x000000585b00720c */ /* 0x002fc80003fc6270 */
[----:B------:R-:W1:Y:S01]  /*26170*/  LDC R86, c[0x0][0x228] ;  /* 0x00008a00ff567b82 */ /* 0x000e620000000800 */
[----:B------:R2:W-:Y:S01]  /*26180*/  @P5 STG.E.U16 desc[UR60][R76.64], R78 ;  /* 0x0000004e4c005986 */ /* 0x0005e2000c10153c */
[----:B0-----:R-:W-:-:S06]  /*26190*/  ISETP.LT.AND P5, PT, R220, R89, !P6 ;  /* 0x00000059dc00720c */ /* 0x001fcc00077a1270 */
[----:B------:R-:W0:Y:S01]  /*261a0*/  LDC R84, c[0x0][0x22c] ;  /* 0x00008b00ff547b82 */ /* 0x000e220000000800 */
[----:B--2---:R-:W-:Y:S01]  /*261b0*/  IMAD.WIDE R72, R81, 0x2, R246 ;  /* 0x0000000251487825 */ /* 0x004fe200078e02f6 */
[----:B------:R-:W-:-:S03]  /*261c0*/  PRMT R77, R78, 0x7632, R77 ;  /* 0x000076324e4d7816 */ /* 0x000fc6000000004d */
[----:B---3--:R-:W-:-:S03]  /*261d0*/  IMAD.IADD R81, R81, 0x1, R0 ;  /* 0x0000000151517824 */ /* 0x008fc600078e0200 */
[----:B------:R-:W2:Y:S01]  /*261e0*/  LDC R89, c[0x0][0x228] ;  /* 0x00008a00ff597b82 */ /* 0x000ea20000000800 */
[----:B------:R3:W-:Y:S01]  /*261f0*/  @P1 STG.E.U16 desc[UR60][R72.64], R77 ;  /* 0x0000004d48001986 */ /* 0x0007e2000c10153c */
[----:B------:R-:W-:-:S06]  /*26200*/  ISETP.LT.AND P1, PT, R223, R80, !P6 ;  /* 0x00000050df00720c */ /* 0x000fcc0007721270 */
[----:B------:R-:W2:Y:S01]  /*26210*/  LDC R0, c[0x0][0x248] ;  /* 0x00009200ff007b82 */ /* 0x000ea20000000800 */
[----:B---3--:R-:W-:-:S07]  /*26220*/  IMAD.WIDE R72, R81, 0x2, R2 ;  /* 0x0000000251487825 */ /* 0x008fce00078e0202 */
[----:B------:R-:W3:Y:S01]  /*26230*/  LDC R76, c[0x0][0x228] ;  /* 0x00008a00ff4c7b82 */ /* 0x000ee20000000800 */
[----:B------:R1:W-:Y:S01]  /*26240*/  @P5 STG.E.U16 desc[UR60][R72.64], R82 ;  /* 0x0000005248005986 */ /* 0x0003e2000c10153c */
[----:B----4-:R-:W-:Y:S02]  /*26250*/  ISETP.LT.AND P5, PT, R222, R85, !P6 ;  /* 0x00000055de00720c */ /* 0x010fe400077a1270 */
[----:B------:R-:W-:Y:S01]  /*26260*/  PRMT R88, R82, 0x7632, R88 ;  /* 0x0000763252587816 */ /* 0x000fe20000000058 */
[----:B------:R-:W-:-:S03]  /*26270*/  VIADD R85, R217, 0x16 ;  /* 0x00000016d9557836 */ /* 0x000fc60000000000 */
[----:B------:R-:W4:Y:S01]  /*26280*/  LDC R77, c[0x0][0x228] ;  /* 0x00008a00ff4d7b82 */ /* 0x000f220000000800 */
[----:B-1----:R-:W-:Y:S01]  /*26290*/  ISETP.LT.AND P6, PT, R221, R86, !P6 ;  /* 0x00000056dd00720c */ /* 0x002fe200077c1270 */
[----:B------:R-:W-:-:S06]  /*262a0*/  IMAD.WIDE R72, R81, 0x2, R218 ;  /* 0x0000000251487825 */ /* 0x000fcc00078e02da */
[----:B------:R-:W1:Y:S01]  /*262b0*/  LDC R78, c[0x0][0x228] ;  /* 0x00008a00ff4e7b82 */ /* 0x000e620000000800 */
[----:B------:R2:W-:Y:S01]  /*262c0*/  @P1 STG.E.U16 desc[UR60][R72.64], R88 ;  /* 0x0000005848001986 */ /* 0x0005e2000c10153c */
[----:B0-----:R-:W-:-:S06]  /*262d0*/  ISETP.GE.AND P1, PT, R85, R84, PT ;  /* 0x000000545500720c */ /* 0x001fcc0003f26270 */
[----:B------:R-:W0:Y:S01]  /*262e0*/  LDC R80, c[0x0][0x22c] ;  /* 0x00008b00ff507b82 */ /* 0x000e220000000800 */
[----:B--2---:R-:W-:Y:S01]  /*262f0*/  IMAD.WIDE R72, R81, 0x2, R244 ;  /* 0x0000000251487825 */ /* 0x004fe200078e02f4 */
[----:B------:R-:W-:-:S06]  /*26300*/  PRMT R82, R74, 0x7632, R82 ;  /* 0x000076324a527816 */ /* 0x000fcc0000000052 */
[----:B------:R-:W2:Y:S01]  /*26310*/  LDC R85, c[0x0][0x228] ;  /* 0x00008a00ff557b82 */ /* 0x000ea20000000800 */
[----:B------:R3:W-:Y:S01]  /*26320*/  @P5 STG.E.U16 desc[UR60][R72.64], R74 ;  /* 0x0000004a48005986 */ /* 0x0007e2000c10153c */
[----:B------:R-:W-:-:S06]  /*26330*/  ISETP.LT.AND P5, PT, R220, R89, !P1 ;  /* 0x00000059dc00720c */ /* 0x000fcc0004fa1270 */
[----:B------:R-:W2:Y:S01]  /*26340*/  LDC R89, c[0x0][0x228] ;  /* 0x00008a00ff597b82 */ /* 0x000ea20000000800 */
[----:B---3--:R-:W-:-:S07]  /*26350*/  IMAD.WIDE R72, R81, 0x2, R246 ;  /* 0x0000000251487825 */ /* 0x008fce00078e02f6 */
[----:B------:R-:W3:Y:S01]  /*26360*/  LDC R74, c[0x0][0x248] ;  /* 0x00009200ff4a7b82 */ /* 0x000ee20000000800 */
[----:B------:R-:W-:Y:S01]  /*26370*/  IMAD.IADD R81, R81, 0x1, R0 ;  /* 0x0000000151517824 */ /* 0x000fe200078e0200 */
[----:B------:R4:W-:Y:S01]  /*26380*/  @P6 STG.E.U16 desc[UR60][R72.64], R82 ;  /* 0x0000005248006986 */ /* 0x0009e2000c10153c */
[----:B------:R-:W-:-:S05]  /*26390*/  ISETP.LT.AND P6, PT, R223, R76, !P1 ;  /* 0x0000004cdf00720c */ /* 0x000fca0004fc1270 */
[----:B------:R-:W3:Y:S01]  /*263a0*/  LDC R0, c[0x0][0x228] ;  /* 0x00008a00ff007b82 */ /* 0x000ee20000000800 */
[----:B----4-:R-:W-:Y:S01]  /*263b0*/  IMAD.WIDE R72, R81, 0x2, R2 ;  /* 0x0000000251487825 */ /* 0x010fe200078e0202 */
[----:B------:R-:W-:-:S06]  /*263c0*/  PRMT R84, R87, 0x7632, R84 ;  /* 0x0000763257547816 */ /* 0x000fcc0000000054 */
[----:B------:R-:W4:Y:S01]  /*263d0*/  LDC R91, c[0x0][0x228] ;  /* 0x00008a00ff5b7b82 */ /* 0x000f220000000800 */
[----:B------:R0:W-:Y:S01]  /*263e0*/  @P5 STG.E.U16 desc[UR60][R72.64], R87 ;  /* 0x0000005748005986 */ /* 0x0001e2000c10153c */
[----:B------:R-:W-:Y:S01]  /*263f0*/  ISETP.LT.AND P5, PT, R222, R77, !P1 ;  /* 0x0000004dde00720c */ /* 0x000fe20004fa1270 */
[----:B------:R-:W-:Y:S01]  /*26400*/  VIADD R77, R217, 0x17 ;  /* 0x00000017d94d7836 */ /* 0x000fe20000000000 */
[----:B-1----:R-:W-:-:S04]  /*26410*/  ISETP.LT.AND P1, PT, R221, R78, !P1 ;  /* 0x0000004edd00720c */ /* 0x002fc80004f21270 */
[----:B------:R-:W1:Y:S01]  /*26420*/  LDC R78, c[0x0][0x228] ;  /* 0x00008a00ff4e7b82 */ /* 0x000e620000000800 */
[----:B0-----:R-:W-:-:S07]  /*26430*/  IMAD.WIDE R72, R81, 0x2, R218 ;  /* 0x0000000251487825 */ /* 0x001fce00078e02da */
[----:B------:R-:W0:Y:S01]  /*26440*/  LDC R86, c[0x0][0x228] ;  /* 0x00008a00ff567b82 */ /* 0x000e220000000800 */
[----:B------:R2:W-:Y:S01]  /*26450*/  @P6 STG.E.U16 desc[UR60][R72.64], R84 ;  /* 0x0000005448006986 */ /* 0x0005e2000c10153c */
[----:B------:R-:W-:Y:S01]  /*26460*/  ISETP.GE.AND P6, PT, R77, R80, PT ;  /* 0x000000504d00720c */ /* 0x000fe20003fc6270 */
[----:B------:R-:W-:Y:S01]  /*26470*/  IMAD.WIDE R76, R81, 0x2, R246 ;  /* 0x00000002514c7825 */ /* 0x000fe200078e02f6 */
[----:B------:R-:W-:-:S03]  /*26480*/  PRMT R82, R79, 0x7632, R82 ;  /* 0x000076324f527816 */ /* 0x000fc60000000052 */
[----:B--2---:R-:W-:Y:S01]  /*26490*/  IMAD.WIDE R72, R81, 0x2, R244 ;  /* 0x0000000251487825 */ /* 0x004fe200078e02f4 */
[----:B------:R-:W2:Y:S04]  /*264a0*/  LDC R84, c[0x0][0x228] ;  /* 0x00008a00ff547b82 */ /* 0x000ea80000000800 */
[----:B------:R4:W-:Y:S01]  /*264b0*/  @P5 STG.E.U16 desc[UR60][R72.64], R79 ;  /* 0x0000004f48005986 */ /* 0x0009e2000c10153c */
[----:B------:R-:W-:-:S03]  /*264c0*/  ISETP.LT.AND P5, PT, R220, R89, !P6 ;  /* 0x00000059dc00720c */ /* 0x000fc600077a1270 */
[----:B------:R-:W0:Y:S01]  /*264d0*/  LDC R89, c[0x0][0x22c] ;  /* 0x00008b00ff597b82 */ /* 0x000e220000000800 */
[----:B---3--:R-:W-:Y:S01]  /*264e0*/  IMAD.IADD R87, R81, 0x1, R74 ;  /* 0x0000000151577824 */ /* 0x008fe200078e024a */
[----:B------:R3:W-:Y:S01]  /*264f0*/  @P1 STG.E.U16 desc[UR60][R76.64], R82 ;  /* 0x000000524c001986 */ /* 0x0007e2000c10153c */
[----:B------:R-:W-:Y:S02]  /*26500*/  ISETP.LT.AND P1, PT, R223, R0, !P6 ;  /* 0x00000000df00720c */ /* 0x000fe40007721270 */
[----:B------:R-:W-:-:S03]  /*26510*/  IMAD.WIDE R80, R87, 0x2, R2 ;  /* 0x0000000257507825 */ /* 0x000fc600078e0202 */
[----:B------:R-:W2:Y:S02]  /*26520*/  LDC R74, c[0x0][0x248] ;  /* 0x00009200ff4a7b82 */ /* 0x000ea40000000800 */
[----:B------:R0:W-:Y:S01]  /*26530*/  @P5 STG.E.U16 desc[UR60][R80.64], R83 ;  /* 0x0000005350005986 */ /* 0x0001e2000c10153c */
[----:B------:R-:W-:Y:S01]  /*26540*/  ISETP.LT.AND P5, PT, R222, R85, !P6 ;  /* 0x00000055de00720c */ /* 0x000fe200077a1270 */
[----:B----4-:R-:W-:Y:S01]  /*26550*/  IMAD.WIDE R72, R87, 0x2, R218 ;  /* 0x0000000257487825 */ /* 0x010fe200078e02da */
[----:B---3--:R-:W-:-:S03]  /*26560*/  PRMT R77, R83, 0x7632, R77 ;  /* 0x00007632534d7816 */ /* 0x008fc6000000004d */
[----:B------:R-:W3:Y:S01]  /*26570*/  LDC R85, c[0x0][0x228] ;  /* 0x00008a00ff557b82 */ /* 0x000ee20000000800 */
[----:B------:R-:W-:Y:S01]  /*26580*/  VIADD R0, R217, 0x18 ;  /* 0x00000018d9007836 */ /* 0x000fe20000000000 */
[----:B-1----:R-:W-:Y:S01]  /*26590*/  ISETP.LT.AND P6, PT, R221, R78, !P6 ;  /* 0x0000004edd00720c */ /* 0x002fe200077c1270 */
[----:B------:R1:W-:Y:S03]  /*265a0*/  @P1 STG.E.U16 desc[UR60][R72.64], R77 ;  /* 0x0000004d48001986 */ /* 0x0003e6000c10153c */
[----:B0-----:R-:W-:Y:S02]  /*265b0*/  ISETP.GE.AND P1, PT, R0, R89, PT ;  /* 0x000000590000720c */ /* 0x001fe40003f26270 */
[----:B------:R-:W0:Y:S01]  /*265c0*/  LDC R83, c[0x0][0x22c] ;  /* 0x00008b00ff537b82 */ /* 0x000e220000000800 */
[----:B-1----:R-:W-:Y:S01]  /*265d0*/  IMAD.WIDE R76, R87, 0x2, R244 ;  /* 0x00000002574c7825 */ /* 0x002fe200078e02f4 */
[----:B------:R-:W-:-:S06]  /*265e0*/  PRMT R73, R75, 0x7632, R73 ;  /* 0x000076324b497816 */ /* 0x000fcc0000000049 */
[----:B------:R-:W1:Y:S01]  /*265f0*/  LDC R89, c[0x0][0x228] ;  /* 0x00008a00ff597b82 */ /* 0x000e620000000800 */
[----:B------:R4:W-:Y:S01]  /*26600*/  @P5 STG.E.U16 desc[UR60][R76.64], R75 ;  /* 0x0000004b4c005986 */ /* 0x0009e2000c10153c */
[----:B------:R-:W-:Y:S01]  /*26610*/  ISETP.LT.AND P5, PT, R220, R91, !P1 ;  /* 0x0000005bdc00720c */ /* 0x000fe20004fa1270 */
[----:B------:R-:W-:-:S05]  /*26620*/  IMAD.WIDE R78, R87, 0x2, R246 ;  /* 0x00000002574e7825 */ /* 0x000fca00078e02f6 */
[----:B------:R-:W1:Y:S01]  /*26630*/  LDC R82, c[0x0][0x248] ;  /* 0x00009200ff527b82 */ /* 0x000e620000000800 */
[----:B--2---:R-:W-:Y:S01]  /*26640*/  IMAD.IADD R87, R87, 0x1, R74 ;  /* 0x0000000157577824 */ /* 0x004fe200078e024a */
[----:B------:R2:W-:Y:S01]  /*26650*/  @P6 STG.E.U16 desc[UR60][R78.64], R73 ;  /* 0x000000494e006986 */ /* 0x0005e2000c10153c */
[----:B------:R-:W-:Y:S02]  /*26660*/  ISETP.LT.AND P6, PT, R223, R84, !P1 ;  /* 0x00000054df00720c */ /* 0x000fe40004fc1270 */
[----:B------:R-:W-:-:S03]  /*26670*/  IMAD.WIDE R80, R87, 0x2, R2 ;  /* 0x0000000257507825 */ /* 0x000fc600078e0202 */
[----:B------:R-:W1:Y:S02]  /*26680*/  LDC R84, c[0x0][0x228] ;  /* 0x00008a00ff547b82 */ /* 0x000e640000000800 */
[----:B------:R0:W-:Y:S01]  /*26690*/  @P5 STG.E.U16 desc[UR60][R80.64], R36 ;  /* 0x0000002450005986 */ /* 0x0001e2000c10153c */
[----:B---3--:R-:W-:Y:S02]  /*266a0*/  ISETP.LT.AND P5, PT, R222, R85, !P1 ;  /* 0x00000055de00720c */ /* 0x008fe40004fa1270 */
[----:B----4-:R-:W-:Y:S01]  /*266b0*/  PRMT R75, R36, 0x7632, R75 ;  /* 0x00007632244b7816 */ /* 0x010fe2000000004b */
[----:B--2---:R-:W-:Y:S02]  /*266c0*/  IMAD.WIDE R72, R87, 0x2, R218 ;  /* 0x0000000257487825 */ /* 0x004fe400078e02da */
[----:B------:R-:W2:Y:S02]  /*266d0*/  LDC R85, c[0x0][0x228] ;  /* 0x00008a00ff557b82 */ /* 0x000ea40000000800 */
[----:B------:R-:W-:Y:S01]  /*266e0*/  VIADD R0, R217, 0x19 ;  /* 0x00000019d9007836 */ /* 0x000fe20000000000 */
[----:B------:R3:W-:Y:S01]  /*266f0*/  @P6 STG.E.U16 desc[UR60][R72.64], R75 ;  /* 0x0000004b48006986 */ /* 0x0007e2000c10153c */
[----:B------:R-:W-:-:S03]  /*26700*/  ISETP.LT.AND P1, PT, R221, R86, !P1 ;  /* 0x00000056dd00720c */ /* 0x000fc60004f21270 */
[----:B0-----:R-:W-:Y:S01]  /*26710*/  ISETP.GE.AND P6, PT, R0, R83, PT ;  /* 0x000000530000720c */ /* 0x001fe20003fc6270 */
[----:B------:R-:W0:Y:S01]  /*26720*/  LDC R80, c[0x0][0x228] ;  /* 0x00008a00ff507b82 */ /* 0x000e220000000800 */
[----:B---3--:R-:W-:-:S07]  /*26730*/  IMAD.WIDE R74, R87, 0x2, R244 ;  /* 0x00000002574a7825 */ /* 0x008fce00078e02f4 */
[----:B------:R-:W3:Y:S01]  /*26740*/  LDC R83, c[0x0][0x22c] ;  /* 0x00008b00ff537b82 */ /* 0x000ee20000000800 */
[----:B------:R4:W-:Y:S01]  /*26750*/  @P5 STG.E.U16 desc[UR60][R74.64], R28 ;  /* 0x0000001c4a005986 */ /* 0x0009e2000c10153c */
[----:B-1----:R-:W-:Y:S01]  /*26760*/  ISETP.LT.AND P5, PT, R220, R89, !P6 ;  /* 0x00000059dc00720c */ /* 0x002fe200077a1270 */
[C---:B------:R-:W-:Y:S01]  /*26770*/  IMAD.IADD R81, R87.reuse, 0x1, R82 ;  /* 0x0000000157517824 */ /* 0x040fe200078e0252 */
[----:B------:R-:W-:Y:S01]  /*26780*/  PRMT R73, R28, 0x7632, R73 ;  /* 0x000076321c497816 */ /* 0x000fe20000000049 */
[----:B------:R-:W-:-:S03]  /*26790*/  IMAD.WIDE R78, R87, 0x2, R246 ;  /* 0x00000002574e7825 */ /* 0x000fc600078e02f6 */
[----:B------:R-:W1:Y:S01]  /*267a0*/  LDC R36, c[0x0][0x248] ;  /* 0x00009200ff247b82 */ /* 0x000e620000000800 */
[----:B------:R-:W-:-:S07]  /*267b0*/  IMAD.WIDE R76, R81, 0x2, R2 ;  /* 0x00000002514c7825 */ /* 0x000fce00078e0202 */
[----:B------:R-:W1:Y:S01]  /*267c0*/  LDC R87, c[0x0][0x228] ;  /* 0x00008a00ff577b82 */ /* 0x000e620000000800 */
[----:B------:R4:W-:Y:S01]  /*267d0*/  @P1 STG.E.U16 desc[UR60][R78.64], R73 ;  /* 0x000000494e001986 */ /* 0x0009e2000c10153c */
[----:B------:R-:W-:-:S03]  /*267e0*/  ISETP.LT.AND P1, PT, R223, R84, !P6 ;  /* 0x00000054df00720c */ /* 0x000fc60007721270 */
[----:B------:R0:W-:Y:S01]  /*267f0*/  @P5 STG.E.U16 desc[UR60][R76.64], R32 ;  /* 0x000000204c005986 */ /* 0x0001e2000c10153c */
[----:B--2---:R-:W-:Y:S02]  /*26800*/  ISETP.LT.AND P5, PT, R222, R85, !P6 ;  /* 0x00000055de00720c */ /* 0x004fe400077a1270 */
[----:B----4-:R-:W2:Y:S01]  /*26810*/  LDC R28, c[0x0][0x228] ;  /* 0x00008a00ff1c7b82 */ /* 0x010ea20000000800 */
[----:B------:R-:W-:Y:S02]  /*26820*/  VIADD R0, R217, 0x1a ;  /* 0x0000001ad9007836 */ /* 0x000fe40000000000 */
[----:B------:R-:W-:-:S05]  /*26830*/  IMAD.WIDE R72, R81, 0x2, R218 ;  /* 0x0000000251487825 */ /* 0x000fca00078e02da */
[----:B------:R-:W4:Y:S01]  /*26840*/  LDC R85, c[0x0][0x228] ;  /* 0x00008a00ff557b82 */ /* 0x000f220000000800 */
[----:B0-----:R-:W-:Y:S01]  /*26850*/  PRMT R77, R32, 0x7632, R77 ;  /* 0x00007632204d7816 */ /* 0x001fe2000000004d */
[----:B------:R-:W-:Y:S01]  /*26860*/  IMAD.WIDE R74, R81, 0x2, R244 ;  /* 0x00000002514a7825 */ /* 0x000fe200078e02f4 */
[----:B------:R-:W-:-:S03]  /*26870*/  ISETP.LT.AND P6, PT, R221, R80, !P6 ;  /* 0x00000050dd00720c */ /* 0x000fc600077c1270 */
[----:B------:R0:W-:Y:S01]  /*26880*/  @P1 STG.E.U16 desc[UR60][R72.64], R77 ;  /* 0x0000004d48001986 */ /* 0x0001e2000c10153c */
[----:B---3--:R-:W-:Y:S01]  /*26890*/  ISETP.GE.AND P1, PT, R0, R83, PT ;  /* 0x000000530000720c */ /* 0x008fe20003f26270 */
[----:B------:R-:W3:Y:S02]  /*268a0*/  LDC R32, c[0x0][0x228] ;  /* 0x00008a00ff207b82 */ /* 0x000ee40000000800 */
[----:B------:R2:W-:Y:S01]  /*268b0*/  @P5 STG.E.U16 desc[UR60][R74.64], R24 ;  /* 0x000000184a005986 */ /* 0x0005e2000c10153c */
[----:B-1----:R-:W-:-:S05]  /*268c0*/  ISETP.LT.AND P5, PT, R220, R87, !P1 ;  /* 0x00000057dc00720c */ /* 0x002fca0004fa1270 */
[----:B------:R-:W1:Y:S01]  /*268d0*/  LDC R83, c[0x0][0x22c] ;  /* 0x00008b00ff537b82 */ /* 0x000e620000000800 */
[----:B------:R-:W-:Y:S01]  /*268e0*/  PRMT R0, R24, 0x7632, R0 ;  /* 0x0000763218007816 */ /* 0x000fe20000000000 */
[----:B0-----:R-:W-:-:S04]  /*268f0*/  IMAD.WIDE R76, R81, 0x2, R246 ;  /* 0x00000002514c7825 */ /* 0x001fc800078e02f6 */
[----:B------:R-:W-:Y:S02]  /*26900*/  IMAD.IADD R81, R81, 0x1, R36 ;  /* 0x0000000151517824 */ /* 0x000fe400078e0224 */
[----:B------:R-:W0:Y:S01]  /*26910*/  LDC R87, c[0x0][0x228] ;  /* 0x00008a00ff577b82 */ /* 0x000e220000000800 */
[----:B------:R3:W-:Y:S01]  /*26920*/  @P6 STG.E.U16 desc[UR60][R76.64], R0 ;  /* 0x000000004c006986 */ /* 0x0007e2000c10153c */
[----:B------:R-:W-:Y:S01]  /*26930*/  IMAD.WIDE R72, R81, 0x2, R2 ;  /* 0x0000000251487825 */ /* 0x000fe200078e0202 */
[----:B--2---:R-:W-:-:S05]  /*26940*/  ISETP.LT.AND P6, PT, R223, R28, !P1 ;  /* 0x0000001cdf00720c */ /* 0x004fca0004fc1270 */
[----:B------:R-:W2:Y:S01]  /*26950*/  LDC R24, c[0x0][0x248] ;  /* 0x00009200ff187b82 */ /* 0x000ea20000000800 */
[----:B------:R0:W-:Y:S01]  /*26960*/  @P5 STG.E.U16 desc[UR60][R72.64], R37 ;  /* 0x0000002548005986 */ /* 0x0001e2000c10153c */
[----:B----4-:R-:W-:-:S06]  /*26970*/  ISETP.LT.AND P5, PT, R222, R85, !P1 ;  /* 0x00000055de00720c */ /* 0x010fcc0004fa1270 */
[----:B------:R-:W4:Y:S01]  /*26980*/  LDC R28, c[0x0][0x228] ;  /* 0x00008a00ff1c7b82 */ /* 0x000f220000000800 */
[----:B------:R-:W-:Y:S01]  /*26990*/  PRMT R36, R37, 0x7632, R36 ;  /* 0x0000763225247816 */ /* 0x000fe20000000024 */
[----:B------:R-:W-:Y:S01]  /*269a0*/  IMAD.WIDE R78, R81, 0x2, R218 ;  /* 0x00000002514e7825 */ /* 0x000fe200078e02da */
[----:B---3--:R-:W-:-:S03]  /*269b0*/  ISETP.LT.AND P1, PT, R221, R32, !P1 ;  /* 0x00000020dd00720c */ /* 0x008fc60004f21270 */
[----:B------:R-:W-:Y:S02]  /*269c0*/  VIADD R0, R217, 0x1b ;  /* 0x0000001bd9007836 */ /* 0x000fe40000000000 */
[----:B------:R-:W3:Y:S01]  /*269d0*/  LDC R85, c[0x0][0x228] ;  /* 0x00008a00ff557b82 */ /* 0x000ee20000000800 */
[----:B------:R-:W-:Y:S01]  /*269e0*/  IMAD.WIDE R74, R81, 0x2, R244 ;  /* 0x00000002514a7825 */ /* 0x000fe200078e02f4 */
[----:B------:R0:W-:Y:S01]  /*269f0*/  @P6 STG.E.U16 desc[UR60][R78.64], R36 ;  /* 0x000000244e006986 */ /* 0x0001e2000c10153c */
[----:B-1----:R-:W-:-:S03]  /*26a00*/  ISETP.GE.AND P6, PT, R0, R83, PT ;  /* 0x000000530000720c */ /* 0x002fc60003fc6270 */
[----:B------:R-:W-:Y:S01]  /*26a10*/  @P5 STG.E.U16 desc[UR60][R74.64], R29 ;  /* 0x0000001d4a005986 */ /* 0x000fe2000c10153c */
[----:B0-----:R-:W-:Y:S01]  /*26a20*/  ISETP.LT.AND P5, PT, R220, R87, !P6 ;  /* 0x00000057dc00720c */ /* 0x001fe200077a1270 */
[----:B------:R-:W0:Y:S01]  /*26a30*/  LDC R32, c[0x0][0x228] ;  /* 0x00008a00ff207b82 */ /* 0x000e220000000800 */
[----:B------:R-:W-:Y:S01]  /*26a40*/  PRMT R73, R29, 0x7632, R73 ;  /* 0x000076321d497816 */ /* 0x000fe20000000049 */
[----:B------:R-:W-:-:S06]  /*26a50*/  IMAD.WIDE R36, R81, 0x2, R246 ;  /* 0x0000000251247825 */ /* 0x000fcc00078e02f6 */
[----:B------:R-:W1:Y:S01]  /*26a60*/  LDC R77, c[0x0][0x22c] ;  /* 0x00008b00ff4d7b82 */ /* 0x000e620000000800 */
[----:B--2---:R-:W-:Y:S01]  /*26a70*/  IMAD.IADD R81, R81, 0x1, R24 ;  /* 0x0000000151517824 */ /* 0x004fe200078e0218 */
[----:B------:R2:W-:Y:S01]  /*26a80*/  @P1 STG.E.U16 desc[UR60][R36.64], R73 ;  /* 0x0000004924001986 */ /* 0x0005e2000c10153c */
[----:B----4-:R-:W-:-:S05]  /*26a90*/  ISETP.LT.AND P1, PT, R223, R28, !P6 ;  /* 0x0000001cdf00720c */ /* 0x010fca0007721270 */
[----:B------:R-:W4:Y:S01]  /*26aa0*/  LDC R79, c[0x0][0x228] ;  /* 0x00008a00ff4f7b82 */ /* 0x000f220000000800 */
[----:B--2---:R-:W-:-:S07]  /*26ab0*/  IMAD.WIDE R72, R81, 0x2, R2 ;  /* 0x0000000251487825 */ /* 0x004fce00078e0202 */
[----:B------:R-:W2:Y:S01]  /*26ac0*/  LDC R24, c[0x0][0x248] ;  /* 0x00009200ff187b82 */ /* 0x000ea20000000800 */
[----:B------:R-:W-:Y:S01]  /*26ad0*/  PRMT R37, R33, 0x7632, R37 ;  /* 0x0000763221257816 */ /* 0x000fe20000000025 */
[----:B------:R-:W-:Y:S01]  /*26ae0*/  @P5 STG.E.U16 desc[UR60][R72.64], R33 ;  /* 0x0000002148005986 */ /* 0x000fe2000c10153c */
[----:B---3--:R-:W-:Y:S01]  /*26af0*/  ISETP.LT.AND P5, PT, R222, R85, !P6 ;  /* 0x00000055de00720c */ /* 0x008fe200077a1270 */
[----:B------:R-:W-:-:S04]  /*26b00*/  IMAD.WIDE R28, R81, 0x2, R218 ;  /* 0x00000002511c7825 */ /* 0x000fc800078e02da */
[----:B------:R-:W3:Y:S01]  /*26b10*/  LDC R74, c[0x0][0x228] ;  /* 0x00008a00ff4a7b82 */ /* 0x000ee20000000800 */
[----:B------:R-:W-:Y:S01]  /*26b20*/  VIADD R0, R217, 0x1c ;  /* 0x0000001cd9007836 */ /* 0x000fe20000000000 */
[----:B------:R1:W-:Y:S06]  /*26b30*/  @P1 STG.E.U16 desc[UR60][R28.64], R37 ;  /* 0x000000251c001986 */ /* 0x0003ec000c10153c */
[----:B------:R-:W3:Y:S01]  /*26b40*/  LDC R83, c[0x0][0x228] ;  /* 0x00008a00ff537b82 */ /* 0x000ee20000000800 */
[----:B0-----:R-:W-:Y:S02]  /*26b50*/  ISETP.LT.AND P6, PT, R221, R32, !P6 ;  /* 0x00000020dd00720c */ /* 0x001fe400077c1270 */
[----:B-1----:R-:W-:Y:S01]  /*26b60*/  ISETP.GE.AND P1, PT, R0, R77, PT ;  /* 0x0000004d0000720c */ /* 0x002fe20003f26270 */
[----:B------:R-:W-:-:S04]  /*26b70*/  IMAD.WIDE R36, R81, 0x2, R244 ;  /* 0x0000000251247825 */ /* 0x000fc800078e02f4 */
[----:B------:R-:W0:Y:S01]  /*26b80*/  LDC R76, c[0x0][0x228] ;  /* 0x00008a00ff4c7b82 */ /* 0x000e220000000800 */
[----:B------:R1:W-:Y:S01]  /*26b90*/  @P5 STG.E.U16 desc[UR60][R36.64], R25 ;  /* 0x0000001924005986 */ /* 0x0003e2000c10153c */
[----:B----4-:R-:W-:-:S06]  /*26ba0*/  ISETP.LT.AND P5, PT, R220, R79, !P1 ;  /* 0x0000004fdc00720c */ /* 0x010fcc0004fa1270 */
[----:B------:R-:W4:Y:S01]  /*26bb0*/  LDC R75, c[0x0][0x22c] ;  /* 0x00008b00ff4b7b82 */ /* 0x000f220000000800 */
[----:B------:R-:W-:Y:S01]  /*26bc0*/  PRMT R78, R25, 0x7632, R78 ;  /* 0x00007632194e7816 */ /* 0x000fe2000000004e */
[C---:B--2---:R-:W-:Y:S02]  /*26bd0*/  IMAD.IADD R73, R81.reuse, 0x1, R24 ;  /* 0x0000000151497824 */ /* 0x044fe400078e0218 */
[----:B------:R-:W-:-:S04]  /*26be0*/  IMAD.WIDE R32, R81, 0x2, R246 ;  /* 0x0000000251207825 */ /* 0x000fc800078e02f6 */
[----:B------:R-:W2:Y:S01]  /*26bf0*/  LDC R77, c[0x0][0x228] ;  /* 0x00008a00ff4d7b82 */ /* 0x000ea20000000800 */
[----:B------:R-:W-:Y:S01]  /*26c00*/  IMAD.WIDE R28, R73, 0x2, R2 ;  /* 0x00000002491c7825 */ /* 0x000fe200078e0202 */
[----:B------:R-:W-:Y:S01]  /*26c10*/  @P6 STG.E.U16 desc[UR60][R32.64], R78 ;  /* 0x0000004e20006986 */ /* 0x000fe2000c10153c */
[----:B---3--:R-:W-:-:S05]  /*26c20*/  ISETP.LT.AND P6, PT, R223, R74, !P1 ;  /* 0x0000004adf00720c */ /* 0x008fca0004fc1270 */
[----:B------:R-:W3:Y:S01]  /*26c30*/  LDC R72, c[0x0][0x248] ;  /* 0x00009200ff487b82 */ /* 0x000ee20000000800 */
[----:B------:R0:W-:Y:S01]  /*26c40*/  @P5 STG.E.U16 desc[UR60][R28.64], R38 ;  /* 0x000000261c005986 */ /* 0x0001e2000c10153c */
[----:B------:R-:W-:-:S06]  /*26c50*/  ISETP.LT.AND P5, PT, R222, R83, !P1 ;  /* 0x00000053de00720c */ /* 0x000fcc0004fa1270 */
[----:B-1----:R-:W1:Y:S01]  /*26c60*/  LDC R36, c[0x0][0x228] ;  /* 0x00008a00ff247b82 */ /* 0x002e620000000800 */
[----:B------:R-:W-:Y:S01]  /*26c70*/  IMAD.WIDE R24, R73, 0x2, R218 ;  /* 0x0000000249187825 */ /* 0x000fe200078e02da */
[----:B0-----:R-:W-:Y:S02]  /*26c80*/  ISETP.LT.AND P1, PT, R221, R76, !P1 ;  /* 0x0000004cdd00720c */ /* 0x001fe40004f21270 */
[----:B------:R-:W-:Y:S01]  /*26c90*/  PRMT R29, R38, 0x7632, R29 ;  /* 0x00007632261d7816 */ /* 0x000fe2000000001d */
[----:B------:R-:W-:-:S03]  /*26ca0*/  VIADD R0, R217, 0x1d ;  /* 0x0000001dd9007836 */ /* 0x000fc60000000000 */
[----:B------:R-:W0:Y:S01]  /*26cb0*/  LDC R79, c[0x0][0x228] ;  /* 0x00008a00ff4f7b82 */ /* 0x000e220000000800 */
[----:B------:R-:W-:Y:S01]  /*26cc0*/  IMAD.WIDE R32, R73, 0x2, R244 ;  /* 0x0000000249207825 */ /* 0x000fe200078e02f4 */
[----:B------:R2:W-:Y:S01]  /*26cd0*/  @P6 STG.E.U16 desc[UR60][R24.64], R29 ;  /* 0x0000001d18006986 */ /* 0x0005e2000c10153c */
[----:B----4-:R-:W-:-:S03]  /*26ce0*/  ISETP.GE.AND P6, PT, R0, R75, PT ;  /* 0x0000004b0000720c */ /* 0x010fc60003fc6270 */
[----:B------:R4:W-:Y:S02]  /*26cf0*/  @P5 STG.E.U16 desc[UR60][R32.64], R30 ;  /* 0x0000001e20005986 */ /* 0x0009e4000c10153c */
[----:B------:R-:W0:Y:S01]  /*26d00*/  LDC R38, c[0x0][0x228] ;  /* 0x00008a00ff267b82 */ /* 0x000e220000000800 */
[----:B--2---:R-:W-:Y:S02]  /*26d10*/  ISETP.LT.AND P5, PT, R220, R77, !P6 ;  /* 0x0000004ddc00720c */ /* 0x004fe400077a1270 */
[----:B------:R-:W-:Y:S01]  /*26d20*/  PRMT R0, R30, 0x7632, R0 ;  /* 0x000076321e007816 */ /* 0x000fe20000000000 */
[----:B------:R-:W-:-:S04]  /*26d30*/  IMAD.WIDE R28, R73, 0x2, R246 ;  /* 0x00000002491c7825 */ /* 0x000fc800078e02f6 */
[----:B------:R-:W2:Y:S01]  /*26d40*/  LDC R75, c[0x0][0x22c] ;  /* 0x00008b00ff4b7b82 */ /* 0x000ea20000000800 */
[----:B---3--:R-:W-:Y:S01]  /*26d50*/  IMAD.IADD R73, R73, 0x1, R72 ;  /* 0x0000000149497824 */ /* 0x008fe200078e0248 */
[----:B------:R3:W-:Y:S01]  /*26d60*/  @P1 STG.E.U16 desc[UR60][R28.64], R0 ;  /* 0x000000001c001986 */ /* 0x0007e2000c10153c */
[----:B-1----:R-:W-:-:S05]  /*26d70*/  ISETP.LT.AND P1, PT, R223, R36, !P6 ;  /* 0x00000024df00720c */ /* 0x002fca0007721270 */
[----:B------:R-:W1:Y:S01]  /*26d80*/  LDC R77, c[0x0][0x228] ;  /* 0x00008a00ff4d7b82 */ /* 0x000e620000000800 */
[----:B------:R-:W-:-:S07]  /*26d90*/  IMAD.WIDE R36, R73, 0x2, R2 ;  /* 0x0000000249247825 */ /* 0x000fce00078e0202 */
[----:B----4-:R-:W4:Y:S01]  /*26da0*/  LDC R30, c[0x0][0x248] ;  /* 0x00009200ff1e7b82 */ /* 0x010f220000000800 */
[----:B------:R-:W-:Y:S01]  /*26db0*/  @P5 STG.E.U16 desc[UR60][R36.64], R34 ;  /* 0x0000002224005986 */ /* 0x000fe2000c10153c */
[----:B0-----:R-:W-:Y:S01]  /*26dc0*/  ISETP.LT.AND P5, PT, R222, R79, !P6 ;  /* 0x0000004fde00720c */ /* 0x001fe200077a1270 */
[----:B------:R-:W-:Y:S01]  /*26dd0*/  IMAD.WIDE R32, R73, 0x2, R218 ;  /* 0x0000000249207825 */ /* 0x000fe200078e02da */
[----:B------:R-:W-:-:S04]  /*26de0*/  PRMT R25, R34, 0x7632, R25 ;  /* 0x0000763222197816 */ /* 0x000fc80000000019 */
[----:B------:R-:W0:Y:S01]  /*26df0*/  LDC R72, c[0x0][0x228] ;  /* 0x00008a00ff487b82 */ /* 0x000e220000000800 */
[----:B---3--:R-:W-:Y:S01]  /*26e00*/  VIADD R0, R217, 0x1e ;  /* 0x0000001ed9007836 */ /* 0x008fe20000000000 */
[----:B------:R3:W-:Y:S01]  /*26e10*/  @P1 STG.E.U16 desc[UR60][R32.64], R25 ;  /* 0x0000001920001986 */ /* 0x0007e2000c10153c */
[----:B------:R-:W-:-:S05]  /*26e20*/  ISETP.LT.AND P6, PT, R221, R38, !P6 ;  /* 0x00000026dd00720c */ /* 0x000fca00077c1270 */
[----:B------:R-:W0:Y:S01]  /*26e30*/  LDC R79, c[0x0][0x228] ;  /* 0x00008a00ff4f7b82 */ /* 0x000e220000000800 */
[----:B--2---:R-:W-:Y:S01]  /*26e40*/  ISETP.GE.AND P1, PT, R0, R75, PT ;  /* 0x0000004b0000720c */ /* 0x004fe20003f26270 */
[----:B---3--:R-:W-:-:S06]  /*26e50*/  IMAD.WIDE R24, R73, 0x2, R244 ;  /* 0x0000000249187825 */ /* 0x008fcc00078e02f4 */
[----:B------:R-:W2:Y:S01]  /*26e60*/  LDC R34, c[0x0][0x228] ;  /* 0x00008a00ff227b82 */ /* 0x000ea20000000800 */
[----:B------:R-:W-:Y:S01]  /*26e70*/  @P5 STG.E.U16 desc[UR60][R24.64], R26 ;  /* 0x0000001a18005986 */ /* 0x000fe2000c10153c */
[----:B-1----:R-:W-:Y:S01]  /*26e80*/  ISETP.LT.AND P5, PT, R220, R77, !P1 ;  /* 0x0000004ddc00720c */ /* 0x002fe20004fa1270 */
[----:B------:R-:W-:Y:S01]  /*26e90*/  IMAD.WIDE R28, R73, 0x2, R246 ;  /* 0x00000002491c7825 */ /* 0x000fe200078e02f6 */
[----:B------:R-:W-:-:S04]  /*26ea0*/  PRMT R33, R26, 0x7632, R33 ;  /* 0x000076321a217816 */ /* 0x000fc80000000021 */
[----:B------:R-:W1:Y:S01]  /*26eb0*/  LDC R37, c[0x0][0x22c] ;  /* 0x00008b00ff257b82 */ /* 0x000e620000000800 */
[----:B----4-:R-:W-:Y:S01]  /*26ec0*/  IMAD.IADD R73, R73, 0x1, R30 ;  /* 0x0000000149497824 */ /* 0x010fe200078e021e */
[----:B------:R3:W-:Y:S01]  /*26ed0*/  @P6 STG.E.U16 desc[UR60][R28.64], R33 ;  /* 0x000000211c006986 */ /* 0x0007e2000c10153c */
[----:B0-----:R-:W-:-:S05]  /*26ee0*/  ISETP.LT.AND P6, PT, R223, R72, !P1 ;  /* 0x00000048df00720c */ /* 0x001fca0004fc1270 */
[----:B------:R-:W0:Y:S01]  /*26ef0*/  LDC R75, c[0x0][0x228] ;  /* 0x00008a00ff4b7b82 */ /* 0x000e220000000800 */
[----:B---3--:R-:W-:-:S07]  /*26f00*/  IMAD.WIDE R32, R73, 0x2, R2 ;  /* 0x0000000249207825 */ /* 0x008fce00078e0202 */
[----:B------:R-:W3:Y:S01]  /*26f10*/  LDC R26, c[0x0][0x248] ;  /* 0x00009200ff1a7b82 */ /* 0x000ee20000000800 */
[----:B------:R-:W-:Y:S01]  /*26f20*/  PRMT R29, R39, 0x7632, R29 ;  /* 0x00007632271d7816 */ /* 0x000fe2000000001d */
[----:B------:R4:W-:Y:S01]  /*26f30*/  @P5 STG.E.U16 desc[UR60][R32.64], R39 ;  /* 0x0000002720005986 */ /* 0x0009e2000c10153c */
[----:B------:R-:W-:-:S05]  /*26f40*/  ISETP.LT.AND P5, PT, R222, R79, !P1 ;  /* 0x0000004fde00720c */ /* 0x000fca0004fa1270 */
[----:B------:R-:W3:Y:S01]  /*26f50*/  LDC R30, c[0x0][0x228] ;  /* 0x00008a00ff1e7b82 */ /* 0x000ee20000000800 */
[----:B------:R-:W-:Y:S01]  /*26f60*/  IMAD.WIDE R24, R73, 0x2, R218 ;  /* 0x0000000249187825 */ /* 0x000fe200078e02da */
[----:B--2---:R-:W-:-:S03]  /*26f70*/  ISETP.LT.AND P1, PT, R221, R34, !P1 ;  /* 0x00000022dd00720c */ /* 0x004fc60004f21270 */
[----:B------:R-:W-:-:S03]  /*26f80*/  VIADD R0, R217, 0x1f ;  /* 0x0000001fd9007836 */ /* 0x000fc60000000000 */
[----:B------:R-:W2:Y:S01]  /*26f90*/  LDC R77, c[0x0][0x228] ;  /* 0x00008a00ff4d7b82 */ /* 0x000ea20000000800 */
[----:B------:R4:W-:Y:S01]  /*26fa0*/  @P6 STG.E.U16 desc[UR60][R24.64], R29 ;  /* 0x0000001d18006986 */ /* 0x0009e2000c10153c */
[----:B-1----:R-:W-:Y:S01]  /*26fb0*/  ISETP.GE.AND P6, PT, R0, R37, PT ;  /* 0x000000250000720c */ /* 0x002fe20003fc6270 */
[----:B----4-:R-:W-:-:S05]  /*26fc0*/  IMAD.WIDE R32, R73, 0x2, R246 ;  /* 0x0000000249207825 */ /* 0x010fca00078e02f6 */
[----:B------:R-:W1:Y:S01]  /*26fd0*/  LDC R34, c[0x0][0x228] ;  /* 0x00008a00ff227b82 */ /* 0x000e620000000800 */
[----:B------:R-:W-:Y:S01]  /*26fe0*/  IMAD.WIDE R28, R73, 0x2, R244 ;  /* 0x00000002491c7825 */ /* 0x000fe200078e02f4 */
[----:B------:R-:W-:-:S06]  /*26ff0*/  PRMT R25, R31, 0x7632, R25 ;  /* 0x000076321f197816 */ /* 0x000fcc0000000019 */
[----:B------:R-:W4:Y:S01]  /*27000*/  LDC R37, c[0x0][0x22c] ;  /* 0x00008b00ff257b82 */ /* 0x000f220000000800 */
[----:B------:R-:W-:Y:S01]  /*27010*/  @P5 STG.E.U16 desc[UR60][R28.64], R31 ;  /* 0x0000001f1c005986 */ /* 0x000fe2000c10153c */
[----:B0-----:R-:W-:Y:S01]  /*27020*/  ISETP.LT.AND P5, PT, R220, R75, !P6 ;  /* 0x0000004bdc00720c */ /* 0x001fe200077a1270 */
[----:B---3--:R-:W-:-:S05]  /*27030*/  IMAD.IADD R73, R73, 0x1, R26 ;  /* 0x0000000149497824 */ /* 0x008fca00078e021a */
[----:B------:R-:W0:Y:S01]  /*27040*/  LDC R39, c[0x0][0x228] ;  /* 0x00008a00ff277b82 */ /* 0x000e220000000800 */
[----:B------:R3:W-:Y:S01]  /*27050*/  @P1 STG.E.U16 desc[UR60][R32.64], R25 ;  /* 0x0000001920001986 */ /* 0x0007e2000c10153c */
[----:B------:R-:W-:-:S06]  /*27060*/  ISETP.LT.AND P1, PT, R223, R30, !P6 ;  /* 0x0000001edf00720c */ /* 0x000fcc0007721270 */
[----:B------:R-:W0:Y:S01]  /*27070*/  LDC R26, c[0x0][0x248] ;  /* 0x00009200ff1a7b82 */ /* 0x000e220000000800 */
[----:B---3--:R-:W-:-:S07]  /*27080*/  IMAD.WIDE R24, R73, 0x2, R2 ;  /* 0x0000000249187825 */ /* 0x008fce00078e0202 */
[----:B------:R-:W3:Y:S01]  /*27090*/  LDC R36, c[0x0][0x228] ;  /* 0x00008a00ff247b82 */ /* 0x000ee20000000800 */
[----:B------:R-:W-:Y:S01]  /*270a0*/  @P5 STG.E.U16 desc[UR60][R24.64], R35 ;  /* 0x0000002318005986 */ /* 0x000fe2000c10153c */
[----:B--2---:R-:W-:Y:S01]  /*270b0*/  ISETP.LT.AND P5, PT, R222, R77, !P6 ;  /* 0x0000004dde00720c */ /* 0x004fe200077a1270 */
[----:B------:R-:W-:Y:S01]  /*270c0*/  IMAD.WIDE R28, R73, 0x2, R218 ;  /* 0x00000002491c7825 */ /* 0x000fe200078e02da */
[----:B------:R-:W-:-:S04]  /*270d0*/  PRMT R31, R35, 0x7632, R31 ;  /* 0x00007632231f7816 */ /* 0x000fc8000000001f */
[----:B------:R-:W2:Y:S01]  /*270e0*/  LDC R75, c[0x0][0x228] ;  /* 0x00008a00ff4b7b82 */ /* 0x000ea20000000800 */
[----:B------:R-:W-:Y:S01]  /*270f0*/  VIADD R0, R217, 0x20 ;  /* 0x00000020d9007836 */ /* 0x000fe20000000000 */
[----:B------:R4:W-:Y:S01]  /*27100*/  @P1 STG.E.U16 desc[UR60][R28.64], R31 ;  /* 0x0000001f1c001986 */ /* 0x0009e2000c10153c */
[----:B-1----:R-:W-:-:S03]  /*27110*/  ISETP.LT.AND P6, PT, R221, R34, !P6 ;  /* 0x00000022dd00720c */ /* 0x002fc600077c1270 */
[----:B----4-:R-:W-:Y:S02]  /*27120*/  ISETP.GE.AND P1, PT, R0, R37, PT ;  /* 0x000000250000720c */ /* 0x010fe40003f26270 */
[----:B------:R-:W1:Y:S01]  /*27130*/  LDC R34, c[0x0][0x228] ;  /* 0x00008a00ff227b82 */ /* 0x000e620000000800 */
[----:B------:R-:W-:-:S07]  /*27140*/  IMAD.WIDE R30, R73, 0x2, R244 ;  /* 0x00000002491e7825 */ /* 0x000fce00078e02f4 */
[----:B------:R-:W4:Y:S01]  /*27150*/  LDC R33, c[0x0][0x22c] ;  /* 0x00008b00ff217b82 */ /* 0x000f220000000800 */
[----:B------:R-:W-:Y:S01]  /*27160*/  @P5 STG.E.U16 desc[UR60][R30.64], R27 ;  /* 0x0000001b1e005986 */ /* 0x000fe2000c10153c */
[----:B0-----:R-:W-:Y:S01]  /*27170*/  ISETP.LT.AND P5, PT, R220, R39, !P1 ;  /* 0x00000027dc00720c */ /* 0x001fe20004fa1270 */
[----:B------:R-:W-:Y:S01]  /*27180*/  IMAD.WIDE R24, R73, 0x2, R246 ;  /* 0x0000000249187825 */ /* 0x000fe200078e02f6 */
[----:B------:R-:W-:-:S04]  /*27190*/  PRMT R29, R27, 0x7632, R29 ;  /* 0x000076321b1d7816 */ /* 0x000fc8000000001d */
[----:B------:R-:W0:Y:S01]  /*271a0*/  LDC R35, c[0x0][0x228] ;  /* 0x00008a00ff237b82 */ /* 0x000e220000000800 */
[----:B------:R-:W-:Y:S01]  /*271b0*/  IMAD.IADD R73, R73, 0x1, R26 ;  /* 0x0000000149497824 */ /* 0x000fe200078e021a */
[----:B------:R2:W-:Y:S01]  /*271c0*/  @P6 STG.E.U16 desc[UR60][R24.64], R29 ;  /* 0x0000001d18006986 */ /* 0x0005e2000c10153c */
[----:B---3--:R-:W-:-:S05]  /*271d0*/  ISETP.LT.AND P6, PT, R223, R36, !P1 ;  /* 0x00000024df00720c */ /* 0x008fca0004fc1270 */
[----:B------:R-:W3:Y:S01]  /*271e0*/  LDC R32, c[0x0][0x248] ;  /* 0x00009200ff207b82 */ /* 0x000ee20000000800 */
[----:B--2---:R-:W-:-:S07]  /*271f0*/  IMAD.WIDE R28, R73, 0x2, R2 ;  /* 0x00000002491c7825 */ /* 0x004fce00078e0202 */
[----:B------:R-:W2:Y:S01]  /*27200*/  LDC R36, c[0x0][0x228] ;  /* 0x00008a00ff247b82 */ /* 0x000ea20000000800 */
[----:B------:R-:W-:Y:S01]  /*27210*/  PRMT R25, R68, 0x7632, R25 ;  /* 0x0000763244197816 */ /* 0x000fe20000000019 */
[----:B------:R-:W-:Y:S01]  /*27220*/  @P5 STG.E.U16 desc[UR60][R28.64], R68 ;  /* 0x000000441c005986 */ /* 0x000fe2000c10153c */
[----:B------:R-:W-:Y:S01]  /*27230*/  ISETP.LT.AND P5, PT, R222, R75, !P1 ;  /* 0x0000004bde00720c */ /* 0x000fe20004fa1270 */
[----:B------:R-:W-:-:S04]  /*27240*/  IMAD.WIDE R26, R73, 0x2, R218 ;  /* 0x00000002491a7825 */ /* 0x000fc800078e02da */
[----:B------:R-:W2:Y:S01]  /*27250*/  LDC R37, c[0x0][0x228] ;  /* 0x00008a00ff257b82 */ /* 0x000ea20000000800 */
[----:B------:R-:W-:Y:S01]  /*27260*/  VIADD R0, R217, 0x21 ;  /* 0x00000021d9007836 */ /* 0x000fe20000000000 */
[----:B------:R0:W-:Y:S01]  /*27270*/  @P6 STG.E.U16 desc[UR60][R26.64], R25 ;  /* 0x000000191a006986 */ /* 0x0001e2000c10153c */
[----:B-1----:R-:W-:-:S03]  /*27280*/  ISETP.LT.AND P1, PT, R221, R34, !P1 ;  /* 0x00000022dd00720c */ /* 0x002fc60004f21270 */
[----:B----4-:R-:W-:Y:S02]  /*27290*/  ISETP.GE.AND P6, PT, R0, R33, PT ;  /* 0x000000210000720c */ /* 0x010fe40003fc6270 */
[----:B------:R-:W1:Y:S01]  /*272a0*/  LDC R34, c[0x0][0x228] ;  /* 0x00008a00ff227b82 */ /* 0x000e620000000800 */
[----:B0-----:R-:W-:-:S07]  /*272b0*/  IMAD.WIDE R24, R73, 0x2, R244 ;  /* 0x0000000249187825 */ /* 0x001fce00078e02f4 */
[----:B------:R-:W0:Y:S01]  /*272c0*/  LDC R33, c[0x0][0x22c] ;  /* 0x00008b00ff217b82 */ /* 0x000e220000000800 */
[----:B------:R4:W-:Y:S01]  /*272d0*/  @P5 STG.E.U16 desc[UR60][R24.64], R40 ;  /* 0x0000002818005986 */ /* 0x0009e2000c10153c */
[----:B------:R-:W-:Y:S01]  /*272e0*/  ISETP.LT.AND P5, PT, R220, R35, !P6 ;  /* 0x00000023dc00720c */ /* 0x000fe200077a1270 */
[C---:B---3--:R-:W-:Y:S01]  /*272f0*/  IMAD.IADD R31, R73.reuse, 0x1, R32 ;  /* 0x00000001491f7824 */ /* 0x048fe200078e0220 */
[----:B------:R-:W-:Y:S01]  /*27300*/  PRMT R38, R40, 0x7632, R38 ;  /* 0x0000763228267816 */ /* 0x000fe20000000026 */
[----:B------:R-:W-:-:S03]  /*27310*/  IMAD.WIDE R28, R73, 0x2, R246 ;  /* 0x00000002491c7825 */ /* 0x000fc600078e02f6 */
[----:B------:R-:W3:Y:S01]  /*27320*/  LDC R35, c[0x0][0x228] ;  /* 0x00008a00ff237b82 */ /* 0x000ee20000000800 */
[----:B------:R-:W-:Y:S01]  /*27330*/  IMAD.WIDE R26, R31, 0x2, R2 ;  /* 0x000000021f1a7825 */ /* 0x000fe200078e0202 */
[----:B------:R-:W-:Y:S01]  /*27340*/  @P1 STG.E.U16 desc[UR60][R28.64], R38 ;  /* 0x000000261c001986 */ /* 0x000fe2000c10153c */
[----:B--2---:R-:W-:-:S05]  /*27350*/  ISETP.LT.AND P1, PT, R223, R36, !P6 ;  /* 0x00000024df00720c */ /* 0x004fca0007721270 */
[----:B------:R-:W2:Y:S01]  /*27360*/  LDC R30, c[0x0][0x248] ;  /* 0x00009200ff1e7b82 */ /* 0x000ea20000000800 */
[----:B------:R1:W-:Y:S01]  /*27370*/  @P5 STG.E.U16 desc[UR60][R26.64], R60 ;  /* 0x0000003c1a005986 */ /* 0x0003e2000c10153c */
[----:B------:R-:W-:Y:S01]  /*27380*/  ISETP.LT.AND P5, PT, R222, R37, !P6 ;  /* 0x00000025de00720c */ /* 0x000fe200077a1270 */
[----:B----4-:R-:W-:-:S05]  /*27390*/  IMAD.WIDE R24, R31, 0x2, R218 ;  /* 0x000000021f187825 */ /* 0x010fca00078e02da */
[----:B------:R-:W4:Y:S01]  /*273a0*/  LDC R32, c[0x0][0x228] ;  /* 0x00008a00ff207b82 */ /* 0x000f220000000800 */
[----:B------:R-:W-:Y:S01]  /*273b0*/  VIADD R0, R217, 0x22 ;  /* 0x00000022d9007836 */ /* 0x000fe20000000000 */
[----:B-1----:R-:W-:-:S06]  /*273c0*/  PRMT R27, R60, 0x7632, R27 ;  /* 0x000076323c1b7816 */ /* 0x002fcc000000001b */
[----:B------:R-:W1:Y:S01]  /*273d0*/  LDC R37, c[0x0][0x228] ;  /* 0x00008a00ff257b82 */ /* 0x000e620000000800 */
[----:B------:R-:W-:Y:S01]  /*273e0*/  IMAD.WIDE R28, R31, 0x2, R244 ;  /* 0x000000021f1c7825 */ /* 0x000fe200078e02f4 */
[----:B------:R3:W-:Y:S01]  /*273f0*/  @P1 STG.E.U16 desc[UR60][R24.64], R27 ;  /* 0x0000001b18001986 */ /* 0x0007e2000c10153c */
[----:B------:R-:W-:Y:S02]  /*27400*/  ISETP.LT.AND P6, PT, R221, R34, !P6 ;  /* 0x00000022dd00720c */ /* 0x000fe400077c1270 */
[----:B0-----:R-:W-:Y:S01]  /*27410*/  ISETP.GE.AND P1, PT, R0, R33, PT ;  /* 0x000000210000720c */ /* 0x001fe20003f26270 */
[----:B------:R0:W-:Y:S02]  /*27420*/  @P5 STG.E.U16 desc[UR60][R28.64], R64 ;  /* 0x000000401c005986 */ /* 0x0001e4000c10153c */
[----:B------:R-:W0:Y:S01]  /*27430*/  LDC R34, c[0x0][0x228] ;  /* 0x00008a00ff227b82 */ /* 0x000e220000000800 */
[----:B---3--:R-:W-:Y:S02]  /*27440*/  ISETP.LT.AND P5, PT, R220, R35, !P1 ;  /* 0x00000023dc00720c */ /* 0x008fe40004fa1270 */
[----:B------:R-:W-:-:S05]  /*27450*/  PRMT R0, R64, 0x7632, R0 ;  /* 0x0000763240007816 */ /* 0x000fca0000000000 */
[----:B------:R-:W3:Y:S01]  /*27460*/  LDC R33, c[0x0][0x22c] ;  /* 0x00008b00ff217b82 */ /* 0x000ee20000000800 */
[----:B------:R-:W-:-:S04]  /*27470*/  IMAD.WIDE R26, R31, 0x2, R246 ;  /* 0x000000021f1a7825 */ /* 0x000fc800078e02f6 */
[----:B--2---:R-:W-:-:S03]  /*27480*/  IMAD.IADD R31, R31, 0x1, R30 ;  /* 0x000000011f1f7824 */ /* 0x004fc600078e021e */
[----:B------:R-:W2:Y:S01]  /*27490*/  LDC R35, c[0x0][0x228] ;  /* 0x00008a00ff237b82 */ /* 0x000ea20000000800 */
[----:B------:R-:W-:Y:S01]  /*274a0*/  IMAD.WIDE R24, R31, 0x2, R2 ;  /* 0x000000021f187825 */ /* 0x000fe200078e0202 */
[----:B------:R-:W-:Y:S01]  /*274b0*/  @P6 STG.E.U16 desc[UR60][R26.64], R0 ;  /* 0x000000001a006986 */ /* 0x000fe2000c10153c */
[----:B----4-:R-:W-:-:S05]  /*274c0*/  ISETP.LT.AND P6, PT, R223, R32, !P1 ;  /* 0x00000020df00720c */ /* 0x010fca0004fc1270 */
[----:B------:R-:W4:Y:S01]  /*274d0*/  LDC R30, c[0x0][0x248] ;  /* 0x00009200ff1e7b82 */ /* 0x000f220000000800 */
[----:B------:R0:W-:Y:S01]  /*274e0*/  @P5 STG.E.U16 desc[UR60][R24.64], R69 ;  /* 0x0000004518005986 */ /* 0x0001e2000c10153c */
[----:B-1----:R-:W-:-:S06]  /*274f0*/  ISETP.LT.AND P5, PT, R222, R37, !P1 ;  /* 0x00000025de00720c */ /* 0x002fcc0004fa1270 */
[----:B------:R-:W1:Y:S01]  /*27500*/  LDC R32, c[0x0][0x228] ;  /* 0x00008a00ff207b82 */ /* 0x000e620000000800 */
[----:B0-----:R-:W-:Y:S01]  /*27510*/  IMAD.WIDE R28, R31, 0x2, R218 ;  /* 0x000000021f1c7825 */ /* 0x001fe200078e02da */
[----:B------:R-:W-:-:S03]  /*27520*/  PRMT R25, R69, 0x7632, R25 ;  /* 0x0000763245197816 */ /* 0x000fc60000000019 */
[----:B------:R-:W-:-:S03]  /*27530*/  VIADD R0, R217, 0x23 ;  /* 0x00000023d9007836 */ /* 0x000fc60000000000 */
[----:B------:R-:W0:Y:S01]  /*27540*/  LDC R37, c[0x0][0x228] ;  /* 0x00008a00ff257b82 */ /* 0x000e220000000800 */
[----:B------:R-:W-:Y:S01]  /*27550*/  IMAD.WIDE R26, R31, 0x2, R244 ;  /* 0x000000021f1a7825 */ /* 0x000fe200078e02f4 */
[----:B------:R-:W-:Y:S01]  /*27560*/  ISETP.LT.AND P1, PT, R221, R34, !P1 ;  /* 0x00000022dd00720c */ /* 0x000fe20004f21270 */
[----:B------:R2:W-:Y:S01]  /*27570*/  @P6 STG.E.U16 desc[UR60][R28.64], R25 ;  /* 0x000000191c006986 */ /* 0x0005e2000c10153c */
[----:B---3--:R-:W-:-:S03]  /*27580*/  ISETP.GE.AND P6, PT, R0, R33, PT ;  /* 0x000000210000720c */ /* 0x008fc60003fc6270 */
[----:B------:R3:W-:Y:S01]  /*27590*/  @P5 STG.E.U16 desc[UR60][R26.64], R41 ;  /* 0x000000291a005986 */ /* 0x0007e2000c10153c */
[----:B--2---:R-:W-:Y:S01]  /*275a0*/  ISETP.LT.AND P5, PT, R220, R35, !P6 ;  /* 0x00000023dc00720c */ /* 0x004fe200077a1270 */
[----:B------:R-:W2:Y:S01]  /*275b0*/  LDC R33, c[0x0][0x22c] ;  /* 0x00008b00ff217b82 */ /* 0x000ea20000000800 */
[----:B------:R-:W-:-:S07]  /*275c0*/  IMAD.WIDE R24, R31, 0x2, R246 ;  /* 0x000000021f187825 */ /* 0x000fce00078e02f6 */
[----:B------:R-:W2:Y:S01]  /*275d0*/  LDC R34, c[0x0][0x228] ;  /* 0x00008a00ff227b82 */ /* 0x000ea20000000800 */
[----:B---3--:R-:W-:Y:S01]  /*275e0*/  PRMT R27, R41, 0x7632, R27 ;  /* 0x00007632291b7816 */ /* 0x008fe2000000001b */
[----:B----4-:R-:W-:-:S06]  /*275f0*/  IMAD.IADD R31, R31, 0x1, R30 ;  /* 0x000000011f1f7824 */ /* 0x010fcc00078e021e */
[----:B------:R-:W3:Y:S01]  /*27600*/  LDC R35, c[0x0][0x228] ;  /* 0x00008a00ff237b82 */ /* 0x000ee20000000800 */
[----:B------:R4:W-:Y:S01]  /*27610*/  @P1 STG.E.U16 desc[UR60][R24.64], R27 ;  /* 0x0000001b18001986 */ /* 0x0009e2000c10153c */
[----:B------:R-:W-:Y:S01]  /*27620*/  IMAD.WIDE R28, R31, 0x2, R2 ;  /* 0x000000021f1c7825 */ /* 0x000fe200078e0202 */
[----:B-1----:R-:W-:-:S05]  /*27630*/  ISETP.LT.AND P1, PT, R223, R32, !P6 ;  /* 0x00000020df00720c */ /* 0x002fca0007721270 */
[----:B------:R-:W1:Y:S01]  /*27640*/  LDC R30, c[0x0][0x248] ;  /* 0x00009200ff1e7b82 */ /* 0x000e620000000800 */
[----:B------:R-:W-:Y:S01]  /*27650*/  @P5 STG.E.U16 desc[UR60][R28.64], R61 ;  /* 0x0000003d1c005986 */ /* 0x000fe2000c10153c */
[----:B0-----:R-:W-:Y:S02]  /*27660*/  ISETP.LT.AND P5, PT, R222, R37, !P6 ;  /* 0x00000025de00720c */ /* 0x001fe400077a1270 */
[----:B----4-:R-:W-:Y:S01]  /*27670*/  PRMT R25, R61, 0x7632, R25 ;  /* 0x000076323d197816 */ /* 0x010fe20000000019 */
[----:B------:R-:W-:-:S03]  /*27680*/  IMAD.WIDE R26, R31, 0x2, R218 ;  /* 0x000000021f1a7825 */ /* 0x000fc600078e02da */
[----:B------:R-:W0:Y:S01]  /*27690*/  LDC R32, c[0x0][0x228] ;  /* 0x00008a00ff207b82 */ /* 0x000e220000000800 */
[----:B------:R-:W-:Y:S01]  /*276a0*/  VIADD R0, R217, 0x24 ;  /* 0x00000024d9007836 */ /* 0x000fe20000000000 */
[----:B------:R4:W-:Y:S06]  /*276b0*/  @P1 STG.E.U16 desc[UR60][R26.64], R25 ;  /* 0x000000191a001986 */ /* 0x0009ec000c10153c */
[----:B------:R-:W0:Y:S01]  /*276c0*/  LDC R37, c[0x0][0x228] ;  /* 0x00008a00ff257b82 */ /* 0x000e220000000800 */
[----:B--2---:R-:W-:Y:S02]  /*276d0*/  ISETP.GE.AND P1, PT, R0, R33, PT ;  /* 0x000000210000720c */ /* 0x004fe40003f26270 */
[----:B------:R-:W-:Y:S01]  /*276e0*/  ISETP.LT.AND P6, PT, R221, R34, !P6 ;  /* 0x00000022dd00720c */ /* 0x000fe200077c1270 */
[----:B----4-:R-:W-:-:S04]  /*276f0*/  IMAD.WIDE R24, R31, 0x2, R244 ;  /* 0x000000021f187825 */ /* 0x010fc800078e02f4 */
[----:B------:R-:W2:Y:S01]  /*27700*/  LDC R34, c[0x0][0x228] ;  /* 0x00008a00ff227b82 */ /* 0x000ea20000000800 */
[----:B------:R4:W-:Y:S01]  /*27710*/  @P5 STG.E.U16 desc[UR60][R24.64], R65 ;  /* 0x0000004118005986 */ /* 0x0009e2000c10153c */
[----:B---3--:R-:W-:-:S06]  /*27720*/  ISETP.LT.AND P5, PT, R220, R35, !P1 ;  /* 0x00000023dc00720c */ /* 0x008fcc0004fa1270 */
[----:B------:R-:W3:Y:S01]  /*27730*/  LDC R35, c[0x0][0x22c] ;  /* 0x00008b00ff237b82 */ /* 0x000ee20000000800 */
[----:B-1----:R-:W-:Y:S01]  /*27740*/  IMAD.IADD R33, R31, 0x1, R30 ;  /* 0x000000011f217824 */ /* 0x002fe200078e021e */
[----:B------:R-:W-:Y:S01]  /*27750*/  PRMT R36, R65, 0x7632, R36 ;  /* 0x0000763241247816 */ /* 0x000fe20000000024 */
[----:B------:R-:W-:-:S05]  /*27760*/  IMAD.WIDE R28, R31, 0x2, R246 ;  /* 0x000000021f1c7825 */ /* 0x000fca00078e02f6 */
[----:B------:R-:W1:Y:S01]  /*27770*/  LDC R31, c[0x0][0x228] ;  /* 0x00008a00ff1f7b82 */ /* 0x000e620000000800 */
[----:B------:R-:W-:Y:S01]  /*27780*/  IMAD.WIDE R26, R33, 0x2, R2 ;  /* 0x00000002211a7825 */ /* 0x000fe200078e0202 */
[----:B------:R-:W-:Y:S01]  /*27790*/  @P6 STG.E.U16 desc[UR60][R28.64], R36 ;  /* 0x000000241c006986 */ /* 0x000fe2000c10153c */
[----:B0-----:R-:W-:-:S05]  /*277a0*/  ISETP.LT.AND P6, PT, R223, R32, !P1 ;  /* 0x00000020df00720c */ /* 0x001fca0004fc1270 */
[----:B------:R-:W0:Y:S01]  /*277b0*/  LDC R30, c[0x0][0x248] ;  /* 0x00009200ff1e7b82 */ /* 0x000e220000000800 */
[----:B------:R2:W-:Y:S01]  /*277c0*/  @P5 STG.E.U16 desc[UR60][R26.64], R70 ;  /* 0x000000461a005986 */ /* 0x0005e2000c10153c */
[----:B------:R-:W-:Y:S01]  /*277d0*/  ISETP.LT.AND P5, PT, R222, R37, !P1 ;  /* 0x00000025de00720c */ /* 0x000fe20004fa1270 */
[----:B----4-:R-:W-:-:S05]  /*277e0*/  IMAD.WIDE R24, R33, 0x2, R218 ;  /* 0x0000000221187825 */ /* 0x010fca00078e02da */
[----:B------:R-:W4:Y:S01]  /*277f0*/  LDC R32, c[0x0][0x228] ;  /* 0x00008a00ff207b82 */ /* 0x000f220000000800 */
[----:B------:R-:W-:Y:S01]  /*27800*/  VIADD R0, R217, 0x25 ;  /* 0x00000025d9007836 */ /* 0x000fe20000000000 */
[----:B--2---:R-:W-:-:S06]  /*27810*/  PRMT R27, R70, 0x7632, R27 ;  /* 0x00007632461b7816 */ /* 0x004fcc000000001b */
[----:B------:R-:W2:Y:S01]  /*27820*/  LDC R37, c[0x0][0x228] ;  /* 0x00008a00ff257b82 */ /* 0x000ea20000000800 */
[----:B------:R-:W-:Y:S01]  /*27830*/  IMAD.WIDE R28, R33, 0x2, R244 ;  /* 0x00000002211c7825 */ /* 0x000fe200078e02f4 */
[----:B------:R1:W-:Y:S01]  /*27840*/  @P6 STG.E.U16 desc[UR60][R24.64], R27 ;  /* 0x0000001b18006986 */ /* 0x0003e2000c10153c */
[----:B---3--:R-:W-:Y:S02]  /*27850*/  ISETP.GE.AND P6, PT, R0, R35, PT ;  /* 0x000000230000720c */ /* 0x008fe40003fc6270 */
[----:B------:R-:W-:Y:S01]  /*27860*/  ISETP.LT.AND P1, PT, R221, R34, !P1 ;  /* 0x00000022dd00720c */ /* 0x000fe20004f21270 */
[----:B------:R3:W-:Y:S01]  /*27870*/  @P5 STG.E.U16 desc[UR60][R28.64], R42 ;  /* 0x0000002a1c005986 */ /* 0x0007e2000c10153c */
[----:B-1----:R-:W-:Y:S01]  /*27880*/  ISETP.LT.AND P5, PT, R220, R31, !P6 ;  /* 0x0000001fdc00720c */ /* 0x002fe200077a1270 */
[----:B------:R-:W1:Y:S01]  /*27890*/  LDC R34, c[0x0][0x228] ;  /* 0x00008a00ff227b82 */ /* 0x000e620000000800 */
[----:B------:R-:W-:-:S07]  /*278a0*/  PRMT R0, R42, 0x7632, R0 ;  /* 0x000076322a007816 */ /* 0x000fce0000000000 */
[----:B------:R-:W1:Y:S01]  /*278b0*/  LDC R31, c[0x0][0x22c] ;  /* 0x00008b00ff1f7b82 */ /* 0x000e620000000800 */
[----:B------:R-:W-:-:S04]  /*278c0*/  IMAD.WIDE R26, R33, 0x2, R246 ;  /* 0x00000002211a7825 */ /* 0x000fc800078e02f6 */
[----:B0-----:R-:W-:-:S03]  /*278d0*/  IMAD.IADD R33, R33, 0x1, R30 ;  /* 0x0000000121217824 */ /* 0x001fc600078e021e */
[----:B------:R-:W0:Y:S01]  /*278e0*/  LDC R35, c[0x0][0x228] ;  /* 0x00008a00ff237b82 */ /* 0x000e220000000800 */
[----:B------:R-:W-:Y:S01]  /*278f0*/  IMAD.WIDE R24, R33, 0x2, R2 ;  /* 0x0000000221187825 */ /* 0x000fe200078e0202 */
[----:B------:R-:W-:Y:S01]  /*27900*/  @P1 STG.E.U16 desc[UR60][R26.64], R0 ;  /* 0x000000001a001986 */ /* 0x000fe2000c10153c */
[----:B----4-:R-:W-:-:S05]  /*27910*/  ISETP.LT.AND P1, PT, R223, R32, !P6 ;  /* 0x00000020df00720c */ /* 0x010fca0007721270 */
[----:B------:R-:W4:Y:S01]  /*27920*/  LDC R30, c[0x0][0x248] ;  /* 0x00009200ff1e7b82 */ /* 0x000f220000000800 */
[----:B------:R3:W-:Y:S01]  /*27930*/  @P5 STG.E.U16 desc[UR60][R24.64], R62 ;  /* 0x0000003e18005986 */ /* 0x0007e2000c10153c */
[----:B--2---:R-:W-:-:S06]  /*27940*/  ISETP.LT.AND P5, PT, R222, R37, !P6 ;  /* 0x00000025de00720c */ /* 0x004fcc00077a1270 */
[----:B------:R-:W2:Y:S01]  /*27950*/  LDC R32, c[0x0][0x228] ;  /* 0x00008a00ff207b82 */ /* 0x000ea20000000800 */
[----:B---3--:R-:W-:Y:S01]  /*27960*/  IMAD.WIDE R28, R33, 0x2, R218 ;  /* 0x00000002211c7825 */ /* 0x008fe200078e02da */
[----:B------:R-:W-:-:S03]  /*27970*/  PRMT R25, R62, 0x7632, R25 ;  /* 0x000076323e197816 */ /* 0x000fc60000000019 */
[----:B------:R-:W-:-:S03]  /*27980*/  VIADD R0, R217, 0x26 ;  /* 0x00000026d9007836 */ /* 0x000fc60000000000 */
[----:B------:R-:W3:Y:S01]  /*27990*/  LDC R37, c[0x0][0x228] ;  /* 0x00008a00ff257b82 */ /* 0x000ee20000000800 */
[----:B------:R-:W-:Y:S01]  /*279a0*/  IMAD.WIDE R26, R33, 0x2, R244 ;  /* 0x00000002211a7825 */ /* 0x000fe200078e02f4 */
[----:B-1----:R-:W-:Y:S01]  /*279b0*/  ISETP.LT.AND P6, PT, R221, R34, !P6 ;  /* 0x00000022dd00720c */ /* 0x002fe200077c1270 */
[----:B------:R1:W-:Y:S01]  /*279c0*/  @P1 STG.E.U16 desc[UR60][R28.64], R25 ;  /* 0x000000191c001986 */ /* 0x0003e2000c10153c */
[----:B------:R-:W-:-:S03]  /*279d0*/  ISETP.GE.AND P1, PT, R0, R31, PT ;  /* 0x0000001f0000720c */ /* 0x000fc60003f26270 */
[----:B------:R1:W-:Y:S01]  /*279e0*/  @P5 STG.E.U16 desc[UR60][R26.64], R66 ;  /* 0x000000421a005986 */ /* 0x0003e2000c10153c */
[----:B------:R-:W3:Y:S01]  /*279f0*/  LDC R34, c[0x0][0x228] ;  /* 0x00008a00ff227b82 */ /* 0x000ee20000000800 */
[----:B0-----:R-:W-:-:S07]  /*27a00*/  ISETP.LT.AND P5, PT, R220, R35, !P1 ;  /* 0x00000023dc00720c */ /* 0x001fce0004fa1270 */
[----:B------:R-:W0:Y:S01]  /*27a10*/  LDC R31, c[0x0][0x22c] ;  /* 0x00008b00ff1f7b82 */ /* 0x000e220000000800 */
[----:B-1----:R-:W-:Y:S01]  /*27a20*/  IMAD.WIDE R24, R33, 0x2, R246 ;  /* 0x0000000221187825 */ /* 0x002fe200078e02f6 */
[----:B------:R-:W-:-:S03]  /*27a30*/  PRMT R27, R66, 0x7632, R27 ;  /* 0x00007632421b7816 */ /* 0x000fc6000000001b */
[----:B----4-:R-:W-:-:S03]  /*27a40*/  IMAD.IADD R33, R33, 0x1, R30 ;  /* 0x0000000121217824 */ /* 0x010fc600078e021e */
[----:B------:R-:W1:Y:S01]  /*27a50*/  LDC R35, c[0x0][0x228] ;  /* 0x00008a00ff237b82 */ /* 0x000e620000000800 */
[----:B------:R4:W-:Y:S01]  /*27a60*/  @P6 STG.E.U16 desc[UR60][R24.64], R27 ;  /* 0x0000001b18006986 */ /* 0x0009e2000c10153c */
[----:B------:R-:W-:Y:S01]  /*27a70*/  IMAD.WIDE R28, R33, 0x2, R2 ;  /* 0x00000002211c7825 */ /* 0x000fe200078e0202 */
[----:B--2---:R-:W-:-:S05]  /*27a80*/  ISETP.LT.AND P6, PT, R223, R32, !P1 ;  /* 0x00000020df00720c */ /* 0x004fca0004fc1270 */
[----:B------:R-:W2:Y:S01]  /*27a90*/  LDC R30, c[0x0][0x248] ;  /* 0x00009200ff1e7b82 */ /* 0x000ea20000000800 */
[----:B------:R0:W-:Y:S01]  /*27aa0*/  @P5 STG.E.U16 desc[UR60][R28.64], R71 ;  /* 0x000000471c005986 */ /* 0x0001e2000c10153c */
[----:B---3--:R-:W-:-:S06]  /*27ab0*/  ISETP.LT.AND P5, PT, R222, R37, !P1 ;  /* 0x00000025de00720c */ /* 0x008fcc0004fa1270 */
[----:B------:R-:W3:Y:S01]  /*27ac0*/  LDC R32, c[0x0][0x228] ;  /* 0x00008a00ff207b82 */ /* 0x000ee20000000800 */
[----:B----4-:R-:W-:Y:S01]  /*27ad0*/  PRMT R25, R71, 0x7632, R25 ;  /* 0x0000763247197816 */ /* 0x010fe20000000019 */
[----:B------:R-:W-:Y:S01]  /*27ae0*/  IMAD.WIDE R26, R33, 0x2, R218 ;  /* 0x00000002211a7825 */ /* 0x000fe200078e02da */
[----:B------:R-:W-:-:S03]  /*27af0*/  ISETP.LT.AND P1, PT, R221, R34, !P1 ;  /* 0x00000022dd00720c */ /* 0x000fc60004f21270 */
[----:B------:R-:W-:Y:S02]  /*27b00*/  VIADD R0, R217, 0x27 ;  /* 0x00000027d9007836 */ /* 0x000fe40000000000 */
[----:B------:R-:W4:Y:S01]  /*27b10*/  LDC R37, c[0x0][0x228] ;  /* 0x00008a00ff257b82 */ /* 0x000f220000000800 */
[----:B------:R1:W-:Y:S02]  /*27b20*/  @P6 STG.E.U16 desc[UR60][R26.64], R25 ;  /* 0x000000191a006986 */ /* 0x0003e4000c10153c */
[----:B0-----:R-:W-:Y:S01]  /*27b30*/  ISETP.GE.AND P6, PT, R0, R31, PT ;  /* 0x0000001f0000720c */ /* 0x001fe20003fc6270 */
[----:B------:R-:W-:-:S04]  /*27b40*/  IMAD.WIDE R28, R33, 0x2, R246 ;  /* 0x00000002211c7825 */ /* 0x000fc800078e02f6 */
[----:B------:R-:W0:Y:S01]  /*27b50*/  LDC R34, c[0x0][0x228] ;  /* 0x00008a00ff227b82 */ /* 0x000e220000000800 */
[----:B-1----:R-:W-:Y:S01]  /*27b60*/  IMAD.WIDE R24, R33, 0x2, R244 ;  /* 0x0000000221187825 */ /* 0x002fe200078e02f4 */
[----:B------:R-:W-:-:S06]  /*27b70*/  PRMT R27, R43, 0x7632, R27 ;  /* 0x000076322b1b7816 */ /* 0x000fcc000000001b */
[----:B------:R-:W1:Y:S01]  /*27b80*/  LDC R31, c[0x0][0x22c] ;  /* 0x00008b00ff1f7b82 */ /* 0x000e620000000800 */
[----:B------:R-:W-:Y:S01]  /*27b90*/  @P5 STG.E.U16 desc[UR60][R24.64], R43 ;  /* 0x0000002b18005986 */ /* 0x000fe2000c10153c */
[----:B------:R-:W-:Y:S01]  /*27ba0*/  ISETP.LT.AND P5, PT, R220, R35, !P6 ;  /* 0x00000023dc00720c */ /* 0x000fe200077a1270 */
[----:B--2---:R-:W-:-:S05]  /*27bb0*/  IMAD.IADD R33, R33, 0x1, R30 ;  /* 0x0000000121217824 */ /* 0x004fca00078e021e */
[----:B------:R-:W2:Y:S01]  /*27bc0*/  LDC R35, c[0x0][0x228] ;  /* 0x00008a00ff237b82 */ /* 0x000ea20000000800 */
[----:B------:R4:W-:Y:S01]  /*27bd0*/  @P1 STG.E.U16 desc[UR60][R28.64], R27 ;  /* 0x0000001b1c001986 */ /* 0x0009e2000c10153c */
[----:B---3--:R-:W-:-:S06]  /*27be0*/  ISETP.LT.AND P1, PT, R223, R32, !P6 ;  /* 0x00000020df00720c */ /* 0x008fcc0007721270 */
[----:B------:R-:W3:Y:S01]  /*27bf0*/  LDC R30, c[0x0][0x248] ;  /* 0x00009200ff1e7b82 */ /* 0x000ee20000000800 */
[----:B----4-:R-:W-:-:S07]  /*27c00*/  IMAD.WIDE R26, R33, 0x2, R2 ;  /* 0x00000002211a7825 */ /* 0x010fce00078e0202 */
[----:B------:R-:W4:Y:S01]  /*27c10*/  LDC R32, c[0x0][0x228] ;  /* 0x00008a00ff207b82 */ /* 0x000f220000000800 */
[----:B------:R-:W-:Y:S01]  /*27c20*/  @P5 STG.E.U16 desc[UR60][R26.64], R63 ;  /* 0x0000003f1a005986 */ /* 0x000fe2000c10153c */
[----:B------:R-:W-:Y:S01]  /*27c30*/  ISETP.LT.AND P5, PT, R222, R37, !P6 ;  /* 0x00000025de00720c */ /* 0x000fe200077a1270 */
[----:B------:R-:W-:Y:S01]  /*27c40*/  IMAD.WIDE R24, R33, 0x2, R218 ;  /* 0x0000000221187825 */ /* 0x000fe200078e02da */
[----:B------:R-:W-:-:S04]  /*27c50*/  PRMT R29, R63, 0x7632, R29 ;  /* 0x000076323f1d7816 */ /* 0x000fc8000000001d */
[----:B------:R-:W4:Y:S01]  /*27c60*/  LDC R37, c[0x0][0x228] ;  /* 0x00008a00ff257b82 */ /* 0x000f220000000800 */
[----:B------:R-:W-:Y:S01]  /*27c70*/  VIADD R0, R217, 0x28 ;  /* 0x00000028d9007836 */ /* 0x000fe20000000000 */
[----:B------:R1:W-:Y:S01]  /*27c80*/  @P1 STG.E.U16 desc[UR60][R24.64], R29 ;  /* 0x0000001d18001986 */ /* 0x0003e2000c10153c */
[----:B0-----:R-:W-:-:S03]  /*27c90*/  ISETP.LT.AND P6, PT, R221, R34, !P6 ;  /* 0x00000022dd00720c */ /* 0x001fc600077c1270 */
[----:B-1----:R-:W-:Y:S02]  /*27ca0*/  ISETP.GE.AND P1, PT, R0, R31, PT ;  /* 0x0000001f0000720c */ /* 0x002fe40003f26270 */
[----:B------:R-:W0:Y:S01]  /*27cb0*/  LDC R31, c[0x0][0x22c] ;  /* 0x00008b00ff1f7b82 */ /* 0x000e220000000800 */
[----:B------:R-:W-:Y:S01]  /*27cc0*/  IMAD.WIDE R28, R33, 0x2, R244 ;  /* 0x00000002211c7825 */ /* 0x000fe200078e02f4 */
[----:B------:R-:W-:-:S06]  /*27cd0*/  PRMT R25, R67, 0x7632, R25 ;  /* 0x0000763243197816 */ /* 0x000fcc0000000019 */
[----:B------:R-:W1:Y:S01]  /*27ce0*/  LDC R34, c[0x0][0x228] ;  /* 0x00008a00ff227b82 */ /* 0x000e620000000800 */
[----:B------:R-:W-:Y:S01]  /*27cf0*/  @P5 STG.E.U16 desc[UR60][R28.64], R67 ;  /* 0x000000431c005986 */ /* 0x000fe2000c10153c */
[----:B--2---:R-:W-:Y:S01]  /*27d00*/  ISETP.LT.AND P5, PT, R220, R35, !P1 ;  /* 0x00000023dc00720c */ /* 0x004fe20004fa1270 */
[----:B------:R-:W-:-:S05]  /*27d10*/  IMAD.WIDE R26, R33, 0x2, R246 ;  /* 0x00000002211a7825 */ /* 0x000fca00078e02f6 */
[----:B------:R-:W2:Y:S01]  /*27d20*/  LDC R35, c[0x0][0x228] ;  /* 0x00008a00ff237b82 */ /* 0x000ea20000000800 */
[----:B---3--:R-:W-:Y:S01]  /*27d30*/  IMAD.IADD R33, R33, 0x1, R30 ;  /* 0x0000000121217824 */ /* 0x008fe200078e021e */
[----:B------:R3:W-:Y:S01]  /*27d40*/  @P6 STG.E.U16 desc[UR60][R26.64], R25 ;  /* 0x000000191a006986 */ /* 0x0007e2000c10153c */
[----:B----4-:R-:W-:-:S05]  /*27d50*/  ISETP.LT.AND P6, PT, R223, R32, !P1 ;  /* 0x00000020df00720c */ /* 0x010fca0004fc1270 */
[----:B------:R-:W4:Y:S01]  /*27d60*/  LDC R30, c[0x0][0x248] ;  /* 0x00009200ff1e7b82 */ /* 0x000f220000000800 */
[----:B---3--:R-:W-:Y:S01]  /*27d70*/  IMAD.WIDE R24, R33, 0x2, R2 ;  /* 0x0000000221187825 */ /* 0x008fe200078e0202 */
[----:B------:R-:W-:-:S06]  /*27d80*/  PRMT R27, R56, 0x7632, R27 ;  /* 0x00007632381b7816 */ /* 0x000fcc000000001b */
[----:B------:R-:W3:Y:S01]  /*27d90*/  LDC R32, c[0x0][0x228] ;  /* 0x00008a00ff207b82 */ /* 0x000ee20000000800 */
[----:B------:R-:W-:Y:S01]  /*27da0*/  @P5 STG.E.U16 desc[UR60][R24.64], R56 ;  /* 0x0000003818005986 */ /* 0x000fe2000c10153c */
[----:B------:R-:W-:Y:S01]  /*27db0*/  ISETP.LT.AND P5, PT, R222, R37, !P1 ;  /* 0x00000025de00720c */ /* 0x000fe20004fa1270 */
[----:B------:R-:W-:-:S05]  /*27dc0*/  IMAD.WIDE R28, R33, 0x2, R218 ;  /* 0x00000002211c7825 */ /* 0x000fca00078e02da */
[----:B------:R-:W3:Y:S01]  /*27dd0*/  LDC R37, c[0x0][0x228] ;  /* 0x00008a00ff257b82 */ /* 0x000ee20000000800 */
[----:B------:R-:W-:Y:S01]  /*27de0*/  VIADD R0, R217, 0x29 ;  /* 0x00000029d9007836 */ /* 0x000fe20000000000 */
[----:B------:R0:W-:Y:S01]  /*27df0*/  @P6 STG.E.U16 desc[UR60][R28.64], R27 ;  /* 0x0000001b1c006986 */ /* 0x0001e2000c10153c */
[----:B-1----:R-:W-:-:S03]  /*27e00*/  ISETP.LT.AND P1, PT, R221, R34, !P1 ;  /* 0x00000022dd00720c */ /* 0x002fc60004f21270 */
[----:B0-----:R-:W-:Y:S02]  /*27e10*/  ISETP.GE.AND P6, PT, R0, R31, PT ;  /* 0x0000001f0000720c */ /* 0x001fe40003fc6270 */
[----:B------:R-:W0:Y:S01]  /*27e20*/  LDC R34, c[0x0][0x228] ;  /* 0x00008a00ff227b82 */ /* 0x000e220000000800 */
[----:B------:R-:W-:-:S05]  /*27e30*/  IMAD.WIDE R26, R33, 0x2, R244 ;  /* 0x00000002211a7825 */ /* 0x000fca00078e02f4 */
[----:B------:R1:W-:Y:S01]  /*27e40*/  @P5 STG.E.U16 desc[UR60][R26.64], R44 ;  /* 0x0000002c1a005986 */ /* 0x0003e2000c10153c */
[----:B--2---:R-:W-:Y:S02]  /*27e50*/  ISETP.LT.AND P5, PT, R220, R35, !P6 ;  /* 0x00000023dc00720c */ /* 0x004fe400077a1270 */
[----:B------:R-:W2:Y:S01]  /*27e60*/  LDC R35, c[0x0][0x22c] ;  /* 0x00008b00ff237b82 */ /* 0x000ea20000000800 */
[C---:B----4-:R-:W-:Y:S01]  /*27e70*/  IMAD.IADD R31, R33.reuse, 0x1, R30 ;  /* 0x00000001211f7824 */ /* 0x050fe200078e021e */
[----:B------:R-:W-:Y:S01]  /*27e80*/  PRMT R36, R44, 0x7632, R36 ;  /* 0x000076322c247816 */ /* 0x000fe20000000024 */
[----:B------:R-:W-:-:S05]  /*27e90*/  IMAD.WIDE R24, R33, 0x2, R246 ;  /* 0x0000000221187825 */ /* 0x000fca00078e02f6 */
[----:B------:R-:W4:Y:S01]  /*27ea0*/  LDC R33, c[0x0][0x228] ;  /* 0x00008a00ff217b82 */ /* 0x000f220000000800 */
[----:B------:R-:W-:Y:S01]  /*27eb0*/  IMAD.WIDE R28, R31, 0x2, R2 ;  /* 0x000000021f1c7825 */ /* 0x000fe200078e0202 */
[----:B------:R-:W-:Y:S01]  /*27ec0*/  @P1 STG.E.U16 desc[UR60][R24.64], R36 ;  /* 0x0000002418001986 */ /* 0x000fe2000c10153c */
[----:B---3--:R-:W-:-:S05]  /*27ed0*/  ISETP.LT.AND P1, PT, R223, R32, !P6 ;  /* 0x00000020df00720c */ /* 0x008fca0007721270 */
[----:B------:R-:W3:Y:S01]  /*27ee0*/  LDC R30, c[0x0][0x248] ;  /* 0x00009200ff1e7b82 */ /* 0x000ee20000000800 */
[----:B------:R0:W-:Y:S01]  /*27ef0*/  @P5 STG.E.U16 desc[UR60][R28.64], R48 ;  /* 0x000000301c005986 */ /* 0x0001e2000c10153c */
[----:B------:R-:W-:Y:S01]  /*27f00*/  ISETP.LT.AND P5, PT, R222, R37, !P6 ;  /* 0x00000025de00720c */ /* 0x000fe200077a1270 */
[----:B-1----:R-:W-:-:S05]  /*27f10*/  IMAD.WIDE R26, R31, 0x2, R218 ;  /* 0x000000021f1a7825 */ /* 0x002fca00078e02da */
[----:B------:R-:W1:Y:S01]  /*27f20*/  LDC R32, c[0x0][0x228] ;  /* 0x00008a00ff207b82 */ /* 0x000e620000000800 */
[----:B------:R-:W-:Y:S01]  /*27f30*/  VIADD R0, R217, 0x2a ;  /* 0x0000002ad9007836 */ /* 0x000fe20000000000 */
[----:B0-----:R-:W-:-:S06]  /*27f40*/  PRMT R29, R48, 0x7632, R29 ;  /* 0x00007632301d7816 */ /* 0x001fcc000000001d */
[----:B------:R-:W0:Y:S01]  /*27f50*/  LDC R37, c[0x0][0x228] ;  /* 0x00008a00ff257b82 */ /* 0x000e220000000800 */
[----:B------:R-:W-:Y:S01]  /*27f60*/  IMAD.WIDE R24, R31, 0x2, R244 ;  /* 0x000000021f187825 */ /* 0x000fe200078e02f4 */
[----:B------:R4:W-:Y:S01]  /*27f70*/  @P1 STG.E.U16 desc[UR60][R26.64], R29 ;  /* 0x0000001d1a001986 */ /* 0x0009e2000c10153c */
[----:B--2---:R-:W-:Y:S02]  /*27f80*/  ISETP.GE.AND P1, PT, R0, R35, PT ;  /* 0x000000230000720c */ /* 0x004fe40003f26270 */
[----:B------:R-:W-:Y:S01]  /*27f90*/  ISETP.LT.AND P6, PT, R221, R34, !P6 ;  /* 0x00000022dd00720c */ /* 0x000fe200077c1270 */
[----:B------:R2:W-:Y:S01]  /*27fa0*/  @P5 STG.E.U16 desc[UR60][R24.64], R52 ;  /* 0x0000003418005986 */ /* 0x0005e2000c10153c */
[----:B----4-:R-:W-:Y:S01]  /*27fb0*/  ISETP.LT.AND P5, PT, R220, R33, !P1 ;  /* 0x00000021dc00720c */ /* 0x010fe20004fa1270 */
[----:B------:R-:W4:Y:S01]  /*27fc0*/  LDC R34, c[0x0][0x228] ;  /* 0x00008a00ff227b82 */ /* 0x000f220000000800 */
[----:B------:R-:W-:-:S07]  /*27fd0*/  PRMT R0, R52, 0x7632, R0 ;  /* 0x0000763234007816 */ /* 0x000fce0000000000 */
[----:B------:R-:W4:Y:S01]  /*27fe0*/  LDC R33, c[0x0][0x22c] ;  /* 0x00008b00ff217b82 */ /* 0x000f220000000800 */
[----:B------:R-:W-:-:S04]  /*27ff0*/  IMAD.WIDE R28, R31, 0x2, R246 ;  /* 0x000000021f1c7825 */ /* 0x000fc800078e02f6 */
[----:B---3--:R-:W-:-:S03]  /*28000*/  IMAD.IADD R31, R31, 0x1, R30 ;  /* 0x000000011f1f7824 */ /* 0x008fc600078e021e */
[----:B------:R-:W3:Y:S01]  /*28010*/  LDC R35, c[0x0][0x228] ;  /* 0x00008a00ff237b82 */ /* 0x000ee20000000800 */
[----:B------:R-:W-:Y:S01]  /*28020*/  IMAD.WIDE R26, R31, 0x2, R2 ;  /* 0x000000021f1a7825 */ /* 0x000fe200078e0202 */
[----:B------:R-:W-:Y:S01]  /*28030*/  @P6 STG.E.U16 desc[UR60][R28.64], R0 ;  /* 0x000000001c006986 */ /* 0x000fe2000c10153c */
[----:B-1----:R-:W-:-:S05]  /*28040*/  ISETP.LT.AND P6, PT, R223, R32, !P1 ;  /* 0x00000020df00720c */ /* 0x002fca0004fc1270 */
[----:B------:R-:W1:Y:S01]  /*28050*/  LDC R30, c[0x0][0x248] ;  /* 0x00009200ff1e7b82 */ /* 0x000e620000000800 */
[----:B------:R2:W-:Y:S01]  /*28060*/  @P5 STG.E.U16 desc[UR60][R26.64], R57 ;  /* 0x000000391a005986 */ /* 0x0005e2000c10153c */
[----:B0-----:R-:W-:-:S06]  /*28070*/  ISETP.LT.AND P5, PT, R222, R37, !P1 ;  /* 0x00000025de00720c */ /* 0x001fcc0004fa1270 */
[----:B------:R-:W0:Y:S01]  /*28080*/  LDC R32, c[0x0][0x228] ;  /* 0x00008a00ff207b82 */ /* 0x000e220000000800 */
[----:B--2---:R-:W-:Y:S01]  /*28090*/  IMAD.WIDE R24, R31, 0x2, R218 ;  /* 0x000000021f187825 */ /* 0x004fe200078e02da */
[----:B------:R-:W-:-:S03]  /*280a0*/  PRMT R27, R57, 0x7632, R27 ;  /* 0x00007632391b7816 */ /* 0x000fc6000000001b */
[----:B------:R-:W-:-:S03]  /*280b0*/  VIADD R0, R217, 0x2b ;  /* 0x0000002bd9007836 */ /* 0x000fc60000000000 */
[----:B------:R-:W2:Y:S01]  /*280c0*/  LDC R37, c[0x0][0x228] ;  /* 0x00008a00ff257b82 */ /* 0x000ea20000000800 */
[----:B------:R-:W-:Y:S01]  /*280d0*/  IMAD.WIDE R28, R31, 0x2, R244 ;  /* 0x000000021f1c7825 */ /* 0x000fe200078e02f4 */
[----:B----4-:R-:W-:Y:S01]  /*280e0*/  ISETP.LT.AND P1, PT, R221, R34, !P1 ;  /* 0x00000022dd00720c */ /* 0x010fe20004f21270 */
[----:B------:R4:W-:Y:S01]  /*280f0*/  @P6 STG.E.U16 desc[UR60][R24.64], R27 ;  /* 0x0000001b18006986 */ /* 0x0009e2000c10153c */
[----:B------:R-:W-:-:S03]  /*28100*/  ISETP.GE.AND P6, PT, R0, R33, PT ;  /* 0x000000210000720c */ /* 0x000fc60003fc6270 */
[----:B------:R1:W-:Y:S01]  /*28110*/  @P5 STG.E.U16 desc[UR60][R28.64], R45 ;  /* 0x0000002d1c005986 */ /* 0x0003e2000c10153c */
[----:B---3--:R-:W-:Y:S01]  /*28120*/  ISETP.LT.AND P5, PT, R220, R35, !P6 ;  /* 0x00000023dc00720c */ /* 0x008fe200077a1270 */
[----:B------:R-:W3:Y:S01]  /*28130*/  LDC R33, c[0x0][0x22c] ;  /* 0x00008b00ff217b82 */ /* 0x000ee20000000800 */
[----:B----4-:R-:W-:-:S07]  /*28140*/  IMAD.WIDE R24, R31, 0x2, R246 ;  /* 0x000000021f187825 */ /* 0x010fce00078e02f6 */
[----:B------:R-:W4:Y:S01]  /*28150*/  LDC R34, c[0x0][0x228] ;  /* 0x00008a00ff227b82 */ /* 0x000f220000000800 */
[----:B-1----:R-:W-:Y:S01]  /*28160*/  PRMT R29, R45, 0x7632, R29 ;  /* 0x000076322d1d7816 */ /* 0x002fe2000000001d */
[----:B------:R-:W-:-:S06]  /*28170*/  IMAD.IADD R31, R31, 0x1, R30 ;  /* 0x000000011f1f7824 */ /* 0x000fcc00078e021e */
[----:B------:R-:W1:Y:S01]  /*28180*/  LDC R35, c[0x0][0x228] ;  /* 0x00008a00ff237b82 */ /* 0x000e620000000800 */
[----:B------:R2:W-:Y:S01]  /*28190*/  @P1 STG.E.U16 desc[UR60][R24.64], R29 ;  /* 0x0000001d18001986 */ /* 0x0005e2000c10153c */
[----:B------:R-:W-:Y:S01]  /*281a0*/  IMAD.WIDE R26, R31, 0x2, R2 ;  /* 0x000000021f1a7825 */ /* 0x000fe200078e0202 */
[----:B0-----:R-:W-:-:S05]  /*281b0*/  ISETP.LT.AND P1, PT, R223, R32, !P6 ;  /* 0x00000020df00720c */ /* 0x001fca0007721270 */
[----:B------:R-:W0:Y:S01]  /*281c0*/  LDC R30, c[0x0][0x248] ;  /* 0x00009200ff1e7b82 */ /* 0x000e220000000800 */
[----:B------:R-:W-:Y:S01]  /*281d0*/  @P5 STG.E.U16 desc[UR60][R26.64], R49 ;  /* 0x000000311a005986 */ /* 0x000fe2000c10153c */
[----:B--2---:R-:W-:Y:S02]  /*281e0*/  ISETP.LT.AND P5, PT, R222, R37, !P6 ;  /* 0x00000025de00720c */ /* 0x004fe400077a1270 */
[----:B------:R-:W-:Y:S01]  /*281f0*/  PRMT R25, R49, 0x7632, R25 ;  /* 0x0000763231197816 */ /* 0x000fe20000000019 */
[----:B------:R-:W-:-:S03]  /*28200*/  IMAD.WIDE R28, R31, 0x2, R218 ;  /* 0x000000021f1c7825 */ /* 0x000fc600078e02da */
[----:B------:R-:W2:Y:S01]  /*28210*/  LDC R32, c[0x0][0x228] ;  /* 0x00008a00ff207b82 */ /* 0x000ea20000000800 */
[----:B------:R-:W-:Y:S01]  /*28220*/  VIADD R0, R217, 0x2c ;  /* 0x0000002cd9007836 */ /* 0x000fe20000000000 */
[----:B------:R4:W-:Y:S06]  /*28230*/  @P1 STG.E.U16 desc[UR60][R28.64], R25 ;  /* 0x000000191c001986 */ /* 0x0009ec000c10153c */
[----:B------:R-:W2:Y:S01]  /*28240*/  LDC R37, c[0x0][0x228] ;  /* 0x00008a00ff257b82 */ /* 0x000ea20000000800 */
[----:B---3--:R-:W-:Y:S02]  /*28250*/  ISETP.GE.AND P1, PT, R0, R33, PT ;  /* 0x000000210000720c */ /* 0x008fe40003f26270 */
[----:B----4-:R-:W-:Y:S01]  /*28260*/  ISETP.LT.AND P6, PT, R221, R34, !P6 ;  /* 0x00000022dd00720c */ /* 0x010fe200077c1270 */
[----:B------:R-:W-:-:S04]  /*28270*/  IMAD.WIDE R24, R31, 0x2, R244 ;  /* 0x000000021f187825 */ /* 0x000fc800078e02f4 */
[----:B------:R-:W3:Y:S01]  /*28280*/  LDC R34, c[0x0][0x228] ;  /* 0x00008a00ff227b82 */ /* 0x000ee20000000800 */
[----:B------:R4:W-:Y:S01]  /*28290*/  @P5 STG.E.U16 desc[UR60][R24.64], R53 ;  /* 0x0000003518005986 */ /* 0x0009e2000c10153c */
[----:B-1----:R-:W-:-:S06]  /*282a0*/  ISETP.LT.AND P5, PT, R220, R35, !P1 ;  /* 0x00000023dc00720c */ /* 0x002fcc0004fa1270 */
[----:B------:R-:W1:Y:S01]  /*282b0*/  LDC R35, c[0x0][0x22c] ;  /* 0x00008b00ff237b82 */ /* 0x000e620000000800 */
[----:B0-----:R-:W-:Y:S01]  /*282c0*/  IMAD.IADD R33, R31, 0x1, R30 ;  /* 0x000000011f217824 */ /* 0x001fe200078e021e */
[----:B------:R-:W-:Y:S01]  /*282d0*/  PRMT R36, R53, 0x7632, R36 ;  /* 0x0000763235247816 */ /* 0x000fe20000000024 */
[----:B------:R-:W-:-:S05]  /*282e0*/  IMAD.WIDE R26, R31, 0x2, R246 ;  /* 0x000000021f1a7825 */ /* 0x000fca00078e02f6 */
[----:B------:R-:W0:Y:S01]  /*282f0*/  LDC R31, c[0x0][0x228] ;  /* 0x00008a00ff1f7b82 */ /* 0x000e220000000800 */
        /* <DEDUP_REMOVED lines=9> */
[----:B---3--:R-:W-:-:S06]  /*28390*/  PRMT R29, R58, 0x7632, R29 ;  /* 0x000076323a1d7816 */ /* 0x008fcc000000001d */
[----:B------:R-:W3:Y:S01]  /*283a0*/  LDC R37, c[0x0][0x228] ;  /* 0x00008a00ff257b82 */ /* 0x000ee20000000800 */
[----:B------:R-:W-:Y:S01]  /*283b0*/  IMAD.WIDE R26, R33, 0x2, R244 ;  /* 0x00000002211a7825 */ /* 0x000fe200078e02f4 */
[----:B------:R0:W-:Y:S01]  /*283c0*/  @P6 STG.E.U16 desc[UR60][R24.64], R29 ;  /* 0x0000001d18006986 */ /* 0x0001e2000c10153c */
[----:B-1----:R-:W-:Y:S02]  /*283d0*/  ISETP.GE.AND P6, PT, R0, R35, PT ;  /* 0x000000230000720c */ /* 0x002fe40003fc6270 */
[----:B------:R-:W-:Y:S01]  /*283e0*/  ISETP.LT.AND P1, PT, R221, R34, !P1 ;  /* 0x00000022dd00720c */ /* 0x000fe20004f21270 */
[----:B------:R1:W-:Y:S01]  /*283f0*/  @P5 STG.E.U16 desc[UR60][R26.64], R46 ;  /* 0x0000002e1a005986 */ /* 0x0003e2000c10153c */
[----:B0-----:R-:W-:Y:S01]  /*28400*/  ISETP.LT.AND P5, PT, R220, R31, !P6 ;  /* 0x0000001fdc00720c */ /* 0x001fe200077a1270 */
[----:B------:R-:W0:Y:S01]  /*28410*/  LDC R34, c[0x0][0x228] ;  /* 0x00008a00ff227b82 */ /* 0x000e220000000800 */
[----:B------:R-:W-:-:S07]  /*28420*/  PRMT R0, R46, 0x7632, R0 ;  /* 0x000076322e007816 */ /* 0x000fce0000000000 */
[----:B------:R-:W0:Y:S01]  /*28430*/  LDC R31, c[0x0][0x22c] ;  /* 0x00008b00ff1f7b82 */ /* 0x000e220000000800 */
        /* <DEDUP_REMOVED lines=8> */
[----:B---3--:R-:W-:-:S06]  /*284c0*/  ISETP.LT.AND P5, PT, R222, R37, !P6 ;  /* 0x00000025de00720c */ /* 0x008fcc00077a1270 */
[----:B------:R-:W3:Y:S01]  /*284d0*/  LDC R32, c[0x0][0x228] ;  /* 0x00008a00ff207b82 */ /* 0x000ee20000000800 */
[----:B-1----:R-:W-:Y:S01]  /*284e0*/  IMAD.WIDE R26, R33, 0x2, R218 ;  /* 0x00000002211a7825 */ /* 0x002fe200078e02da */
[----:B------:R-:W-:-:S03]  /*284f0*/  PRMT R25, R50, 0x7632, R25 ;  /* 0x0000763232197816 */ /* 0x000fc60000000019 */
[----:B------:R-:W-:-:S03]  /*28500*/  VIADD R0, R217, 0x2e ;  /* 0x0000002ed9007836 */ /* 0x000fc60000000000 */
[----:B------:R-:W1:Y:S01]  /*28510*/  LDC R37, c[0x0][0x228] ;  /* 0x00008a00ff257b82 */ /* 0x000e620000000800 */
[----:B------:R-:W-:Y:S01]  /*28520*/  IMAD.WIDE R28, R33, 0x2, R244 ;  /* 0x00000002211c7825 */ /* 0x000fe200078e02f4 */
[----:B0-----:R-:W-:Y:S01]  /*28530*/  ISETP.LT.AND P6, PT, R221, R34, !P6 ;  /* 0x00000022dd00720c */ /* 0x001fe200077c1270 */
[----:B------:R0:W-:Y:S01]  /*28540*/  @P1 STG.E.U16 desc[UR60][R26.64], R25 ;  /* 0x000000191a001986 */ /* 0x0001e2000c10153c */
[----:B------:R-:W-:-:S03]  /*28550*/  ISETP.GE.AND P1, PT, R0, R31, PT ;  /* 0x0000001f0000720c */ /* 0x000fc60003f26270 */
[----:B------:R-:W-:Y:S01]  /*28560*/  @P5 STG.E.U16 desc[UR60][R28.64], R54 ;  /* 0x000000361c005986 */ /* 0x000fe2000c10153c */
[----:B------:R-:W1:Y:S01]  /*28570*/  LDC R34, c[0x0][0x228] ;  /* 0x00008a00ff227b82 */ /* 0x000e620000000800 */
[----:B--2---:R-:W-:-:S07]  /*28580*/  ISETP.LT.AND P5, PT, R220, R35, !P1 ;  /* 0x00000023dc00720c */ /* 0x004fce0004fa1270 */
[----:B------:R-:W2:Y:S01]  /*28590*/  LDC R31, c[0x0][0x22c] ;  /* 0x00008b00ff1f7b82 */ /* 0x000ea20000000800 */
[----:B0-----:R-:W-:Y:S01]  /*285a0*/  PRMT R27, R54, 0x7632, R27 ;  /* 0x00007632361b7816 */ /* 0x001fe2000000001b */
[----:B------:R-:W-:-:S04]  /*285b0*/  IMAD.WIDE R24, R33, 0x2, R246 ;  /* 0x0000000221187825 */ /* 0x000fc800078e02f6 */
[----:B----4-:R-:W-:Y:S02]  /*285c0*/  IMAD.IADD R33, R33, 0x1, R30 ;  /* 0x0000000121217824 */ /* 0x010fe400078e021e */
[----:B------:R-:W0:Y:S01]  /*285d0*/  LDC R35, c[0x0][0x228] ;  /* 0x00008a00ff237b82 */ /* 0x000e220000000800 */
[----:B------:R4:W-:Y:S01]  /*285e0*/  @P6 STG.E.U16 desc[UR60][R24.64], R27 ;  /* 0x0000001b18006986 */ /* 0x0009e2000c10153c */
[----:B---3--:R-:W-:-:S06]  /*285f0*/  ISETP.LT.AND P6, PT, R223, R32, !P1 ;  /* 0x00000020df00720c */ /* 0x008fcc0004fc1270 */
[----:B------:R-:W3:Y:S01]  /*28600*/  LDC R30, c[0x0][0x248] ;  /* 0x00009200ff1e7b82 */ /* 0x000ee20000000800 */
[----:B----4-:R-:W-:-:S07]  /*28610*/  IMAD.WIDE R26, R33, 0x2, R2 ;  /* 0x00000002211a7825 */ /* 0x010fce00078e0202 */
[----:B------:R-:W4:Y:S01]  /*28620*/  LDC R32, c[0x0][0x228] ;  /* 0x00008a00ff207b82 */ /* 0x000f220000000800 */
[----:B------:R-:W-:Y:S01]  /*28630*/  @P5 STG.E.U16 desc[UR60][R26.64], R59 ;  /* 0x0000003b1a005986 */ /* 0x000fe2000c10153c */
[----:B-1----:R-:W-:Y:S01]  /*28640*/  ISETP.LT.AND P5, PT, R222, R37, !P1 ;  /* 0x00000025de00720c */ /* 0x002fe20004fa1270 */
[----:B------:R-:W-:Y:S01]  /*28650*/  IMAD.WIDE R28, R33, 0x2, R218 ;  /* 0x00000002211c7825 */ /* 0x000fe200078e02da */
[----:B------:R-:W-:-:S04]  /*28660*/  PRMT R25, R59, 0x7632, R25 ;  /* 0x000076323b197816 */ /* 0x000fc80000000019 */
[----:B------:R-:W1:Y:S01]  /*28670*/  LDC R37, c[0x0][0x228] ;  /* 0x00008a00ff257b82 */ /* 0x000e620000000800 */
[----:B------:R-:W-:Y:S01]  /*28680*/  VIADD R0, R217, 0x2f ;  /* 0x0000002fd9007836 */ /* 0x000fe20000000000 */
[----:B------:R2:W-:Y:S01]  /*28690*/  @P6 STG.E.U16 desc[UR60][R28.64], R25 ;  /* 0x000000191c006986 */ /* 0x0005e2000c10153c */
[----:B------:R-:W-:-:S03]  /*286a0*/  ISETP.LT.AND P1, PT, R221, R34, !P1 ;  /* 0x00000022dd00720c */ /* 0x000fc60004f21270 */
[----:B--2---:R-:W-:Y:S02]  /*286b0*/  ISETP.GE.AND P6, PT, R0, R31, PT ;  /* 0x0000001f0000720c */ /* 0x004fe40003fc6270 */
[----:B------:R-:W2:Y:S01]  /*286c0*/  LDC R34, c[0x0][0x228] ;  /* 0x00008a00ff227b82 */ /* 0x000ea20000000800 */
[----:B------:R-:W-:-:S07]  /*286d0*/  IMAD.WIDE R24, R33, 0x2, R244 ;  /* 0x0000000221187825 */ /* 0x000fce00078e02f4 */
[----:B------:R-:W2:Y:S01]  /*286e0*/  LDC R31, c[0x0][0x22c] ;  /* 0x00008b00ff1f7b82 */ /* 0x000ea20000000800 */
[----:B------:R-:W-:Y:S01]  /*286f0*/  @P5 STG.E.U16 desc[UR60][R24.64], R47 ;  /* 0x0000002f18005986 */ /* 0x000fe2000c10153c */
[----:B0-----:R-:W-:Y:S01]  /*28700*/  ISETP.LT.AND P5, PT, R220, R35, !P6 ;  /* 0x00000023dc00720c */ /* 0x001fe200077a1270 */
[----:B------:R-:W-:Y:S01]  /*28710*/  IMAD.WIDE R26, R33, 0x2, R246 ;  /* 0x00000002211a7825 */ /* 0x000fe200078e02f6 */
[----:B------:R-:W-:-:S04]  /*28720*/  PRMT R29, R47, 0x7632, R29 ;  /* 0x000076322f1d7816 */ /* 0x000fc8000000001d */
[----:B------:R-:W0:Y:S01]  /*28730*/  LDC R35, c[0x0][0x228] ;  /* 0x00008a00ff237b82 */ /* 0x000e220000000800 */
[----:B---3--:R-:W-:Y:S01]  /*28740*/  IMAD.IADD R33, R33, 0x1, R30 ;  /* 0x0000000121217824 */ /* 0x008fe200078e021e */
[----:B------:R3:W-:Y:S01]  /*28750*/  @P1 STG.E.U16 desc[UR60][R26.64], R29 ;  /* 0x0000001d1a001986 */ /* 0x0007e2000c10153c */
[----:B----4-:R-:W-:-:S05]  /*28760*/  ISETP.LT.AND P1, PT, R223, R32, !P6 ;  /* 0x00000020df00720c */ /* 0x010fca0007721270 */
[----:B------:R-:W4:Y:S01]  /*28770*/  LDC R30, c[0x0][0x248] ;  /* 0x00009200ff1e7b82 */ /* 0x000f220000000800 */
[----:B---3--:R-:W-:-:S07]  /*28780*/  IMAD.WIDE R28, R33, 0x2, R2 ;  /* 0x00000002211c7825 */ /* 0x008fce00078e0202 */
[----:B------:R-:W3:Y:S01]  /*28790*/  LDC R32, c[0x0][0x228] ;  /* 0x00008a00ff207b82 */ /* 0x000ee20000000800 */
[----:B------:R-:W-:Y:S01]  /*287a0*/  PRMT R27, R51, 0x7632, R27 ;  /* 0x00007632331b7816 */ /* 0x000fe2000000001b */
[----:B------:R-:W-:Y:S01]  /*287b0*/  @P5 STG.E.U16 desc[UR60][R28.64], R51 ;  /* 0x000000331c005986 */ /* 0x000fe2000c10153c */
[----:B-1----:R-:W-:Y:S01]  /*287c0*/  ISETP.LT.AND P5, PT, R222, R37, !P6 ;  /* 0x00000025de00720c */ /* 0x002fe200077a1270 */
[----:B------:R-:W-:-:S04]  /*287d0*/  IMAD.WIDE R24, R33, 0x2, R218 ;  /* 0x0000000221187825 */ /* 0x000fc800078e02da */
[----:B------:R-:W1:Y:S01]  /*287e0*/  LDC R37, c[0x0][0x228] ;  /* 0x00008a00ff257b82 */ /* 0x000e620000000800 */
[----:B------:R-:W-:Y:S01]  /*287f0*/  VIADD R0, R217, 0x30 ;  /* 0x00000030d9007836 */ /* 0x000fe20000000000 */
[----:B------:R0:W-:Y:S01]  /*28800*/  @P1 STG.E.U16 desc[UR60][R24.64], R27 ;  /* 0x0000001b18001986 */ /* 0x0001e2000c10153c */
[----:B--2---:R-:W-:-:S03]  /*28810*/  ISETP.LT.AND P6, PT, R221, R34, !P6 ;  /* 0x00000022dd00720c */ /* 0x004fc600077c1270 */
[----:B------:R-:W-:Y:S02]  /*28820*/  ISETP.GE.AND P1, PT, R0, R31, PT ;  /* 0x0000001f0000720c */ /* 0x000fe40003f26270 */
[----:B------:R-:W2:Y:S01]  /*28830*/  LDC R34, c[0x0][0x228] ;  /* 0x00008a00ff227b82 */ /* 0x000ea20000000800 */
[----:B0-----:R-:W-:-:S07]  /*28840*/  IMAD.WIDE R26, R33, 0x2, R244 ;  /* 0x00000002211a7825 */ /* 0x001fce00078e02f4 */
[----:B------:R-:W0:Y:S01]  /*28850*/  LDC R31, c[0x0][0x22c] ;  /* 0x00008b00ff1f7b82 */ /* 0x000e220000000800 */
[----:B------:R-:W-:Y:S01]  /*28860*/  PRMT R25, R55, 0x7632, R25 ;  /* 0x0000763237197816 */ /* 0x000fe20000000019 */
[----:B------:R-:W-:Y:S01]  /*28870*/  @P5 STG.E.U16 desc[UR60][R26.64], R55 ;  /* 0x000000371a005986 */ /* 0x000fe2000c10153c */
[----:B------:R-:W-:Y:S01]  /*28880*/  ISETP.LT.AND P5, PT, R220, R35, !P1 ;  /* 0x00000023dc00720c */ /* 0x000fe20004fa1270 */
[----:B------:R-:W-:-:S04]  /*28890*/  IMAD.WIDE R28, R33, 0x2, R246 ;  /* 0x00000002211c7825 */ /* 0x000fc800078e02f6 */
[----:B------:R-:W0:Y:S01]  /*288a0*/  LDC R35, c[0x0][0x228] ;  /* 0x00008a00ff237b82 */ /* 0x000e220000000800 */
[----:B----4-:R-:W-:Y:S01]  /*288b0*/  IMAD.IADD R33, R33, 0x1, R30 ;  /* 0x0000000121217824 */ /* 0x010fe200078e021e */
[----:B------:R4:W-:Y:S01]  /*288c0*/  @P6 STG.E.U16 desc[UR60][R28.64], R25 ;  /* 0x000000191c006986 */ /* 0x0009e2000c10153c */
[----:B---3--:R-:W-:-:S05]  /*288d0*/  ISETP.LT.AND P6, PT, R223, R32, !P1 ;  /* 0x00000020df00720c */ /* 0x008fca0004fc1270 */
[----:B------:R-:W3:Y:S01]  /*288e0*/  LDC R30, c[0x0][0x248] ;  /* 0x00009200ff1e7b82 */ /* 0x000ee20000000800 */
[----:B----4-:R-:W-:-:S07]  /*288f0*/  IMAD.WIDE R24, R33, 0x2, R2 ;  /* 0x0000000221187825 */ /* 0x010fce00078e0202 */
[----:B------:R-:W4:Y:S01]  /*28900*/  LDC R32, c[0x0][0x228] ;  /* 0x00008a00ff207b82 */ /* 0x000f220000000800 */
        /* <DEDUP_REMOVED lines=8> */
[----:B0-----:R-:W-:Y:S02]  /*28990*/  ISETP.GE.AND P6, PT, R0, R31, PT ;  /* 0x0000001f0000720c */ /* 0x001fe40003fc6270 */
[----:B------:R-:W0:Y:S01]  /*289a0*/  LDC R34, c[0x0][0x228] ;  /* 0x00008a00ff227b82 */ /* 0x000e220000000800 */
[----:B------:R-:W-:Y:S01]  /*289b0*/  IMAD.WIDE R28, R33, 0x2, R244 ;  /* 0x00000002211c7825 */ /* 0x000fe200078e02f4 */
[----:B------:R-:W-:-:S06]  /*289c0*/  PRMT R36, R16, 0x7632, R36 ;  /* 0x0000763210247816 */ /* 0x000fcc0000000024 */
[----:B------:R-:W2:Y:S01]  /*289d0*/  LDC R20, c[0x0][0x248] ;  /* 0x00009200ff147b82 */ /* 0x000ea20000000800 */
[----:B------:R1:W-:Y:S01]  /*289e0*/  @P5 STG.E.U16 desc[UR60][R28.64], R16 ;  /* 0x000000101c005986 */ /* 0x0003e2000c10153c */
[----:B------:R-:W-:Y:S01]  /*289f0*/  ISETP.LT.AND P5, PT, R220, R35, !P6 ;  /* 0x00000023dc00720c */ /* 0x000fe200077a1270 */
[----:B---3--:R-:W-:-:S05]  /*28a00*/  IMAD.IADD R31, R33, 0x1, R30 ;  /* 0x00000001211f7824 */ /* 0x008fca00078e021e */
[----:B------:R-:W3:Y:S01]  /*28a10*/  LDC R35, c[0x0][0x22c] ;  /* 0x00008b00ff237b82 */ /* 0x000ee20000000800 */
[----:B------:R-:W-:-:S07]  /*28a20*/  IMAD.WIDE R24, R33, 0x2, R246 ;  /* 0x0000000221187825 */ /* 0x000fce00078e02f6 */
[----:B------:R-:W2:Y:S01]  /*28a30*/  LDC R33, c[0x0][0x228] ;  /* 0x00008a00ff217b82 */ /* 0x000ea20000000800 */
[----:B------:R-:W-:Y:S01]  /*28a40*/  IMAD.WIDE R26, R31, 0x2, R2 ;  /* 0x000000021f1a7825 */ /* 0x000fe200078e0202 */
[----:B------:R-:W-:Y:S01]  /*28a50*/  @P1 STG.E.U16 desc[UR60][R24.64], R36 ;  /* 0x0000002418001986 */ /* 0x000fe2000c10153c */
[----:B----4-:R-:W-:-:S03]  /*28a60*/  ISETP.LT.AND P1, PT, R223, R32, !P6 ;  /* 0x00000020df00720c */ /* 0x010fc60007721270 */
[----:B------:R4:W-:Y:S01]  /*28a70*/  @P5 STG.E.U16 desc[UR60][R26.64], R12 ;  /* 0x0000000c1a005986 */ /* 0x0009e2000c10153c */
[----:B-1----:R-:W-:Y:S01]  /*28a80*/  ISETP.LT.AND P5, PT, R222, R37, !P6 ;  /* 0x00000025de00720c */ /* 0x002fe200077a1270 */
[----:B------:R-:W1:Y:S01]  /*28a90*/  LDC R16, c[0x0][0x228] ;  /* 0x00008a00ff107b82 */ /* 0x000e620000000800 */
[----:B------:R-:W-:-:S04]  /*28aa0*/  IMAD.WIDE R28, R31, 0x2, R218 ;  /* 0x000000021f1c7825 */ /* 0x000fc800078e02da */
[----:B------:R-:W-:-:S03]  /*28ab0*/  VIADD R0, R217, 0x32 ;  /* 0x00000032d9007836 */ /* 0x000fc60000000000 */
[----:B------:R-:W1:Y:S01]  /*28ac0*/  LDC R37, c[0x0][0x228] ;  /* 0x00008a00ff257b82 */ /* 0x000e620000000800 */
[----:B----4-:R-:W-:Y:S01]  /*28ad0*/  PRMT R27, R12, 0x7632, R27 ;  /* 0x000076320c1b7816 */ /* 0x010fe2000000001b */
[----:B------:R-:W-:Y:S01]  /*28ae0*/  IMAD.WIDE R24, R31, 0x2, R244 ;  /* 0x000000021f187825 */ /* 0x000fe200078e02f4 */
[----:B0-----:R-:W-:-:S03]  /*28af0*/  ISETP.LT.AND P6, PT, R221, R34, !P6 ;  /* 0x00000022dd00720c */ /* 0x001fc600077c1270 */
[----:B------:R0:W-:Y:S01]  /*28b00*/  @P1 STG.E.U16 desc[UR60][R28.64], R27 ;  /* 0x0000001b1c001986 */ /* 0x0001e2000c10153c */
[----:B---3--:R-:W-:Y:S01]  /*28b10*/  ISETP.GE.AND P1, PT, R0, R35, PT ;  /* 0x000000230000720c */ /* 0x008fe20003f26270 */
[----:B------:R-:W3:Y:S02]  /*28b20*/  LDC R12, c[0x0][0x228] ;  /* 0x00008a00ff0c7b82 */ /* 0x000ee40000000800 */
[----:B------:R4:W-:Y:S01]  /*28b30*/  @P5 STG.E.U16 desc[UR60][R24.64], R8 ;  /* 0x0000000818005986 */ /* 0x0009e2000c10153c */
[----:B--2---:R-:W-:-:S05]  /*28b40*/  ISETP.LT.AND P5, PT, R220, R33, !P1 ;  /* 0x00000021dc00720c */ /* 0x004fca0004fa1270 */
[----:B------:R-:W2:Y:S01]  /*28b50*/  LDC R33, c[0x0][0x22c] ;  /* 0x00008b00ff217b82 */ /* 0x000ea20000000800 */
[----:B------:R-:W-:Y:S01]  /*28b60*/  PRMT R0, R8, 0x7632, R0 ;  /* 0x0000763208007816 */ /* 0x000fe20000000000 */
[----:B0-----:R-:W-:-:S04]  /*28b70*/  IMAD.WIDE R26, R31, 0x2, R246 ;  /* 0x000000021f1a7825 */ /* 0x001fc800078e02f6 */
[----:B------:R-:W-:Y:S02]  /*28b80*/  IMAD.IADD R31, R31, 0x1, R20 ;  /* 0x000000011f1f7824 */ /* 0x000fe400078e0214 */
[----:B------:R-:W0:Y:S01]  /*28b90*/  LDC R35, c[0x0][0x228] ;  /* 0x00008a00ff237b82 */ /* 0x000e220000000800 */
[----:B------:R3:W-:Y:S01]  /*28ba0*/  @P6 STG.E.U16 desc[UR60][R26.64], R0 ;  /* 0x000000001a006986 */ /* 0x0007e2000c10153c */
[----:B------:R-:W-:Y:S01]  /*28bb0*/  IMAD.WIDE R28, R31, 0x2, R2 ;  /* 0x000000021f1c7825 */ /* 0x000fe200078e0202 */
[----:B-1----:R-:W-:-:S05]  /*28bc0*/  ISETP.LT.AND P6, PT, R223, R16, !P1 ;  /* 0x00000010df00720c */ /* 0x002fca0004fc1270 */
[----:B----4-:R-:W1:Y:S01]  /*28bd0*/  LDC R8, c[0x0][0x248] ;  /* 0x00009200ff087b82 */ /* 0x010e620000000800 */
[----:B------:R-:W-:Y:S01]  /*28be0*/  @P5 STG.E.U16 desc[UR60][R28.64], R21 ;  /* 0x000000151c005986 */ /* 0x000fe2000c10153c */
[----:B------:R-:W-:-:S06]  /*28bf0*/  ISETP.LT.AND P5, PT, R222, R37, !P1 ;  /* 0x00000025de00720c */ /* 0x000fcc0004fa1270 */
        /* <DEDUP_REMOVED lines=8> */
[----:B--2---:R-:W-:-:S03]  /*28c80*/  ISETP.GE.AND P6, PT, R0, R33, PT ;  /* 0x000000210000720c */ /* 0x004fc60003fc6270 */
[----:B------:R-:W-:Y:S01]  /*28c90*/  @P5 STG.E.U16 desc[UR60][R26.64], R17 ;  /* 0x000000111a005986 */ /* 0x000fe2000c10153c */
[----:B0-----:R-:W-:Y:S01]  /*28ca0*/  ISETP.LT.AND P5, PT, R220, R35, !P6 ;  /* 0x00000023dc00720c */ /* 0x001fe200077a1270 */
[----:B------:R-:W0:Y:S01]  /*28cb0*/  LDC R12, c[0x0][0x228] ;  /* 0x00008a00ff0c7b82 */ /* 0x000e220000000800 */
[----:B------:R-:W-:-:S07]  /*28cc0*/  PRMT R25, R17, 0x7632, R25 ;  /* 0x0000763211197816 */ /* 0x000fce0000000019 */
[----:B------:R-:W2:Y:S01]  /*28cd0*/  LDC R29, c[0x0][0x22c] ;  /* 0x00008b00ff1d7b82 */ /* 0x000ea20000000800 */
[----:B------:R-:W-:-:S04]  /*28ce0*/  IMAD.WIDE R20, R31, 0x2, R246 ;  /* 0x000000021f147825 */ /* 0x000fc800078e02f6 */
[----:B-1----:R-:W-:-:S03]  /*28cf0*/  IMAD.IADD R31, R31, 0x1, R8 ;  /* 0x000000011f1f7824 */ /* 0x002fc600078e0208 */
[----:B------:R-:W1:Y:S01]  /*28d00*/  LDC R33, c[0x0][0x228] ;  /* 0x00008a00ff217b82 */ /* 0x000e620000000800 */
[----:B------:R3:W-:Y:S01]  /*28d10*/  @P1 STG.E.U16 desc[UR60][R20.64], R25 ;  /* 0x0000001914001986 */ /* 0x0007e2000c10153c */
[----:B----4-:R-:W-:-:S06]  /*28d20*/  ISETP.LT.AND P1, PT, R223, R16, !P6 ;  /* 0x00000010df00720c */ /* 0x010fcc0007721270 */
        /* <DEDUP_REMOVED lines=10> */
[----:B0-----:R-:W-:-:S03]  /*28dd0*/  ISETP.LT.AND P6, PT, R221, R12, !P6 ;  /* 0x0000000cdd00720c */ /* 0x001fc600077c1270 */
[----:B--2---:R-:W-:Y:S02]  /*28de0*/  ISETP.GE.AND P1, PT, R0, R29, PT ;  /* 0x0000001d0000720c */ /* 0x004fe40003f26270 */
[----:B------:R-:W0:Y:S01]  /*28df0*/  LDC R28, c[0x0][0x228] ;  /* 0x00008a00ff1c7b82 */ /* 0x000e220000000800 */
[----:B------:R-:W-:-:S07]  /*28e00*/  IMAD.WIDE R20, R31, 0x2, R244 ;  /* 0x000000021f147825 */ /* 0x000fce00078e02f4 */
[----:B------:R-:W2:Y:S01]  /*28e10*/  LDC R27, c[0x0][0x22c] ;  /* 0x00008b00ff1b7b82 */ /* 0x000ea20000000800 */
[----:B------:R3:W-:Y:S01]  /*28e20*/  @P5 STG.E.U16 desc[UR60][R20.64], R9 ;  /* 0x0000000914005986 */ /* 0x0007e2000c10153c */
[----:B-1----:R-:W-:Y:S01]  /*28e30*/  ISETP.LT.AND P5, PT, R220, R33, !P1 ;  /* 0x00000021dc00720c */ /* 0x002fe20004fa1270 */
[----:B----4-:R-:W-:Y:S01]  /*28e40*/  IMAD.IADD R25, R31, 0x1, R8 ;  /* 0x000000011f197824 */ /* 0x010fe200078e0208 */
[----:B------:R-:W-:Y:S01]  /*28e50*/  PRMT R30, R9, 0x7632, R30 ;  /* 0x00007632091e7816 */ /* 0x000fe2000000001e */
[----:B------:R-:W-:-:S03]  /*28e60*/  IMAD.WIDE R12, R31, 0x2, R246 ;  /* 0x000000021f0c7825 */ /* 0x000fc600078e02f6 */
[----:B------:R-:W1:Y:S01]  /*28e70*/  LDC R29, c[0x0][0x228] ;  /* 0x00008a00ff1d7b82 */ /* 0x000e620000000800 */
[----:B------:R-:W-:Y:S01]  /*28e80*/  IMAD.WIDE R16, R25, 0x2, R2 ;  /* 0x0000000219107825 */ /* 0x000fe200078e0202 */
[----:B------:R-:W-:Y:S01]  /*28e90*/  @P6 STG.E.U16 desc[UR60][R12.64], R30 ;  /* 0x0000001e0c006986 */ /* 0x000fe2000c10153c */
[----:B---3--:R-:W-:-:S05]  /*28ea0*/  ISETP.LT.AND P6, PT, R223, R26, !P1 ;  /* 0x0000001adf00720c */ /* 0x008fca0004fc1270 */
[----:B------:R-:W3:Y:S01]  /*28eb0*/  LDC R24, c[0x0][0x248] ;  /* 0x00009200ff187b82 */ /* 0x000ee20000000800 */
[----:B------:R4:W-:Y:S01]  /*28ec0*/  @P5 STG.E.U16 desc[UR60][R16.64], R22 ;  /* 0x0000001610005986 */ /* 0x0009e2000c10153c */
[----:B------:R-:W-:Y:S01]  /*28ed0*/  ISETP.LT.AND P5, PT, R222, R35, !P1 ;  /* 0x00000023de00720c */ /* 0x000fe20004fa1270 */
[----:B------:R-:W-:-:S05]  /*28ee0*/  IMAD.WIDE R8, R25, 0x2, R218 ;  /* 0x0000000219087825 */ /* 0x000fca00078e02da */
[----:B------:R-:W3:Y:S01]  /*28ef0*/  LDC R20, c[0x0][0x228] ;  /* 0x00008a00ff147b82 */ /* 0x000ee20000000800 */
[----:B------:R-:W-:Y:S01]  /*28f00*/  VIADD R0, R217, 0x35 ;  /* 0x00000035d9007836 */ /* 0x000fe20000000000 */
[----:B----4-:R-:W-:-:S06]  /*28f10*/  PRMT R17, R22, 0x7632, R17 ;  /* 0x0000763216117816 */ /* 0x010fcc0000000011 */
[----:B------:R-:W4:Y:S01]  /*28f20*/  LDC R31, c[0x0][0x228] ;  /* 0x00008a00ff1f7b82 */ /* 0x000f220000000800 */
[----:B------:R-:W-:Y:S01]  /*28f30*/  IMAD.WIDE R12, R25, 0x2, R244 ;  /* 0x00000002190c7825 */ /* 0x000fe200078e02f4 */
[----:B------:R1:W-:Y:S01]  /*28f40*/  @P6 STG.E.U16 desc[UR60][R8.64], R17 ;  /* 0x0000001108006986 */ /* 0x0003e2000c10153c */
[----:B0-----:R-:W-:Y:S02]  /*28f50*/  ISETP.LT.AND P1, PT, R221, R28, !P1 ;  /* 0x0000001cdd00720c */ /* 0x001fe40004f21270 */
[----:B--2---:R-:W-:Y:S01]  /*28f60*/  ISETP.GE.AND P6, PT, R0, R27, PT ;  /* 0x0000001b0000720c */ /* 0x004fe20003fc6270 */
[----:B------:R0:W-:Y:S02]  /*28f70*/  @P5 STG.E.U16 desc[UR60][R12.64], R18 ;  /* 0x000000120c005986 */ /* 0x0001e4000c10153c */
[----:B------:R-:W2:Y:S01]  /*28f80*/  LDC R22, c[0x0][0x228] ;  /* 0x00008a00ff167b82 */ /* 0x000ea20000000800 */
[----:B-1----:R-:W-:Y:S02]  /*28f90*/  ISETP.LT.AND P5, PT, R220, R29, !P6 ;  /* 0x0000001ddc00720c */ /* 0x002fe400077a1270 */
[----:B------:R-:W-:-:S05]  /*28fa0*/  PRMT R0, R18, 0x7632, R0 ;  /* 0x0000763212007816 */ /* 0x000fca0000000000 */
[----:B------:R-:W1:Y:S01]  /*28fb0*/  LDC R21, c[0x0][0x22c] ;  /* 0x00008b00ff157b82 */ /* 0x000e620000000800 */
[----:B------:R-:W-:-:S04]  /*28fc0*/  IMAD.WIDE R16, R25, 0x2, R246 ;  /* 0x0000000219107825 */ /* 0x000fc800078e02f6 */
[----:B---3--:R-:W-:-:S03]  /*28fd0*/  IMAD.IADD R25, R25, 0x1, R24 ;  /* 0x0000000119197824 */ /* 0x008fc600078e0218 */
[----:B------:R-:W3:Y:S01]  /*28fe0*/  LDC R27, c[0x0][0x228] ;  /* 0x00008a00ff1b7b82 */ /* 0x000ee20000000800 */
[----:B------:R-:W-:Y:S01]  /*28ff0*/  IMAD.WIDE R8, R25, 0x2, R2 ;  /* 0x0000000219087825 */ /* 0x000fe200078e0202 */
[----:B------:R-:W-:Y:S01]  /*29000*/  @P1 STG.E.U16 desc[UR60][R16.64], R0 ;  /* 0x0000000010001986 */ /* 0x000fe2000c10153c */
[----:B------:R-:W-:-:S05]  /*29010*/  ISETP.LT.AND P1, PT, R223, R20, !P6 ;  /* 0x00000014df00720c */ /* 0x000fca0007721270 */
[----:B0-----:R-:W0:Y:S01]  /*29020*/  LDC R18, c[0x0][0x248] ;  /* 0x00009200ff127b82 */ /* 0x001e220000000800 */
[----:B------:R2:W-:Y:S01]  /*29030*/  @P5 STG.E.U16 desc[UR60][R8.64], R14 ;  /* 0x0000000e08005986 */ /* 0x0005e2000c10153c */
[----:B----4-:R-:W-:-:S06]  /*29040*/  ISETP.LT.AND P5, PT, R222, R31, !P6 ;  /* 0x0000001fde00720c */ /* 0x010fcc00077a1270 */
[----:B------:R-:W4:Y:S01]  /*29050*/  LDC R20, c[0x0][0x228] ;  /* 0x00008a00ff147b82 */ /* 0x000f220000000800 */
[----:B------:R-:W-:Y:S01]  /*29060*/  IMAD.WIDE R12, R25, 0x2, R218 ;  /* 0x00000002190c7825 */ /* 0x000fe200078e02da */
[----:B--2---:R-:W-:-:S03]  /*29070*/  PRMT R9, R14, 0x7632, R9 ;  /* 0x000076320e097816 */ /* 0x004fc60000000009 */
[----:B------:R-:W-:-:S03]  /*29080*/  VIADD R0, R217, 0x36 ;  /* 0x00000036d9007836 */ /* 0x000fc60000000000 */
[----:B------:R-:W2:Y:S01]  /*29090*/  LDC R29, c[0x0][0x228] ;  /* 0x00008a00ff1d7b82 */ /* 0x000ea20000000800 */
[----:B------:R-:W-:Y:S01]  /*290a0*/  IMAD.WIDE R16, R25, 0x2, R244 ;  /* 0x0000000219107825 */ /* 0x000fe200078e02f4 */
[----:B------:R-:W-:Y:S01]  /*290b0*/  ISETP.LT.AND P6, PT, R221, R22, !P6 ;  /* 0x00000016dd00720c */ /* 0x000fe200077c1270 */
[----:B------:R3:W-:Y:S01]  /*290c0*/  @P1 STG.E.U16 desc[UR60][R12.64], R9 ;  /* 0x000000090c001986 */ /* 0x0007e2000c10153c */
[----:B-1----:R-:W-:-:S03]  /*290d0*/  ISETP.GE.AND P1, PT, R0, R21, PT ;  /* 0x000000150000720c */ /* 0x002fc60003f26270 */
[----:B------:R1:W-:Y:S01]  /*290e0*/  @P5 STG.E.U16 desc[UR60][R16.64], R10 ;  /* 0x0000000a10005986 */ /* 0x0003e2000c10153c */
[----:B------:R-:W2:Y:S01]  /*290f0*/  LDC R14, c[0x0][0x228] ;  /* 0x00008a00ff0e7b82 */ /* 0x000ea20000000800 */
[----:B---3--:R-:W-:-:S07]  /*29100*/  ISETP.LT.AND P5, PT, R220, R27, !P1 ;  /* 0x0000001bdc00720c */ /* 0x008fce0004fa1270 */
[----:B------:R-:W3:Y:S01]  /*29110*/  LDC R21, c[0x0][0x22c] ;  /* 0x00008b00ff157b82 */ /* 0x000ee20000000800 */
[----:B------:R-:W-:Y:S01]  /*29120*/  PRMT R13, R10, 0x7632, R13 ;  /* 0x000076320a0d7816 */ /* 0x000fe2000000000d */
[----:B------:R-:W-:-:S04]  /*29130*/  IMAD.WIDE R8, R25, 0x2, R246 ;  /* 0x0000000219087825 */ /* 0x000fc800078e02f6 */
[----:B0-----:R-:W-:Y:S02]  /*29140*/  IMAD.IADD R25, R25, 0x1, R18 ;  /* 0x0000000119197824 */ /* 0x001fe400078e0212 */
[----:B------:R-:W0:Y:S01]  /*29150*/  LDC R27, c[0x0][0x228] ;  /* 0x00008a00ff1b7b82 */ /* 0x000e220000000800 */
[----:B------:R1:W-:Y:S01]  /*29160*/  @P6 STG.E.U16 desc[UR60][R8.64], R13 ;  /* 0x0000000d08006986 */ /* 0x0003e2000c10153c */
[----:B----4-:R-:W-:-:S06]  /*29170*/  ISETP.LT.AND P6, PT, R223, R20, !P1 ;  /* 0x00000014df00720c */ /* 0x010fcc0004fc1270 */
[----:B-1----:R-:W1:Y:S01]  /*29180*/  LDC R10, c[0x0][0x248] ;  /* 0x00009200ff0a7b82 */ /* 0x002e620000000800 */
[----:B------:R-:W-:-:S07]  /*29190*/  IMAD.WIDE R12, R25, 0x2, R2 ;  /* 0x00000002190c7825 */ /* 0x000fce00078e0202 */
[----:B------:R-:W4:Y:S01]  /*291a0*/  LDC R18, c[0x0][0x228] ;  /* 0x00008a00ff127b82 */ /* 0x000f220000000800 */
[----:B------:R-:W-:Y:S01]  /*291b0*/  @P5 STG.E.U16 desc[UR60][R12.64], R23 ;  /* 0x000000170c005986 */ /* 0x000fe2000c10153c */
[----:B--2---:R-:W-:Y:S01]  /*291c0*/  ISETP.LT.AND P5, PT, R222, R29, !P1 ;  /* 0x0000001dde00720c */ /* 0x004fe20004fa1270 */
[----:B------:R-:W-:Y:S01]  /*291d0*/  IMAD.WIDE R16, R25, 0x2, R218 ;  /* 0x0000000219107825 */ /* 0x000fe200078e02da */
[----:B------:R-:W-:-:S04]  /*291e0*/  PRMT R9, R23, 0x7632, R9 ;  /* 0x0000763217097816 */ /* 0x000fc80000000009 */
[----:B------:R-:W2:Y:S01]  /*291f0*/  LDC R29, c[0x0][0x228] ;  /* 0x00008a00ff1d7b82 */ /* 0x000ea20000000800 */
[----:B------:R-:W-:Y:S01]  /*29200*/  VIADD R0, R217, 0x37 ;  /* 0x00000037d9007836 */ /* 0x000fe20000000000 */
[----:B------:R3:W-:Y:S01]  /*29210*/  @P6 STG.E.U16 desc[UR60][R16.64], R9 ;  /* 0x0000000910006986 */ /* 0x0007e2000c10153c */
[----:B------:R-:W-:-:S03]  /*29220*/  ISETP.LT.AND P1, PT, R221, R14, !P1 ;  /* 0x0000000edd00720c */ /* 0x000fc60004f21270 */
[----:B---3--:R-:W-:Y:S02]  /*29230*/  ISETP.GE.AND P6, PT, R0, R21, PT ;  /* 0x000000150000720c */ /* 0x008fe40003fc6270 */
[----:B------:R-:W3:Y:S01]  /*29240*/  LDC R14, c[0x0][0x228] ;  /* 0x00008a00ff0e7b82 */ /* 0x000ee20000000800 */
[----:B------:R-:W-:-:S07]  /*29250*/  IMAD.WIDE R8, R25, 0x2, R244 ;  /* 0x0000000219087825 */ /* 0x000fce00078e02f4 */
[----:B------:R-:W3:Y:S01]  /*29260*/  LDC R21, c[0x0][0x22c] ;  /* 0x00008b00ff157b82 */ /* 0x000ee20000000800 */
[----:B------:R-:W-:Y:S01]  /*29270*/  @P5 STG.E.U16 desc[UR60][R8.64], R19 ;  /* 0x0000001308005986 */ /* 0x000fe2000c10153c */
[----:B0-----:R-:W-:Y:S01]  /*29280*/  ISETP.LT.AND P5, PT, R220, R27, !P6 ;  /* 0x0000001bdc00720c */ /* 0x001fe200077a1270 */
[----:B------:R-:W-:Y:S01]  /*29290*/  IMAD.WIDE R12, R25, 0x2, R246 ;  /* 0x00000002190c7825 */ /* 0x000fe200078e02f6 */
[----:B------:R-:W-:-:S04]  /*292a0*/  PRMT R17, R19, 0x7632, R17 ;  /* 0x0000763213117816 */ /* 0x000fc80000000011 */
[----:B------:R-:W0:Y:S01]  /*292b0*/  LDC R23, c[0x0][0x228] ;  /* 0x00008a00ff177b82 */ /* 0x000e220000000800 */
[----:B-1----:R-:W-:Y:S01]  /*292c0*/  IMAD.IADD R25, R25, 0x1, R10 ;  /* 0x0000000119197824 */ /* 0x002fe200078e020a */
[----:B------:R1:W-:Y:S01]  /*292d0*/  @P1 STG.E.U16 desc[UR60][R12.64], R17 ;  /* 0x000000110c001986 */ /* 0x0003e2000c10153c */
[----:B----4-:R-:W-:-:S05]  /*292e0*/  ISETP.LT.AND P1, PT, R223, R18, !P6 ;  /* 0x00000012df00720c */ /* 0x010fca0007721270 */
[----:B------:R-:W4:Y:S01]  /*292f0*/  LDC R10, c[0x0][0x248] ;  /* 0x00009200ff0a7b82 */ /* 0x000f220000000800 */
[----:B-1----:R-:W-:-:S07]  /*29300*/  IMAD.WIDE R16, R25, 0x2, R2 ;  /* 0x0000000219107825 */ /* 0x002fce00078e0202 */
[----:B------:R-:W1:Y:S01]  /*29310*/  LDC R18, c[0x0][0x228] ;  /* 0x00008a00ff127b82 */ /* 0x000e620000000800 */
[----:B------:R-:W-:Y:S01]  /*29320*/  PRMT R13, R15, 0x7632, R13 ;  /* 0x000076320f0d7816 */ /* 0x000fe2000000000d */
[----:B------:R-:W-:Y:S01]  /*29330*/  @P5 STG.E.U16 desc[UR60][R16.64], R15 ;  /* 0x0000000f10005986 */ /* 0x000fe2000c10153c */
[----:B--2---:R-:W-:Y:S01]  /*29340*/  ISETP.LT.AND P5, PT, R222, R29, !P6 ;  /* 0x0000001dde00720c */ /* 0x004fe200077a1270 */
[----:B------:R-:W-:-:S04]  /*29350*/  IMAD.WIDE R8, R25, 0x2, R218 ;  /* 0x0000000219087825 */ /* 0x000fc800078e02da */
[----:B------:R-:W2:Y:S01]  /*29360*/  LDC R19, c[0x0][0x228] ;  /* 0x00008a00ff137b82 */ /* 0x000ea20000000800 */
[----:B------:R-:W-:Y:S01]  /*29370*/  VIADD R0, R217, 0x38 ;  /* 0x00000038d9007836 */ /* 0x000fe20000000000 */
[----:B------:R0:W-:Y:S01]  /*29380*/  @P1 STG.E.U16 desc[UR60][R8.64], R13 ;  /* 0x0000000d08001986 */ /* 0x0001e2000c10153c */
[----:B---3--:R-:W-:-:S03]  /*29390*/  ISETP.LT.AND P6, PT, R221, R14, !P6 ;  /* 0x0000000edd00720c */ /* 0x008fc600077c1270 */
[----:B------:R-:W-:Y:S02]  /*293a0*/  ISETP.GE.AND P1, PT, R0, R21, PT ;  /* 0x000000150000720c */ /* 0x000fe40003f26270 */
[----:B------:R-:W3:Y:S01]  /*293b0*/  LDC R20, c[0x0][0x228] ;  /* 0x00008a00ff147b82 */ /* 0x000ee20000000800 */
        /* <DEDUP_REMOVED lines=9> */
[----:B-1----:R-:W-:-:S05]  /*29450*/  ISETP.LT.AND P6, PT, R223, R18, !P1 ;  /* 0x00000012df00720c */ /* 0x002fca0004fc1270 */
[----:B------:R-:W1:Y:S01]  /*29460*/  LDC R16, c[0x0][0x248] ;  /* 0x00009200ff107b82 */ /* 0x000e620000000800 */
[----:B----4-:R-:W-:-:S07]  /*29470*/  IMAD.WIDE R8, R25, 0x2, R2 ;  /* 0x0000000219087825 */ /* 0x010fce00078e0202 */
[----:B------:R-:W4:Y:S01]  /*29480*/  LDC R18, c[0x0][0x228] ;  /* 0x00008a00ff127b82 */ /* 0x000f220000000800 */
        /* <DEDUP_REMOVED lines=8> */
[----:B0-----:R-:W-:Y:S02]  /*29510*/  ISETP.GE.AND P6, PT, R0, R17, PT ;  /* 0x000000110000720c */ /* 0x001fe40003fc6270 */
[----:B------:R-:W0:Y:S01]  /*29520*/  LDC R14, c[0x0][0x228] ;  /* 0x00008a00ff0e7b82 */ /* 0x000e220000000800 */
[----:B------:R-:W-:-:S07]  /*29530*/  IMAD.WIDE R12, R25, 0x2, R244 ;  /* 0x00000002190c7825 */ /* 0x000fce00078e02f4 */
[----:B------:R-:W3:Y:S01]  /*29540*/  LDC R17, c[0x0][0x22c] ;  /* 0x00008b00ff117b82 */ /* 0x000ee20000000800 */
[----:B------:R2:W-:Y:S01]  /*29550*/  @P5 STG.E.U16 desc[UR60][R12.64], R92 ;  /* 0x0000005c0c005986 */ /* 0x0005e2000c10153c */
[----:B------:R-:W-:Y:S01]  /*29560*/  ISETP.LT.AND P5, PT, R220, R21, !P6 ;  /* 0x00000015dc00720c */ /* 0x000fe200077a1270 */
[C---:B-1----:R-:W-:Y:S01]  /*29570*/  IMAD.IADD R15, R25.reuse, 0x1, R16 ;  /* 0x00000001190f7824 */ /* 0x042fe200078e0210 */
[----:B------:R-:W-:Y:S01]  /*29580*/  PRMT R20, R92, 0x7632, R20 ;  /* 0x000076325c147816 */ /* 0x000fe20000000014 */
[----:B------:R-:W-:-:S03]  /*29590*/  IMAD.WIDE R8, R25, 0x2, R246 ;  /* 0x0000000219087825 */ /* 0x000fc600078e02f6 */
[----:B------:R-:W1:Y:S01]  /*295a0*/  LDC R21, c[0x0][0x228] ;  /* 0x00008a00ff157b82 */ /* 0x000e620000000800 */
[----:B------:R-:W-:Y:S01]  /*295b0*/  IMAD.WIDE R10, R15, 0x2, R2 ;  /* 0x000000020f0a7825 */ /* 0x000fe200078e0202 */
[----:B------:R-:W-:Y:S01]  /*295c0*/  @P1 STG.E.U16 desc[UR60][R8.64], R20 ;  /* 0x0000001408001986 */ /* 0x000fe2000c10153c */
[----:B----4-:R-:W-:-:S05]  /*295d0*/  ISETP.LT.AND P1, PT, R223, R18, !P6 ;  /* 0x00000012df00720c */ /* 0x010fca0007721270 */
[----:B------:R-:W4:Y:S01]  /*295e0*/  LDC R4, c[0x0][0x248] ;  /* 0x00009200ff047b82 */ /* 0x000f220000000800 */
[----:B------:R0:W-:Y:S01]  /*295f0*/  @P5 STG.E.U16 desc[UR60][R10.64], R96 ;  /* 0x000000600a005986 */ /* 0x0001e2000c10153c */
[----:B--2---:R-:W-:-:S06]  /*29600*/  ISETP.LT.AND P5, PT, R222, R19, !P6 ;  /* 0x00000013de00720c */ /* 0x004fcc00077a1270 */
[----:B------:R-:W2:Y:S01]  /*29610*/  LDC R16, c[0x0][0x228] ;  /* 0x00008a00ff107b82 */ /* 0x000ea20000000800 */
[----:B------:R-:W-:Y:S01]  /*29620*/  IMAD.WIDE R12, R15, 0x2, R218 ;  /* 0x000000020f0c7825 */ /* 0x000fe200078e02da */
[----:B0-----:R-:W-:-:S03]  /*29630*/  PRMT R11, R96, 0x7632, R11 ;  /* 0x00007632600b7816 */ /* 0x001fc6000000000b */
[----:B------:R-:W-:-:S03]  /*29640*/  VIADD R0, R217, 0x3a ;  /* 0x0000003ad9007836 */ /* 0x000fc60000000000 */
[----:B------:R-:W0:Y:S01]  /*29650*/  LDC R19, c[0x0][0x228] ;  /* 0x00008a00ff137b82 */ /* 0x000e220000000800 */
[----:B------:R-:W-:Y:S01]  /*29660*/  ISETP.LT.AND P6, PT, R221, R14, !P6 ;  /* 0x0000000edd00720c */ /* 0x000fe200077c1270 */
[----:B------:R-:W-:Y:S01]  /*29670*/  IMAD.WIDE R8, R15, 0x2, R244 ;  /* 0x000000020f087825 */ /* 0x000fe200078e02f4 */
[----:B------:R1:W-:Y:S01]  /*29680*/  @P1 STG.E.U16 desc[UR60][R12.64], R11 ;  /* 0x0000000b0c001986 */ /* 0x0003e2000c10153c */
[----:B---3--:R-:W-:-:S03]  /*29690*/  ISETP.GE.AND P1, PT, R0, R17, PT ;  /* 0x000000110000720c */ /* 0x008fc60003f26270 */
[----:B------:R3:W-:Y:S01]  /*296a0*/  @P5 STG.E.U16 desc[UR60][R8.64], R100 ;  /* 0x0000006408005986 */ /* 0x0007e2000c10153c */
[----:B------:R-:W3:Y:S01]  /*296b0*/  LDC R18, c[0x0][0x228] ;  /* 0x00008a00ff127b82 */ /* 0x000ee20000000800 */
[----:B-1----:R-:W-:Y:S02]  /*296c0*/  ISETP.LT.AND P5, PT, R220, R21, !P1 ;  /* 0x00000015dc00720c */ /* 0x002fe40004fa1270 */
[----:B------:R-:W-:-:S05]  /*296d0*/  PRMT R0, R100, 0x7632, R0 ;  /* 0x0000763264007816 */ /* 0x000fca0000000000 */
[----:B------:R-:W1:Y:S01]  /*296e0*/  LDC R17, c[0x0][0x22c] ;  /* 0x00008b00ff117b82 */ /* 0x000e620000000800 */
[----:B------:R-:W-:-:S04]  /*296f0*/  IMAD.WIDE R10, R15, 0x2, R246 ;  /* 0x000000020f0a7825 */ /* 0x000fc800078e02f6 */
[----:B----4-:R-:W-:-:S03]  /*29700*/  IMAD.IADD R15, R15, 0x1, R4 ;  /* 0x000000010f0f7824 */ /* 0x010fc600078e0204 */
[----:B------:R-:W4:Y:S01]  /*29710*/  LDC R21, c[0x0][0x228] ;  /* 0x00008a00ff157b82 */ /* 0x000f220000000800 */
[----:B------:R3:W-:Y:S01]  /*29720*/  @P6 STG.E.U16 desc[UR60][R10.64], R0 ;  /* 0x000000000a006986 */ /* 0x0007e2000c10153c */
[----:B--2---:R-:W-:Y:S01]  /*29730*/  ISETP.LT.AND P6, PT, R223, R16, !P1 ;  /* 0x00000010df00720c */ /* 0x004fe20004fc1270 */
[----:B------:R-:W-:-:S05]  /*29740*/  IMAD.WIDE R12, R15, 0x2, R2 ;  /* 0x000000020f0c7825 */ /* 0x000fca00078e0202 */
[----:B------:R-:W2:Y:S01]  /*29750*/  LDC R14, c[0x0][0x248] ;  /* 0x00009200ff0e7b82 */ /* 0x000ea20000000800 */
[----:B------:R-:W-:Y:S01]  /*29760*/  @P5 STG.E.U16 desc[UR60][R12.64], R5 ;  /* 0x000000050c005986 */ /* 0x000fe2000c10153c */
[----:B0-----:R-:W-:Y:S01]  /*29770*/  ISETP.LT.AND P5, PT, R222, R19, !P1 ;  /* 0x00000013de00720c */ /* 0x001fe20004fa1270 */
[----:B---3--:R-:W-:Y:S01]  /*29780*/  IMAD.WIDE R8, R15, 0x2, R218 ;  /* 0x000000020f087825 */ /* 0x008fe200078e02da */
[----:B------:R-:W-:-:S04]  /*29790*/  PRMT R4, R5, 0x7632, R4 ;  /* 0x0000763205047816 */ /* 0x000fc80000000004 */
[----:B------:R-:W0:Y:S01]  /*297a0*/  LDC R16, c[0x0][0x228] ;  /* 0x00008a00ff107b82 */ /* 0x000e220000000800 */
[----:B------:R-:W-:Y:S01]  /*297b0*/  VIADD R0, R217, 0x3b ;  /* 0x0000003bd9007836 */ /* 0x000fe20000000000 */
[----:B------:R3:W-:Y:S01]  /*297c0*/  @P6 STG.E.U16 desc[UR60][R8.64], R4 ;  /* 0x0000000408006986 */ /* 0x0007e2000c10153c */
[----:B------:R-:W-:Y:S01]  /*297d0*/  IMAD.WIDE R10, R15, 0x2, R244 ;  /* 0x000000020f0a7825 */ /* 0x000fe200078e02f4 */
[----:B------:R-:W-:-:S04]  /*297e0*/  ISETP.LT.AND P6, PT, R221, R18, !P1 ;  /* 0x00000012dd00720c */ /* 0x000fc80004fc1270 */
[----:B------:R-:W0:Y:S01]  /*297f0*/  LDC R19, c[0x0][0x228] ;  /* 0x00008a00ff137b82 */ /* 0x000e220000000800 */
[----:B-1----:R-:W-:Y:S01]  /*29800*/  ISETP.GE.AND P1, PT, R0, R17, PT ;  /* 0x000000110000720c */ /* 0x002fe20003f26270 */
[----:B------:R-:W-:Y:S03]  /*29810*/  @P5 STG.E.U16 desc[UR60][R10.64], R93 ;  /* 0x0000005d0a005986 */ /* 0x000fe6000c10153c */
[----:B----4-:R-:W-:-:S03]  /*29820*/  ISETP.LT.AND P5, PT, R220, R21, !P1 ;  /* 0x00000015dc00720c */ /* 0x010fc60004fa1270 */
[----:B------:R-:W1:Y:S01]  /*29830*/  LDC R18, c[0x0][0x228] ;  /* 0x00008a00ff127b82 */ /* 0x000e620000000800 */
[----:B---3--:R-:W-:Y:S01]  /*29840*/  PRMT R9, R93, 0x7632, R9 ;  /* 0x000076325d097816 */ /* 0x008fe20000000009 */
[----:B------:R-:W-:-:S06]  /*29850*/  IMAD.WIDE R4, R15, 0x2, R246 ;  /* 0x000000020f047825 */ /* 0x000fcc00078e02f6 */
[----:B------:R-:W3:Y:S01]  /*29860*/  LDC R13, c[0x0][0x22c] ;  /* 0x00008b00ff0d7b82 */ /* 0x000ee20000000800 */
[----:B--2---:R-:W-:Y:S01]  /*29870*/  IMAD.IADD R15, R15, 0x1, R14 ;  /* 0x000000010f0f7824 */ /* 0x004fe200078e020e */
[----:B------:R2:W-:Y:S01]  /*29880*/  @P6 STG.E.U16 desc[UR60][R4.64], R9 ;  /* 0x0000000904006986 */ /* 0x0005e2000c10153c */
[----:B0-----:R-:W-:-:S05]  /*29890*/  ISETP.LT.AND P6, PT, R223, R16, !P1 ;  /* 0x00000010df00720c */ /* 0x001fca0004fc1270 */
[----:B------:R-:W0:Y:S01]  /*298a0*/  LDC R17, c[0x0][0x228] ;  /* 0x00008a00ff117b82 */ /* 0x000e220000000800 */
[----:B--2---:R-:W-:-:S07]  /*298b0*/  IMAD.WIDE R8, R15, 0x2, R2 ;  /* 0x000000020f087825 */ /* 0x004fce00078e0202 */
[----:B------:R-:W2:Y:S01]  /*298c0*/  LDC R12, c[0x0][0x248] ;  /* 0x00009200ff0c7b82 */ /* 0x000ea20000000800 */
[----:B------:R-:W-:Y:S01]  /*298d0*/  @P5 STG.E.U16 desc[UR60][R8.64], R97 ;  /* 0x0000006108005986 */ /* 0x000fe2000c10153c */
[----:B------:R-:W-:Y:S01]  /*298e0*/  ISETP.LT.AND P5, PT, R222, R19, !P1 ;  /* 0x00000013de00720c */ /* 0x000fe20004fa1270 */
[----:B------:R-:W-:Y:S01]  /*298f0*/  IMAD.WIDE R10, R15, 0x2, R218 ;  /* 0x000000020f0a7825 */ /* 0x000fe200078e02da */
[----:B------:R-:W-:-:S04]  /*29900*/  PRMT R5, R97, 0x7632, R5 ;  /* 0x0000763261057816 */ /* 0x000fc80000000005 */
[----:B------:R-:W4:Y:S01]  /*29910*/  LDC R14, c[0x0][0x228] ;  /* 0x00008a00ff0e7b82 */ /* 0x000f220000000800 */
[----:B------:R-:W-:Y:S01]  /*29920*/  VIADD R0, R217, 0x3c ;  /* 0x0000003cd9007836 */ /* 0x000fe20000000000 */
[----:B------:R3:W-:Y:S01]  /*29930*/  @P6 STG.E.U16 desc[UR60][R10.64], R5 ;  /* 0x000000050a006986 */ /* 0x0007e2000c10153c */
[----:B-1----:R-:W-:-:S05]  /*29940*/  ISETP.LT.AND P6, PT, R221, R18, !P1 ;  /* 0x00000012dd00720c */ /* 0x002fca0004fc1270 */
[----:B------:R-:W1:Y:S01]  /*29950*/  LDC R19, c[0x0][0x228] ;  /* 0x00008a00ff137b82 */ /* 0x000e620000000800 */
[----:B---3--:R-:W-:Y:S01]  /*29960*/  ISETP.GE.AND P1, PT, R0, R13, PT ;  /* 0x0000000d0000720c */ /* 0x008fe20003f26270 */
[----:B------:R-:W-:-:S06]  /*29970*/  IMAD.WIDE R4, R15, 0x2, R244 ;  /* 0x000000020f047825 */ /* 0x000fcc00078e02f4 */
[----:B------:R-:W3:Y:S01]  /*29980*/  LDC R16, c[0x0][0x228] ;  /* 0x00008a00ff107b82 */ /* 0x000ee20000000800 */
[----:B------:R1:W-:Y:S01]  /*29990*/  @P5 STG.E.U16 desc[UR60][R4.64], R101 ;  /* 0x0000006504005986 */ /* 0x0003e2000c10153c */
[----:B0-----:R-:W-:-:S06]  /*299a0*/  ISETP.LT.AND P5, PT, R220, R17, !P1 ;  /* 0x00000011dc00720c */ /* 0x001fcc0004fa1270 */
[----:B------:R-:W0:Y:S01]  /*299b0*/  LDC R17, c[0x0][0x22c] ;  /* 0x00008b00ff117b82 */ /* 0x000e220000000800 */
[----:B--2---:R-:W-:Y:S01]  /*299c0*/  IMAD.IADD R13, R15, 0x1, R12 ;  /* 0x000000010f0d7824 */ /* 0x004fe200078e020c */
[----:B------:R-:W-:Y:S01]  /*299d0*/  PRMT R18, R101, 0x7632, R18 ;  /* 0x0000763265127816 */ /* 0x000fe20000000012 */
[----:B------:R-:W-:-:S05]  /*299e0*/  IMAD.WIDE R8, R15, 0x2, R246 ;  /* 0x000000020f087825 */ /* 0x000fca00078e02f6 */
[----:B------:R-:W2:Y:S01]  /*299f0*/  LDC R15, c[0x0][0x228] ;  /* 0x00008a00ff0f7b82 */ /* 0x000ea20000000800 */
[----:B------:R-:W-:Y:S01]  /*29a00*/  IMAD.WIDE R10, R13, 0x2, R2 ;  /* 0x000000020d0a7825 */ /* 0x000fe200078e0202 */
[----:B------:R-:W-:Y:S01]  /*29a10*/  @P6 STG.E.U16 desc[UR60][R8.64], R18 ;  /* 0x0000001208006986 */ /* 0x000fe2000c10153c */
[----:B----4-:R-:W-:-:S05]  /*29a20*/  ISETP.LT.AND P6, PT, R223, R14, !P1 ;  /* 0x0000000edf00720c */ /* 0x010fca0004fc1270 */
[----:B------:R-:W4:Y:S01]  /*29a30*/  LDC R12, c[0x0][0x248] ;  /* 0x00009200ff0c7b82 */ /* 0x000f220000000800 */
[----:B------:R3:W-:Y:S01]  /*29a40*/  @P5 STG.E.U16 desc[UR60][R10.64], R6 ;  /* 0x000000060a005986 */ /* 0x0007e2000c10153c */
[----:B-1----:R-:W-:Y:S01]  /*29a50*/  ISETP.LT.AND P5, PT, R222, R19, !P1 ;  /* 0x00000013de00720c */ /* 0x002fe20004fa1270 */
[----:B------:R-:W-:-:S05]  /*29a60*/  IMAD.WIDE R4, R13, 0x2, R218 ;  /* 0x000000020d047825 */ /* 0x000fca00078e02da */
[----:B------:R-:W1:Y:S01]  /*29a70*/  LDC R14, c[0x0][0x228] ;  /* 0x00008a00ff0e7b82 */ /* 0x000e620000000800 */
[----:B------:R-:W-:Y:S01]  /*29a80*/  VIADD R0, R217, 0x3d ;  /* 0x0000003dd9007836 */ /* 0x000fe20000000000 */
[----:B---3--:R-:W-:-:S06]  /*29a90*/  PRMT R11, R6, 0x7632, R11 ;  /* 0x00007632060b7816 */ /* 0x008fcc000000000b */
[----:B------:R-:W3:Y:S01]  /*29aa0*/  LDC R19, c[0x0][0x228] ;  /* 0x00008a00ff137b82 */ /* 0x000ee20000000800 */
[----:B------:R-:W-:Y:S01]  /*29ab0*/  IMAD.WIDE R8, R13, 0x2, R244 ;  /* 0x000000020d087825 */ /* 0x000fe200078e02f4 */
[----:B------:R-:W-:Y:S01]  /*29ac0*/  ISETP.LT.AND P1, PT, R221, R16, !P1 ;  /* 0x00000010dd00720c */ /* 0x000fe20004f21270 */
[----:B------:R2:W-:Y:S01]  /*29ad0*/  @P6 STG.E.U16 desc[UR60][R4.64], R11 ;  /* 0x0000000b04006986 */ /* 0x0005e2000c10153c */
[----:B0-----:R-:W-:-:S03]  /*29ae0*/  ISETP.GE.AND P6, PT, R0, R17, PT ;  /* 0x000000110000720c */ /* 0x001fc60003fc6270 */
[----:B------:R-:W-:Y:S01]  /*29af0*/  @P5 STG.E.U16 desc[UR60][R8.64], R94 ;  /* 0x0000005e08005986 */ /* 0x000fe2000c10153c */
[----:B------:R-:W0:Y:S01]  /*29b00*/  LDC R16, c[0x0][0x228] ;  /* 0x00008a00ff107b82 */ /* 0x000e220000000800 */
[----:B--2---:R-:W-:-:S07]  /*29b10*/  ISETP.LT.AND P5, PT, R220, R15, !P6 ;  /* 0x0000000fdc00720c */ /* 0x004fce00077a1270 */
[----:B------:R-:W2:Y:S01]  /*29b20*/  LDC R15, c[0x0][0x22c] ;  /* 0x00008b00ff0f7b82 */ /* 0x000ea20000000800 */
[----:B------:R-:W-:Y:S01]  /*29b30*/  PRMT R5, R94, 0x7632, R5 ;  /* 0x000076325e057816 */ /* 0x000fe20000000005 */
[----:B------:R-:W-:-:S04]  /*29b40*/  IMAD.WIDE R10, R13, 0x2, R246 ;  /* 0x000000020d0a7825 */ /* 0x000fc800078e02f6 */
[----:B----4-:R-:W-:Y:S02]  /*29b50*/  IMAD.IADD R13, R13, 0x1, R12 ;  /* 0x000000010d0d7824 */ /* 0x010fe400078e020c */
[----:B------:R-:W4:Y:S01]  /*29b60*/  LDC R17, c[0x0][0x228] ;  /* 0x00008a00ff117b82 */ /* 0x000f220000000800 */
[----:B------:R3:W-:Y:S01]  /*29b70*/  @P1 STG.E.U16 desc[UR60][R10.64], R5 ;  /* 0x000000050a001986 */ /* 0x0007e2000c10153c */
[----:B-1----:R-:W-:-:S06]  /*29b80*/  ISETP.LT.AND P1, PT, R223, R14, !P6 ;  /* 0x0000000edf00720c */ /* 0x002fcc0007721270 */
[----:B------:R-:W1:Y:S01]  /*29b90*/  LDC R6, c[0x0][0x248] ;  /* 0x00009200ff067b82 */ /* 0x000e620000000800 */
[----:B---3--:R-:W-:-:S07]  /*29ba0*/  IMAD.WIDE R4, R13, 0x2, R2 ;  /* 0x000000020d047825 */ /* 0x008fce00078e0202 */
[----:B------:R-:W3:Y:S01]  /*29bb0*/  LDC R12, c[0x0][0x228] ;  /* 0x00008a00ff0c7b82 */ /* 0x000ee20000000800 */
[----:B------:R-:W-:Y:S01]  /*29bc0*/  @P5 STG.E.U16 desc[UR60][R4.64], R98 ;  /* 0x0000006204005986 */ /* 0x000fe2000c10153c */
[----:B------:R-:W-:Y:S01]  /*29bd0*/  ISETP.LT.AND P5, PT, R222, R19, !P6 ;  /* 0x00000013de00720c */ /* 0x000fe200077a1270 */
[----:B------:R-:W-:Y:S01]  /*29be0*/  IMAD.WIDE R8, R13, 0x2, R218 ;  /* 0x000000020d087825 */ /* 0x000fe200078e02da */
[----:B------:R-:W-:-:S04]  /*29bf0*/  PRMT R11, R98, 0x7632, R11 ;  /* 0x00007632620b7816 */ /* 0x000fc8000000000b */
[----:B------:R-:W3:Y:S01]  /*29c00*/  LDC R19, c[0x0][0x228] ;  /* 0x00008a00ff137b82 */ /* 0x000ee20000000800 */
[----:B------:R-:W-:Y:S01]  /*29c10*/  VIADD R0, R217, 0x3e ;  /* 0x0000003ed9007836 */ /* 0x000fe20000000000 */
[----:B------:R2:W-:Y:S01]  /*29c20*/  @P1 STG.E.U16 desc[UR60][R8.64], R11 ;  /* 0x0000000b08001986 */ /* 0x0005e2000c10153c */
[----:B0-----:R-:W-:-:S03]  /*29c30*/  ISETP.LT.AND P6, PT, R221, R16, !P6 ;  /* 0x00000010dd00720c */ /* 0x001fc600077c1270 */
[----:B--2---:R-:W-:Y:S02]  /*29c40*/  ISETP.GE.AND P1, PT, R0, R15, PT ;  /* 0x0000000f0000720c */ /* 0x004fe40003f26270 */
[----:B------:R-:W0:Y:S01]  /*29c50*/  LDC R14, c[0x0][0x228] ;  /* 0x00008a00ff0e7b82 */ /* 0x000e220000000800 */
[----:B------:R-:W-:Y:S01]  /*29c60*/  IMAD.WIDE R10, R13, 0x2, R244 ;  /* 0x000000020d0a7825 */ /* 0x000fe200078e02f4 */
[----:B------:R-:W-:-:S06]  /*29c70*/  PRMT R9, R102, 0x7632, R9 ;  /* 0x0000763266097816 */ /* 0x000fcc0000000009 */
[----:B------:R-:W2:Y:S01]  /*29c80*/  LDC R15, c[0x0][0x22c] ;  /* 0x00008b00ff0f7b82 */ /* 0x000ea20000000800 */
[----:B------:R-:W-:Y:S01]  /*29c90*/  @P5 STG.E.U16 desc[UR60][R10.64], R102 ;  /* 0x000000660a005986 */ /* 0x000fe2000c10153c */
[----:B----4-:R-:W-:Y:S01]  /*29ca0*/  ISETP.LT.AND P5, PT, R220, R17, !P1 ;  /* 0x00000011dc00720c */ /* 0x010fe20004fa1270 */
[----:B------:R-:W-:-:S05]  /*29cb0*/  IMAD.WIDE R4, R13, 0x2, R246 ;  /* 0x000000020d047825 */ /* 0x000fca00078e02f6 */
[----:B------:R-:W4:Y:S01]  /*29cc0*/  LDC R17, c[0x0][0x228] ;  /* 0x00008a00ff117b82 */ /* 0x000f220000000800 */
[----:B-1----:R-:W-:Y:S01]  /*29cd0*/  IMAD.IADD R13, R13, 0x1, R6 ;  /* 0x000000010d0d7824 */ /* 0x002fe200078e0206 */
[----:B------:R1:W-:Y:S01]  /*29ce0*/  @P6 STG.E.U16 desc[UR60][R4.64], R9 ;  /* 0x0000000904006986 */ /* 0x0003e2000c10153c */
[----:B---3--:R-:W-:-:S05]  /*29cf0*/  ISETP.LT.AND P6, PT, R223, R12, !P1 ;  /* 0x0000000cdf00720c */ /* 0x008fca0004fc1270 */
[----:B------:R-:W3:Y:S01]  /*29d00*/  LDC R12, c[0x0][0x248] ;  /* 0x00009200ff0c7b82 */ /* 0x000ee20000000800 */
[----:B-1----:R-:W-:-:S07]  /*29d10*/  IMAD.WIDE R8, R13, 0x2, R2 ;  /* 0x000000020d087825 */ /* 0x002fce00078e0202 */
[----:B------:R-:W1:Y:S01]  /*29d20*/  LDC R16, c[0x0][0x228] ;  /* 0x00008a00ff107b82 */ /* 0x000e620000000800 */
[----:B------:R-:W-:Y:S01]  /*29d30*/  @P5 STG.E.U16 desc[UR60][R8.64], R7 ;  /* 0x0000000708005986 */ /* 0x000fe2000c10153c */
[----:B------:R-:W-:Y:S01]  /*29d40*/  ISETP.LT.AND P5, PT, R222, R19, !P1 ;  /* 0x00000013de00720c */ /* 0x000fe20004fa1270 */
[----:B------:R-:W-:Y:S01]  /*29d50*/  IMAD.WIDE R10, R13, 0x2, R218 ;  /* 0x000000020d0a7825 */ /* 0x000fe200078e02da */
[----:B------:R-:W-:-:S04]  /*29d60*/  PRMT R5, R7, 0x7632, R5 ;  /* 0x0000763207057816 */ /* 0x000fc80000000005 */
[----:B------:R-:W1:Y:S01]  /*29d70*/  LDC R19, c[0x0][0x228] ;  /* 0x00008a00ff137b82 */ /* 0x000e620000000800 */
[----:B------:R-:W-:Y:S01]  /*29d80*/  VIADD R0, R217, 0x3f ;  /* 0x0000003fd9007836 */ /* 0x000fe20000000000 */
[----:B------:R4:W-:Y:S01]  /*29d90*/  @P6 STG.E.U16 desc[UR60][R10.64], R5 ;  /* 0x000000050a006986 */ /* 0x0009e2000c10153c */
[----:B0-----:R-:W-:-:S03]  /*29da0*/  ISETP.LT.AND P6, PT, R221, R14, !P1 ;  /* 0x0000000edd00720c */ /* 0x001fc60004fc1270 */
[----:B--2---:R-:W-:Y:S02]  /*29db0*/  ISETP.GE.AND P1, PT, R0, R15, PT ;  /* 0x0000000f0000720c */ /* 0x004fe40003f26270 */
[----:B------:R-:W0:Y:S01]  /*29dc0*/  LDC R14, c[0x0][0x228] ;  /* 0x00008a00ff0e7b82 */ /* 0x000e220000000800 */
[----:B----4-:R-:W-:-:S07]  /*29dd0*/  IMAD.WIDE R4, R13, 0x2, R244 ;  /* 0x000000020d047825 */ /* 0x010fce00078e02f4 */
[----:B------:R-:W2:Y:S01]  /*29de0*/  LDC R15, c[0x0][0x22c] ;  /* 0x00008b00ff0f7b82 */ /* 0x000ea20000000800 */
[----:B------:R-:W-:Y:S01]  /*29df0*/  PRMT R9, R95, 0x7632, R9 ;  /* 0x000076325f097816 */ /* 0x000fe20000000009 */
[----:B------:R-:W-:Y:S01]  /*29e00*/  @P5 STG.E.U16 desc[UR60][R4.64], R95 ;  /* 0x0000005f04005986 */ /* 0x000fe2000c10153c */
[----:B------:R-:W-:Y:S01]  /*29e10*/  ISETP.LT.AND P5, PT, R220, R17, !P1 ;  /* 0x00000011dc00720c */ /* 0x000fe20004fa1270 */
[----:B------:R-:W-:-:S04]  /*29e20*/  IMAD.WIDE R6, R13, 0x2, R246 ;  /* 0x000000020d067825 */ /* 0x000fc800078e02f6 */
[----:B------:R-:W4:Y:S01]  /*29e30*/  LDC R11, c[0x0][0x228] ;  /* 0x00008a00ff0b7b82 */ /* 0x000f220000000800 */
[----:B---3--:R-:W-:Y:S01]  /*29e40*/  IMAD.IADD R13, R13, 0x1, R12 ;  /* 0x000000010d0d7824 */ /* 0x008fe200078e020c */
[----:B------:R3:W-:Y:S01]  /*29e50*/  @P6 STG.E.U16 desc[UR60][R6.64], R9 ;  /* 0x0000000906006986 */ /* 0x0007e2000c10153c */
[----:B-1----:R-:W-:-:S05]  /*29e60*/  ISETP.LT.AND P6, PT, R223, R16, !P1 ;  /* 0x00000010df00720c */ /* 0x002fca0004fc1270 */
[----:B------:R-:W1:Y:S01]  /*29e70*/  LDC R10, c[0x0][0x248] ;  /* 0x00009200ff0a7b82 */ /* 0x000e620000000800 */
[----:B---3--:R-:W-:-:S07]  /*29e80*/  IMAD.WIDE R8, R13, 0x2, R2 ;  /* 0x000000020d087825 */ /* 0x008fce00078e0202 */
[----:B------:R-:W3:Y:S01]  /*29e90*/  LDC R12, c[0x0][0x228] ;  /* 0x00008a00ff0c7b82 */ /* 0x000ee20000000800 */
[----:B------:R-:W-:Y:S01]  /*29ea0*/  PRMT R7, R99, 0x7632, R7 ;  /* 0x0000763263077816 */ /* 0x000fe20000000007 */
[----:B------:R-:W-:Y:S01]  /*29eb0*/  @P5 STG.E.U16 desc[UR60][R8.64], R99 ;  /* 0x0000006308005986 */ /* 0x000fe2000c10153c */
[----:B------:R-:W-:Y:S01]  /*29ec0*/  ISETP.LT.AND P5, PT, R222, R19, !P1 ;  /* 0x00000013de00720c */ /* 0x000fe20004fa1270 */
[----:B------:R-:W-:-:S04]  /*29ed0*/  IMAD.WIDE R4, R13, 0x2, R218 ;  /* 0x000000020d047825 */ /* 0x000fc800078e02da */
[----:B------:R-:W3:Y:S01]  /*29ee0*/  LDC R17, c[0x0][0x228] ;  /* 0x00008a00ff117b82 */ /* 0x000ee20000000800 */
[----:B------:R-:W-:Y:S01]  /*29ef0*/  VIADD R0, R217, 0x40 ;  /* 0x00000040d9007836 */ /* 0x000fe20000000000 */
[----:B------:R4:W-:Y:S01]  /*29f00*/  @P6 STG.E.U16 desc[UR60][R4.64], R7 ;  /* 0x0000000704006986 */ /* 0x0009e2000c10153c */
[----:B0-----:R-:W-:-:S03]  /*29f10*/  ISETP.LT.AND P6, PT, R221, R14, !P1 ;  /* 0x0000000edd00720c */ /* 0x001fc60004fc1270 */
[----:B--2---:R-:W-:Y:S02]  /*29f20*/  ISETP.GE.AND P1, PT, R0, R15, PT ;  /* 0x0000000f0000720c */ /* 0x004fe40003f26270 */
[----:B------:R-:W0:Y:S01]  /*29f30*/  LDC R14, c[0x0][0x228] ;  /* 0x00008a00ff0e7b82 */ /* 0x000e220000000800 */
[----:B----4-:R-:W-:Y:S01]  /*29f40*/  IMAD.WIDE R6, R13, 0x2, R244 ;  /* 0x000000020d067825 */ /* 0x010fe200078e02f4 */
[----:B------:R-:W-:-:S06]  /*29f50*/  PRMT R5, R103, 0x7632, R5 ;  /* 0x0000763267057816 */ /* 0x000fcc0000000005 */
[----:B------:R-:W2:Y:S01]  /*29f60*/  LDC R15, c[0x0][0x228] ;  /* 0x00008a00ff0f7b82 */ /* 0x000ea20000000800 */
[----:B------:R-:W-:Y:S01]  /*29f70*/  @P5 STG.E.U16 desc[UR60][R6.64], R103 ;  /* 0x0000006706005986 */ /* 0x000fe2000c10153c */
[----:B------:R-:W-:Y:S01]  /*29f80*/  ISETP.LT.AND P5, PT, R220, R11, !P1 ;  /* 0x0000000bdc00720c */ /* 0x000fe20004fa1270 */
[----:B------:R-:W-:-:S05]  /*29f90*/  IMAD.WIDE R8, R13, 0x2, R246 ;  /* 0x000000020d087825 */ /* 0x000fca00078e02f6 */
[----:B------:R-:W4:Y:S01]  /*29fa0*/  LDC R11, c[0x0][0x22c] ;  /* 0x00008b00ff0b7b82 */ /* 0x000f220000000800 */
[----:B-1----:R-:W-:Y:S01]  /*29fb0*/  IMAD.IADD R13, R13, 0x1, R10 ;  /* 0x000000010d0d7824 */ /* 0x002fe200078e020a */
[----:B------:R1:W-:Y:S01]  /*29fc0*/  @P6 STG.E.U16 desc[UR60][R8.64], R5 ;  /* 0x0000000508006986 */ /* 0x0003e2000c10153c */
[----:B---3--:R-:W-:-:S05]  /*29fd0*/  ISETP.LT.AND P6, PT, R223, R12, !P1 ;  /* 0x0000000cdf00720c */ /* 0x008fca0004fc1270 */
[----:B------:R-:W3:Y:S01]  /*29fe0*/  LDC R10, c[0x0][0x248] ;  /* 0x00009200ff0a7b82 */ /* 0x000ee20000000800 */
[----:B-1----:R-:W-:Y:S01]  /*29ff0*/  IMAD.WIDE R4, R13, 0x2, R2 ;  /* 0x000000020d047825 */ /* 0x002fe200078e0202 */
[----:B------:R-:W-:-:S06]  /*2a000*/  PRMT R9, R104, 0x7632, R9 ;  /* 0x0000763268097816 */ /* 0x000fcc0000000009 */
[----:B------:R-:W1:Y:S01]  /*2a010*/  LDC R12, c[0x0][0x228] ;  /* 0x00008a00ff0c7b82 */ /* 0x000e620000000800 */
[----:B------:R-:W-:Y:S01]  /*2a020*/  @P5 STG.E.U16 desc[UR60][R4.64], R104 ;  /* 0x0000006804005986 */ /* 0x000fe2000c10153c */
[----:B------:R-:W-:Y:S01]  /*2a030*/  ISETP.LT.AND P5, PT, R222, R17, !P1 ;  /* 0x00000011de00720c */ /* 0x000fe20004fa1270 */
[----:B------:R-:W-:-:S05]  /*2a040*/  IMAD.WIDE R6, R13, 0x2, R218 ;  /* 0x000000020d067825 */ /* 0x000fca00078e02da */
[----:B------:R-:W1:Y:S01]  /*2a050*/  LDC R17, c[0x0][0x228] ;  /* 0x00008a00ff117b82 */ /* 0x000e620000000800 */
[----:B------:R-:W-:Y:S01]  /*2a060*/  VIADD R0, R217, 0x41 ;  /* 0x00000041d9007836 */ /* 0x000fe20000000000 */
[----:B------:R2:W-:Y:S01]  /*2a070*/  @P6 STG.E.U16 desc[UR60][R6.64], R9 ;  /* 0x0000000906006986 */ /* 0x0005e2000c10153c */
[----:B0-----:R-:W-:-:S03]  /*2a080*/  ISETP.LT.AND P6, PT, R221, R14, !P1 ;  /* 0x0000000edd00720c */ /* 0x001fc60004fc1270 */
[----:B----4-:R-:W-:Y:S02]  /*2a090*/  ISETP.GE.AND P1, PT, R0, R11, PT ;  /* 0x0000000b0000720c */ /* 0x010fe40003f26270 */
[----:B------:R-:W0:Y:S01]  /*2a0a0*/  LDC R14, c[0x0][0x228] ;  /* 0x00008a00ff0e7b82 */ /* 0x000e220000000800 */
[----:B--2---:R-:W-:Y:S01]  /*2a0b0*/  IMAD.WIDE R8, R13, 0x2, R244 ;  /* 0x000000020d087825 */ /* 0x004fe200078e02f4 */
        /* <DEDUP_REMOVED lines=10> */
[----:B-1----:R-:W-:-:S05]  /*2a160*/  ISETP.LT.AND P6, PT, R223, R12, !P1 ;  /* 0x0000000cdf00720c */ /* 0x002fca0004fc1270 */
[----:B------:R-:W1:Y:S01]  /*2a170*/  LDC R10, c[0x0][0x248] ;  /* 0x00009200ff0a7b82 */ /* 0x000e620000000800 */
[----:B------:R0:W-:Y:S01]  /*2a180*/  @P5 STG.E.U16 desc[UR60][R6.64], R112 ;  /* 0x0000007006005986 */ /* 0x0001e2000c10153c */
[----:B------:R-:W-:Y:S01]  /*2a190*/  ISETP.LT.AND P5, PT, R222, R17, !P1 ;  /* 0x00000011de00720c */ /* 0x000fe20004fa1270 */
[----:B----4-:R-:W-:-:S05]  /*2a1a0*/  IMAD.WIDE R8, R11, 0x2, R218 ;  /* 0x000000020b087825 */ /* 0x010fca00078e02da */
[----:B------:R-:W4:Y:S01]  /*2a1b0*/  LDC R12, c[0x0][0x228] ;  /* 0x00008a00ff0c7b82 */ /* 0x000f220000000800 */
[----:B------:R-:W-:Y:S01]  /*2a1c0*/  VIADD R0, R217, 0x42 ;  /* 0x00000042d9007836 */ /* 0x000fe20000000000 */
[----:B0-----:R-:W-:-:S06]  /*2a1d0*/  PRMT R7, R112, 0x7632, R7 ;  /* 0x0000763270077816 */ /* 0x001fcc0000000007 */
[----:B------:R-:W0:Y:S01]  /*2a1e0*/  LDC R17, c[0x0][0x228] ;  /* 0x00008a00ff117b82 */ /* 0x000e220000000800 */
[----:B------:R-:W-:Y:S01]  /*2a1f0*/  IMAD.WIDE R4, R11, 0x2, R244 ;  /* 0x000000020b047825 */ /* 0x000fe200078e02f4 */
[----:B------:R-:W-:Y:S01]  /*2a200*/  ISETP.LT.AND P1, PT, R221, R14, !P1 ;  /* 0x0000000edd00720c */ /* 0x000fe20004f21270 */
[----:B------:R2:W-:Y:S01]  /*2a210*/  @P6 STG.E.U16 desc[UR60][R8.64], R7 ;  /* 0x0000000708006986 */ /* 0x0005e2000c10153c */
[----:B---3--:R-:W-:-:S03]  /*2a220*/  ISETP.GE.AND P6, PT, R0, R15, PT ;  /* 0x0000000f0000720c */ /* 0x008fc60003fc6270 */
[----:B------:R3:W-:Y:S01]  /*2a230*/  @P5 STG.E.U16 desc[UR60][R4.64], R116 ;  /* 0x0000007404005986 */ /* 0x0007e2000c10153c */
[----:B------:R-:W3:Y:S01]  /*2a240*/  LDC R14, c[0x0][0x228] ;  /* 0x00008a00ff0e7b82 */ /* 0x000ee20000000800 */
[----:B--2---:R-:W-:Y:S02]  /*2a250*/  ISETP.LT.AND P5, PT, R220, R13, !P6 ;  /* 0x0000000ddc00720c */ /* 0x004fe400077a1270 */
[----:B------:R-:W-:-:S05]  /*2a260*/  PRMT R0, R116, 0x7632, R0 ;  /* 0x0000763274007816 */ /* 0x000fca0000000000 */
[----:B------:R-:W2:Y:S01]  /*2a270*/  LDC R13, c[0x0][0x22c] ;  /* 0x00008b00ff0d7b82 */ /* 0x000ea20000000800 */
[----:B------:R-:W-:-:S04]  /*2a280*/  IMAD.WIDE R6, R11, 0x2, R246 ;  /* 0x000000020b067825 */ /* 0x000fc800078e02f6 */
[----:B-1----:R-:W-:-:S03]  /*2a290*/  IMAD.IADD R11, R11, 0x1, R10 ;  /* 0x000000010b0b7824 */ /* 0x002fc600078e020a */
[----:B------:R-:W1:Y:S01]  /*2a2a0*/  LDC R15, c[0x0][0x228] ;  /* 0x00008a00ff0f7b82 */ /* 0x000e620000000800 */
[----:B------:R3:W-:Y:S01]  /*2a2b0*/  @P1 STG.E.U16 desc[UR60][R6.64], R0 ;  /* 0x0000000006001986 */ /* 0x0007e2000c10153c */
[----:B----4-:R-:W-:Y:S01]  /*2a2c0*/  ISETP.LT.AND P1, PT, R223, R12, !P6 ;  /* 0x0000000cdf00720c */ /* 0x010fe20007721270 */
[----:B------:R-:W-:-:S05]  /*2a2d0*/  IMAD.WIDE R8, R11, 0x2, R2 ;  /* 0x000000020b087825 */ /* 0x000fca00078e0202 */
[----:B------:R-:W4:Y:S01]  /*2a2e0*/  LDC R10, c[0x0][0x248] ;  /* 0x00009200ff0a7b82 */ /* 0x000f220000000800 */
[----:B------:R2:W-:Y:S01]  /*2a2f0*/  @P5 STG.E.U16 desc[UR60][R8.64], R105 ;  /* 0x0000006908005986 */ /* 0x0005e2000c10153c */
[----:B0-----:R-:W-:Y:S01]  /*2a300*/  ISETP.LT.AND P5, PT, R222, R17, !P6 ;  /* 0x00000011de00720c */ /* 0x001fe200077a1270 */
[----:B---3--:R-:W-:-:S05]  /*2a310*/  IMAD.WIDE R4, R11, 0x2, R218 ;  /* 0x000000020b047825 */ /* 0x008fca00078e02da */
[----:B------:R-:W0:Y:S01]  /*2a320*/  LDC R12, c[0x0][0x228] ;  /* 0x00008a00ff0c7b82 */ /* 0x000e220000000800 */
[----:B------:R-:W-:Y:S01]  /*2a330*/  PRMT R7, R105, 0x7632, R7 ;  /* 0x0000763269077816 */ /* 0x000fe20000000007 */
[----:B------:R-:W-:Y:S01]  /*2a340*/  VIADD R0, R217, 0x43 ;  /* 0x00000043d9007836 */ /* 0x000fe20000000000 */
[----:B------:R-:W-:-:S05]  /*2a350*/  ISETP.LT.AND P6, PT, R221, R14, !P6 ;  /* 0x0000000edd00720c */ /* 0x000fca00077c1270 */
[----:B------:R-:W3:Y:S01]  /*2a360*/  LDC R17, c[0x0][0x228] ;  /* 0x00008a00ff117b82 */ /* 0x000ee20000000800 */
[----:B------:R1:W-:Y:S01]  /*2a370*/  @P1 STG.E.U16 desc[UR60][R4.64], R7 ;  /* 0x0000000704001986 */ /* 0x0003e2000c10153c */
[----:B--2---:R-:W-:Y:S02]  /*2a380*/  ISETP.GE.AND P1, PT, R0, R13, PT ;  /* 0x0000000d0000720c */ /* 0x004fe40003f26270 */
[----:B------:R-:W-:-:S04]  /*2a390*/  PRMT R9, R109, 0x7632, R9 ;  /* 0x000076326d097816 */ /* 0x000fc80000000009 */
[----:B------:R-:W2:Y:S01]  /*2a3a0*/  LDC R14, c[0x0][0x228] ;  /* 0x00008a00ff0e7b82 */ /* 0x000ea20000000800 */
[----:B-1----:R-:W-:-:S07]  /*2a3b0*/  IMAD.WIDE R6, R11, 0x2, R244 ;  /* 0x000000020b067825 */ /* 0x002fce00078e02f4 */
[----:B------:R-:W1:Y:S01]  /*2a3c0*/  LDC R13, c[0x0][0x22c] ;  /* 0x00008b00ff0d7b82 */ /* 0x000e620000000800 */
[----:B------:R-:W-:Y:S01]  /*2a3d0*/  @P5 STG.E.U16 desc[UR60][R6.64], R109 ;  /* 0x0000006d06005986 */ /* 0x000fe2000c10153c */
[----:B------:R-:W-:Y:S01]  /*2a3e0*/  ISETP.LT.AND P5, PT, R220, R15, !P1 ;  /* 0x0000000fdc00720c */ /* 0x000fe20004fa1270 */
[----:B------:R-:W-:-:S04]  /*2a3f0*/  IMAD.WIDE R4, R11, 0x2, R246 ;  /* 0x000000020b047825 */ /* 0x000fc800078e02f6 */
[----:B----4-:R-:W-:Y:S01]  /*2a400*/  IMAD.IADD R11, R11, 0x1, R10 ;  /* 0x000000010b0b7824 */ /* 0x010fe200078e020a */
[----:B------:R-:W4:Y:S01]  /*2a410*/  LDC R15, c[0x0][0x228] ;  /* 0x00008a00ff0f7b82 */ /* 0x000f220000000800 */
[----:B------:R3:W-:Y:S01]  /*2a420*/  @P6 STG.E.U16 desc[UR60][R4.64], R9 ;  /* 0x0000000904006986 */ /* 0x0007e2000c10153c */
[----:B0-----:R-:W-:-:S06]  /*2a430*/  ISETP.LT.AND P6, PT, R223, R12, !P1 ;  /* 0x0000000cdf00720c */ /* 0x001fcc0004fc1270 */
[----:B------:R-:W0:Y:S01]  /*2a440*/  LDC R10, c[0x0][0x248] ;  /* 0x00009200ff0a7b82 */ /* 0x000e220000000800 */
        /* <DEDUP_REMOVED lines=9> */
[----:B--2---:R-:W-:-:S03]  /*2a4e0*/  ISETP.LT.AND P6, PT, R221, R14, !P1 ;  /* 0x0000000edd00720c */ /* 0x004fc60004fc1270 */
[----:B-1----:R-:W-:Y:S02]  /*2a4f0*/  ISETP.GE.AND P1, PT, R0, R13, PT ;  /* 0x0000000d0000720c */ /* 0x002fe40003f26270 */
[----:B------:R-:W1:Y:S01]  /*2a500*/  LDC R14, c[0x0][0x228] ;  /* 0x00008a00ff0e7b82 */ /* 0x000e620000000800 */
[----:B------:R-:W-:-:S07]  /*2a510*/  IMAD.WIDE R4, R11, 0x2, R244 ;  /* 0x000000020b047825 */ /* 0x000fce00078e02f4 */
[----:B------:R-:W2:Y:S01]  /*2a520*/  LDC R21, c[0x0][0x228] ;  /* 0x00008a00ff157b82 */ /* 0x000ea20000000800 */
[----:B------:R3:W-:Y:S01]  /*2a530*/  @P5 STG.E.U16 desc[UR60][R4.64], R117 ;  /* 0x0000007504005986 */ /* 0x0007e2000c10153c */
[----:B----4-:R-:W-:Y:S01]  /*2a540*/  ISETP.LT.AND P5, PT, R220, R15, !P1 ;  /* 0x0000000fdc00720c */ /* 0x010fe20004fa1270 */
[----:B0-----:R-:W-:-:S05]  /*2a550*/  IMAD.IADD R13, R11, 0x1, R10 ;  /* 0x000000010b0d7824 */ /* 0x001fca00078e020a */
[----:B------:R-:W0:Y:S01]  /*2a560*/  LDC R15, c[0x0][0x22c] ;  /* 0x00008b00ff0f7b82 */ /* 0x000e220000000800 */
[----:B------:R-:W-:Y:S01]  /*2a570*/  IMAD.WIDE R8, R11, 0x2, R246 ;  /* 0x000000020b087825 */ /* 0x000fe200078e02f6 */
[----:B------:R-:W-:-:S06]  /*2a580*/  PRMT R16, R117, 0x7632, R16 ;  /* 0x0000763275107816 */ /* 0x000fcc0000000010 */
[----:B------:R-:W4:Y:S01]  /*2a590*/  LDC R11, c[0x0][0x228] ;  /* 0x00008a00ff0b7b82 */ /* 0x000f220000000800 */
[----:B------:R-:W-:Y:S01]  /*2a5a0*/  IMAD.WIDE R6, R13, 0x2, R2 ;  /* 0x000000020d067825 */ /* 0x000fe200078e0202 */
[----:B------:R-:W-:Y:S01]  /*2a5b0*/  @P6 STG.E.U16 desc[UR60][R8.64], R16 ;  /* 0x0000001008006986 */ /* 0x000fe2000c10153c */
[----:B---3--:R-:W-:-:S05]  /*2a5c0*/  ISETP.LT.AND P6, PT, R223, R12, !P1 ;  /* 0x0000000cdf00720c */ /* 0x008fca0004fc1270 */
[----:B------:R-:W3:Y:S01]  /*2a5d0*/  LDC R10, c[0x0][0x248] ;  /* 0x00009200ff0a7b82 */ /* 0x000ee20000000800 */
[----:B------:R1:W-:Y:S01]  /*2a5e0*/  @P5 STG.E.U16 desc[UR60][R6.64], R106 ;  /* 0x0000006a06005986 */ /* 0x0003e2000c10153c */
[----:B------:R-:W-:Y:S01]  /*2a5f0*/  ISETP.LT.AND P5, PT, R222, R17, !P1 ;  /* 0x00000011de00720c */ /* 0x000fe20004fa1270 */
[----:B------:R-:W-:-:S05]  /*2a600*/  IMAD.WIDE R4, R13, 0x2, R218 ;  /* 0x000000020d047825 */ /* 0x000fca00078e02da */
[----:B------:R-:W2:Y:S01]  /*2a610*/  LDC R12, c[0x0][0x228] ;  /* 0x00008a00ff0c7b82 */ /* 0x000ea20000000800 */
[----:B------:R-:W-:Y:S01]  /*2a620*/  VIADD R0, R217, 0x45 ;  /* 0x00000045d9007836 */ /* 0x000fe20000000000 */
[----:B-1----:R-:W-:-:S06]  /*2a630*/  PRMT R7, R106, 0x7632, R7 ;  /* 0x000076326a077816 */ /* 0x002fcc0000000007 */
[----:B------:R-:W1:Y:S01]  /*2a640*/  LDC R17, c[0x0][0x228] ;  /* 0x00008a00ff117b82 */ /* 0x000e620000000800 */
[----:B------:R-:W-:Y:S01]  /*2a650*/  IMAD.WIDE R8, R13, 0x2, R244 ;  /* 0x000000020d087825 */ /* 0x000fe200078e02f4 */
[----:B------:R4:W-:Y:S01]  /*2a660*/  @P6 STG.E.U16 desc[UR60][R4.64], R7 ;  /* 0x0000000704006986 */ /* 0x0009e2000c10153c */
[----:B0-----:R-:W-:Y:S02]  /*2a670*/  ISETP.GE.AND P6, PT, R0, R15, PT ;  /* 0x0000000f0000720c */ /* 0x001fe40003fc6270 */
        /* <DEDUP_REMOVED lines=11> */
[----:B--2---:R-:W-:-:S05]  /*2a730*/  ISETP.LT.AND P1, PT, R223, R12, !P6 ;  /* 0x0000000cdf00720c */ /* 0x004fca0007721270 */
[----:B------:R-:W2:Y:S01]  /*2a740*/  LDC R10, c[0x0][0x248] ;  /* 0x00009200ff0a7b82 */ /* 0x000ea20000000800 */
        /* <DEDUP_REMOVED lines=8> */
[----:B----4-:R-:W-:Y:S01]  /*2a7d0*/  ISETP.LT.AND P6, PT, R221, R14, !P6 ;  /* 0x0000000edd00720c */ /* 0x010fe200077c1270 */
[----:B------:R4:W-:Y:S01]  /*2a7e0*/  @P1 STG.E.U16 desc[UR60][R8.64], R5 ;  /* 0x0000000508001986 */ /* 0x0009e2000c10153c */
[----:B------:R-:W-:-:S03]  /*2a7f0*/  ISETP.GE.AND P1, PT, R0, R11, PT ;  /* 0x0000000b0000720c */ /* 0x000fc60003f26270 */
[----:B------:R2:W-:Y:S01]  /*2a800*/  @P5 STG.E.U16 desc[UR60][R6.64], R118 ;  /* 0x0000007606005986 */ /* 0x0005e2000c10153c */
[----:B------:R-:W0:Y:S01]  /*2a810*/  LDC R14, c[0x0][0x228] ;  /* 0x00008a00ff0e7b82 */ /* 0x000e220000000800 */
[----:B---3--:R-:W-:-:S07]  /*2a820*/  ISETP.LT.AND P5, PT, R220, R15, !P1 ;  /* 0x0000000fdc00720c */ /* 0x008fce0004fa1270 */
[----:B------:R-:W3:Y:S01]  /*2a830*/  LDC R11, c[0x0][0x22c] ;  /* 0x00008b00ff0b7b82 */ /* 0x000ee20000000800 */
[----:B----4-:R-:W-:Y:S01]  /*2a840*/  IMAD.WIDE R4, R13, 0x2, R246 ;  /* 0x000000020d047825 */ /* 0x010fe200078e02f6 */
[----:B--2---:R-:W-:-:S03]  /*2a850*/  PRMT R7, R118, 0x7632, R7 ;  /* 0x0000763276077816 */ /* 0x004fc60000000007 */
[----:B------:R-:W-:-:S03]  /*2a860*/  IMAD.IADD R13, R13, 0x1, R10 ;  /* 0x000000010d0d7824 */ /* 0x000fc600078e020a */
[----:B------:R-:W2:Y:S01]  /*2a870*/  LDC R15, c[0x0][0x228] ;  /* 0x00008a00ff0f7b82 */ /* 0x000ea20000000800 */
[----:B------:R4:W-:Y:S01]  /*2a880*/  @P6 STG.E.U16 desc[UR60][R4.64], R7 ;  /* 0x0000000704006986 */ /* 0x0009e2000c10153c */
[----:B------:R-:W-:Y:S01]  /*2a890*/  IMAD.WIDE R8, R13, 0x2, R2 ;  /* 0x000000020d087825 */ /* 0x000fe200078e0202 */
[----:B-1----:R-:W-:-:S05]  /*2a8a0*/  ISETP.LT.AND P6, PT, R223, R12, !P1 ;  /* 0x0000000cdf00720c */ /* 0x002fca0004fc1270 */
[----:B------:R-:W1:Y:S01]  /*2a8b0*/  LDC R10, c[0x0][0x248] ;  /* 0x00009200ff0a7b82 */ /* 0x000e620000000800 */
[----:B------:R-:W-:Y:S01]  /*2a8c0*/  @P5 STG.E.U16 desc[UR60][R8.64], R107 ;  /* 0x0000006b08005986 */ /* 0x000fe2000c10153c */
[----:B0-----:R-:W-:-:S06]  /*2a8d0*/  ISETP.LT.AND P5, PT, R222, R17, !P1 ;  /* 0x00000011de00720c */ /* 0x001fcc0004fa1270 */
[----:B------:R-:W0:Y:S01]  /*2a8e0*/  LDC R12, c[0x0][0x228] ;  /* 0x00008a00ff0c7b82 */ /* 0x000e220000000800 */
[----:B----4-:R-:W-:Y:S01]  /*2a8f0*/  PRMT R5, R107, 0x7632, R5 ;  /* 0x000076326b057816 */ /* 0x010fe20000000005 */
[----:B------:R-:W-:-:S04]  /*2a900*/  IMAD.WIDE R6, R13, 0x2, R218 ;  /* 0x000000020d067825 */ /* 0x000fc800078e02da */
[----:B------:R-:W-:Y:S02]  /*2a910*/  VIADD R0, R217, 0x47 ;  /* 0x00000047d9007836 */ /* 0x000fe40000000000 */
[----:B------:R-:W4:Y:S01]  /*2a920*/  LDC R17, c[0x0][0x228] ;  /* 0x00008a00ff117b82 */ /* 0x000f220000000800 */
[----:B------:R3:W-:Y:S01]  /*2a930*/  @P6 STG.E.U16 desc[UR60][R6.64], R5 ;  /* 0x0000000506006986 */ /* 0x0007e2000c10153c */
[----:B------:R-:W-:Y:S02]  /*2a940*/  ISETP.LT.AND P6, PT, R221, R14, !P1 ;  /* 0x0000000edd00720c */ /* 0x000fe40004fc1270 */
[----:B---3--:R-:W-:-:S04]  /*2a950*/  ISETP.GE.AND P1, PT, R0, R11, PT ;  /* 0x0000000b0000720c */ /* 0x008fc80003f26270 */
[----:B------:R-:W3:Y:S01]  /*2a960*/  LDC R14, c[0x0][0x228] ;  /* 0x00008a00ff0e7b82 */ /* 0x000ee20000000800 */
[----:B------:R-:W-:Y:S01]  /*2a970*/  IMAD.WIDE R4, R13, 0x2, R244 ;  /* 0x000000020d047825 */ /* 0x000fe200078e02f4 */
[----:B------:R-:W-:-:S06]  /*2a980*/  PRMT R7, R111, 0x7632, R7 ;  /* 0x000076326f077816 */ /* 0x000fcc0000000007 */
[----:B------:R-:W3:Y:S01]  /*2a990*/  LDC R11, c[0x0][0x22c] ;  /* 0x00008b00ff0b7b82 */ /* 0x000ee20000000800 */
[----:B------:R-:W-:Y:S01]  /*2a9a0*/  @P5 STG.E.U16 desc[UR60][R4.64], R111 ;  /* 0x0000006f04005986 */ /* 0x000fe2000c10153c */
[----:B--2---:R-:W-:Y:S01]  /*2a9b0*/  ISETP.LT.AND P5, PT, R220, R15, !P1 ;  /* 0x0000000fdc00720c */ /* 0x004fe20004fa1270 */
[----:B------:R-:W-:-:S04]  /*2a9c0*/  IMAD.WIDE R8, R13, 0x2, R246 ;  /* 0x000000020d087825 */ /* 0x000fc800078e02f6 */
[----:B-1----:R-:W-:Y:S01]  /*2a9d0*/  IMAD.IADD R13, R13, 0x1, R10 ;  /* 0x000000010d0d7824 */ /* 0x002fe200078e020a */
[----:B------:R-:W1:Y:S01]  /*2a9e0*/  LDC R15, c[0x0][0x228] ;  /* 0x00008a00ff0f7b82 */ /* 0x000e620000000800 */
[----:B------:R2:W-:Y:S01]  /*2a9f0*/  @P6 STG.E.U16 desc[UR60][R8.64], R7 ;  /* 0x0000000708006986 */ /* 0x0005e2000c10153c */
[----:B0-----:R-:W-:-:S06]  /*2aa00*/  ISETP.LT.AND P6, PT, R223, R12, !P1 ;  /* 0x0000000cdf00720c */ /* 0x001fcc0004fc1270 */
[----:B------:R-:W0:Y:S01]  /*2aa10*/  LDC R10, c[0x0][0x248] ;  /* 0x00009200ff0a7b82 */ /* 0x000e220000000800 */
[----:B--2---:R-:W-:-:S07]  /*2aa20*/  IMAD.WIDE R6, R13, 0x2, R2 ;  /* 0x000000020d067825 */ /* 0x004fce00078e0202 */
[----:B------:R-:W2:Y:S01]  /*2aa30*/  LDC R12, c[0x0][0x228] ;  /* 0x00008a00ff0c7b82 */ /* 0x000ea20000000800 */
[----:B------:R-:W-:Y:S01]  /*2aa40*/  @P5 STG.E.U16 desc[UR60][R6.64], R115 ;  /* 0x0000007306005986 */ /* 0x000fe2000c10153c */
[----:B----4-:R-:W-:Y:S01]  /*2aa50*/  ISETP.LT.AND P5, PT, R222, R17, !P1 ;  /* 0x00000011de00720c */ /* 0x010fe20004fa1270 */
[----:B------:R-:W-:Y:S01]  /*2aa60*/  IMAD.WIDE R4, R13, 0x2, R218 ;  /* 0x000000020d047825 */ /* 0x000fe200078e02da */
[----:B------:R-:W-:-:S04]  /*2aa70*/  PRMT R9, R115, 0x7632, R9 ;  /* 0x0000763273097816 */ /* 0x000fc80000000009 */
[----:B------:R-:W4:Y:S01]  /*2aa80*/  LDC R17, c[0x0][0x228] ;  /* 0x00008a00ff117b82 */ /* 0x000f220000000800 */
[----:B------:R-:W-:Y:S01]  /*2aa90*/  VIADD R0, R217, 0x48 ;  /* 0x00000048d9007836 */ /* 0x000fe20000000000 */
[----:B------:R1:W-:Y:S01]  /*2aaa0*/  @P6 STG.E.U16 desc[UR60][R4.64], R9 ;  /* 0x0000000904006986 */ /* 0x0003e2000c10153c */
[----:B---3--:R-:W-:-:S03]  /*2aab0*/  ISETP.LT.AND P6, PT, R221, R14, !P1 ;  /* 0x0000000edd00720c */ /* 0x008fc60004fc1270 */
[----:B------:R-:W-:Y:S02]  /*2aac0*/  ISETP.GE.AND P1, PT, R0, R11, PT ;  /* 0x0000000b0000720c */ /* 0x000fe40003f26270 */
        /* <DEDUP_REMOVED lines=8> */
[----:B0-----:R-:W-:Y:S01]  /*2ab50*/  IMAD.IADD R13, R13, 0x1, R10 ;  /* 0x000000010d0d7824 */ /* 0x001fe200078e020a */
[----:B------:R0:W-:Y:S01]  /*2ab60*/  @P6 STG.E.U16 desc[UR60][R6.64], R5 ;  /* 0x0000000506006986 */ /* 0x0001e2000c10153c */
[----:B--2---:R-:W-:-:S05]  /*2ab70*/  ISETP.LT.AND P6, PT, R223, R12, !P1 ;  /* 0x0000000cdf00720c */ /* 0x004fca0004fc1270 */
[----:B------:R-:W2:Y:S01]  /*2ab80*/  LDC R10, c[0x0][0x248] ;  /* 0x00009200ff0a7b82 */ /* 0x000ea20000000800 */
[----:B0-----:R-:W-:-:S07]  /*2ab90*/  IMAD.WIDE R4, R13, 0x2, R2 ;  /* 0x000000020d047825 */ /* 0x001fce00078e0202 */
[----:B------:R-:W0:Y:S01]  /*2aba0*/  LDC R12, c[0x0][0x228] ;  /* 0x00008a00ff0c7b82 */ /* 0x000e220000000800 */
[----:B------:R-:W-:Y:S01]  /*2abb0*/  PRMT R7, R120, 0x7632, R7 ;  /* 0x0000763278077816 */ /* 0x000fe20000000007 */
[----:B------:R-:W-:Y:S01]  /*2abc0*/  @P5 STG.E.U16 desc[UR60][R4.64], R120 ;  /* 0x0000007804005986 */ /* 0x000fe2000c10153c */
[----:B----4-:R-:W-:Y:S01]  /*2abd0*/  ISETP.LT.AND P5, PT, R222, R17, !P1 ;  /* 0x00000011de00720c */ /* 0x010fe20004fa1270 */
[----:B------:R-:W-:-:S04]  /*2abe0*/  IMAD.WIDE R8, R13, 0x2, R218 ;  /* 0x000000020d087825 */ /* 0x000fc800078e02da */
[----:B------:R-:W4:Y:S01]  /*2abf0*/  LDC R17, c[0x0][0x228] ;  /* 0x00008a00ff117b82 */ /* 0x000f220000000800 */
[----:B------:R-:W-:Y:S01]  /*2ac00*/  VIADD R0, R217, 0x49 ;  /* 0x00000049d9007836 */ /* 0x000fe20000000000 */
[----:B------:R1:W-:Y:S01]  /*2ac10*/  @P6 STG.E.U16 desc[UR60][R8.64], R7 ;  /* 0x0000000708006986 */ /* 0x0003e2000c10153c */
[----:B---3--:R-:W-:-:S03]  /*2ac20*/  ISETP.LT.AND P6, PT, R221, R14, !P1 ;  /* 0x0000000edd00720c */ /* 0x008fc60004fc1270 */
[----:B-1----:R-:W-:Y:S02]  /*2ac30*/  ISETP.GE.AND P1, PT, R0, R11, PT ;  /* 0x0000000b0000720c */ /* 0x002fe40003f26270 */
[----:B------:R-:W1:Y:S01]  /*2ac40*/  LDC R14, c[0x0][0x228] ;  /* 0x00008a00ff0e7b82 */ /* 0x000e620000000800 */
[----:B------:R-:W-:-:S07]  /*2ac50*/  IMAD.WIDE R6, R13, 0x2, R244 ;  /* 0x000000020d067825 */ /* 0x000fce00078e02f4 */
[----:B------:R-:W3:Y:S01]  /*2ac60*/  LDC R18, c[0x0][0x228] ;  /* 0x00008a00ff127b82 */ /* 0x000ee20000000800 */
[----:B------:R4:W-:Y:S01]  /*2ac70*/  @P5 STG.E.U16 desc[UR60][R6.64], R124 ;  /* 0x0000007c06005986 */ /* 0x0009e2000c10153c */
[----:B------:R-:W-:-:S06]  /*2ac80*/  ISETP.LT.AND P5, PT, R220, R15, !P1 ;  /* 0x0000000fdc00720c */ /* 0x000fcc0004fa1270 */
[----:B------:R-:W1:Y:S01]  /*2ac90*/  LDC R15, c[0x0][0x22c] ;  /* 0x00008b00ff0f7b82 */ /* 0x000e620000000800 */
[C---:B--2---:R-:W-:Y:S01]  /*2aca0*/  IMAD.IADD R11, R13.reuse, 0x1, R10 ;  /* 0x000000010d0b7824 */ /* 0x044fe200078e020a */
[----:B------:R-:W-:Y:S01]  /*2acb0*/  PRMT R16, R124, 0x7632, R16 ;  /* 0x000076327c107816 */ /* 0x000fe20000000010 */
[----:B------:R-:W-:-:S05]  /*2acc0*/  IMAD.WIDE R4, R13, 0x2, R246 ;  /* 0x000000020d047825 */ /* 0x000fca00078e02f6 */
[----:B------:R-:W2:Y:S01]  /*2acd0*/  LDC R13, c[0x0][0x228] ;  /* 0x00008a00ff0d7b82 */ /* 0x000ea20000000800 */
[----:B------:R-:W-:Y:S01]  /*2ace0*/  IMAD.WIDE R8, R11, 0x2, R2 ;  /* 0x000000020b087825 */ /* 0x000fe200078e0202 */
[----:B------:R-:W-:Y:S01]  /*2acf0*/  @P6 STG.E.U16 desc[UR60][R4.64], R16 ;  /* 0x0000001004006986 */ /* 0x000fe2000c10153c */
[----:B0-----:R-:W-:-:S05]  /*2ad00*/  ISETP.LT.AND P6, PT, R223, R12, !P1 ;  /* 0x0000000cdf00720c */ /* 0x001fca0004fc1270 */
[----:B------:R-:W0:Y:S01]  /*2ad10*/  LDC R10, c[0x0][0x248] ;  /* 0x00009200ff0a7b82 */ /* 0x000e220000000800 */
[----:B------:R3:W-:Y:S01]  /*2ad20*/  @P5 STG.E.U16 desc[UR60][R8.64], R128 ;  /* 0x0000008008005986 */ /* 0x0007e2000c10153c */
[----:B----4-:R-:W-:Y:S01]  /*2ad30*/  ISETP.LT.AND P5, PT, R222, R17, !P1 ;  /* 0x00000011de00720c */ /* 0x010fe20004fa1270 */
[----:B------:R-:W-:-:S05]  /*2ad40*/  IMAD.WIDE R6, R11, 0x2, R218 ;  /* 0x000000020b067825 */ /* 0x000fca00078e02da */
        /* <DEDUP_REMOVED lines=9> */
[----:B--2---:R-:W-:Y:S01]  /*2ade0*/  ISETP.LT.AND P5, PT, R220, R13, !P6 ;  /* 0x0000000ddc00720c */ /* 0x004fe200077a1270 */
[----:B------:R-:W2:Y:S01]  /*2adf0*/  LDC R14, c[0x0][0x228] ;  /* 0x00008a00ff0e7b82 */ /* 0x000ea20000000800 */
[----:B------:R-:W-:-:S07]  /*2ae00*/  PRMT R0, R132, 0x7632, R0 ;  /* 0x0000763284007816 */ /* 0x000fce0000000000 */
[----:B------:R-:W2:Y:S01]  /*2ae10*/  LDC R13, c[0x0][0x22c] ;  /* 0x00008b00ff0d7b82 */ /* 0x000ea20000000800 */
        /* <DEDUP_REMOVED lines=15> */
[----:B--2---:R-:W-:Y:S01]  /*2af10*/  ISETP.LT.AND P6, PT, R221, R14, !P6 ;  /* 0x0000000edd00720c */ /* 0x004fe200077c1270 */
[----:B------:R2:W-:Y:S01]  /*2af20*/  @P1 STG.E.U16 desc[UR60][R4.64], R7 ;  /* 0x0000000704001986 */ /* 0x0005e2000c10153c */
[----:B------:R-:W-:-:S03]  /*2af30*/  ISETP.GE.AND P1, PT, R0, R13, PT ;  /* 0x0000000d0000720c */ /* 0x000fc60003f26270 */
[----:B------:R2:W-:Y:S01]  /*2af40*/  @P5 STG.E.U16 desc[UR60][R8.64], R125 ;  /* 0x0000007d08005986 */ /* 0x0005e2000c10153c */
[----:B------:R-:W1:Y:S01]  /*2af50*/  LDC R14, c[0x0][0x228] ;  /* 0x00008a00ff0e7b82 */ /* 0x000e620000000800 */
[----:B0-----:R-:W-:-:S07]  /*2af60*/  ISETP.LT.AND P5, PT, R220, R15, !P1 ;  /* 0x0000000fdc00720c */ /* 0x001fce0004fa1270 */
[----:B------:R-:W0:Y:S01]  /*2af70*/  LDC R13, c[0x0][0x22c] ;  /* 0x00008b00ff0d7b82 */ /* 0x000e220000000800 */
[----:B--2---:R-:W-:Y:S01]  /*2af80*/  IMAD.WIDE R4, R11, 0x2, R246 ;  /* 0x000000020b047825 */ /* 0x004fe200078e02f6 */
[----:B------:R-:W-:-:S03]  /*2af90*/  PRMT R9, R125, 0x7632, R9 ;  /* 0x000076327d097816 */ /* 0x000fc60000000009 */
[----:B----4-:R-:W-:-:S03]  /*2afa0*/  IMAD.IADD R11, R11, 0x1, R10 ;  /* 0x000000010b0b7824 */ /* 0x010fc600078e020a */
[----:B------:R-:W2:Y:S01]  /*2afb0*/  LDC R15, c[0x0][0x228] ;  /* 0x00008a00ff0f7b82 */ /* 0x000ea20000000800 */
[----:B------:R4:W-:Y:S01]  /*2afc0*/  @P6 STG.E.U16 desc[UR60][R4.64], R9 ;  /* 0x0000000904006986 */ /* 0x0009e2000c10153c */
[----:B------:R-:W-:Y:S01]  /*2afd0*/  IMAD.WIDE R6, R11, 0x2, R2 ;  /* 0x000000020b067825 */ /* 0x000fe200078e0202 */
[----:B---3--:R-:W-:-:S05]  /*2afe0*/  ISETP.LT.AND P6, PT, R223, R12, !P1 ;  /* 0x0000000cdf00720c */ /* 0x008fca0004fc1270 */
[----:B------:R-:W3:Y:S01]  /*2aff0*/  LDC R10, c[0x0][0x248] ;  /* 0x00009200ff0a7b82 */ /* 0x000ee20000000800 */
[----:B------:R-:W-:Y:S01]  /*2b000*/  @P5 STG.E.U16 desc[UR60][R6.64], R129 ;  /* 0x0000008106005986 */ /* 0x000fe2000c10153c */
[----:B-1----:R-:W-:Y:S02]  /*2b010*/  ISETP.LT.AND P5, PT, R222, R17, !P1 ;  /* 0x00000011de00720c */ /* 0x002fe40004fa1270 */
[----:B----4-:R-:W-:Y:S01]  /*2b020*/  PRMT R5, R129, 0x7632, R5 ;  /* 0x0000763281057816 */ /* 0x010fe20000000005 */
[----:B------:R-:W-:-:S03]  /*2b030*/  IMAD.WIDE R8, R11, 0x2, R218 ;  /* 0x000000020b087825 */ /* 0x000fc600078e02da */
[----:B------:R-:W1:Y:S01]  /*2b040*/  LDC R12, c[0x0][0x228] ;  /* 0x00008a00ff0c7b82 */ /* 0x000e620000000800 */
[----:B------:R-:W-:Y:S01]  /*2b050*/  VIADD R0, R217, 0x4c ;  /* 0x0000004cd9007836 */ /* 0x000fe20000000000 */
[----:B------:R4:W-:Y:S01]  /*2b060*/  @P6 STG.E.U16 desc[UR60][R8.64], R5 ;  /* 0x0000000508006986 */ /* 0x0009e2000c10153c */
[----:B------:R-:W-:-:S05]  /*2b070*/  ISETP.LT.AND P6, PT, R221, R14, !P1 ;  /* 0x0000000edd00720c */ /* 0x000fca0004fc1270 */
[----:B------:R-:W1:Y:S01]  /*2b080*/  LDC R17, c[0x0][0x228] ;  /* 0x00008a00ff117b82 */ /* 0x000e620000000800 */
[----:B0-----:R-:W-:Y:S01]  /*2b090*/  ISETP.GE.AND P1, PT, R0, R13, PT ;  /* 0x0000000d0000720c */ /* 0x001fe20003f26270 */
[----:B----4-:R-:W-:-:S06]  /*2b0a0*/  IMAD.WIDE R4, R11, 0x2, R244 ;  /* 0x000000020b047825 */ /* 0x010fcc00078e02f4 */
[----:B------:R-:W0:Y:S01]  /*2b0b0*/  LDC R14, c[0x0][0x228] ;  /* 0x00008a00ff0e7b82 */ /* 0x000e220000000800 */
[----:B------:R4:W-:Y:S01]  /*2b0c0*/  @P5 STG.E.U16 desc[UR60][R4.64], R133 ;  /* 0x0000008504005986 */ /* 0x0009e2000c10153c */
[----:B--2---:R-:W-:-:S06]  /*2b0d0*/  ISETP.LT.AND P5, PT, R220, R15, !P1 ;  /* 0x0000000fdc00720c */ /* 0x004fcc0004fa1270 */
[----:B------:R-:W2:Y:S01]  /*2b0e0*/  LDC R15, c[0x0][0x22c] ;  /* 0x00008b00ff0f7b82 */ /* 0x000ea20000000800 */
[----:B---3--:R-:W-:Y:S01]  /*2b0f0*/  IMAD.IADD R13, R11, 0x1, R10 ;  /* 0x000000010b0d7824 */ /* 0x008fe200078e020a */
[----:B------:R-:W-:Y:S01]  /*2b100*/  PRMT R16, R133, 0x7632, R16 ;  /* 0x0000763285107816 */ /* 0x000fe20000000010 */
[----:B------:R-:W-:-:S05]  /*2b110*/  IMAD.WIDE R6, R11, 0x2, R246 ;  /* 0x000000020b067825 */ /* 0x000fca00078e02f6 */
[----:B------:R-:W3:Y:S01]  /*2b120*/  LDC R11, c[0x0][0x228] ;  /* 0x00008a00ff0b7b82 */ /* 0x000ee20000000800 */
        /* <DEDUP_REMOVED lines=9> */
[----:B------:R-:W-:-:S06]  /*2b1c0*/  PRMT R9, R122, 0x7632, R9 ;  /* 0x000076327a097816 */ /* 0x000fcc0000000009 */
[----:B------:R-:W4:Y:S01]  /*2b1d0*/  LDC R17, c[0x0][0x228] ;  /* 0x00008a00ff117b82 */ /* 0x000f220000000800 */
[----:B------:R-:W-:Y:S01]  /*2b1e0*/  IMAD.WIDE R6, R13, 0x2, R244 ;  /* 0x000000020d067825 */ /* 0x000fe200078e02f4 */
[----:B------:R1:W-:Y:S01]  /*2b1f0*/  @P6 STG.E.U16 desc[UR60][R4.64], R9 ;  /* 0x0000000904006986 */ /* 0x0003e2000c10153c */
[----:B--2---:R-:W-:Y:S02]  /*2b200*/  ISETP.GE.AND P6, PT, R0, R15, PT ;  /* 0x0000000f0000720c */ /* 0x004fe40003fc6270 */
[----:B0-----:R-:W-:Y:S01]  /*2b210*/  ISETP.LT.AND P1, PT, R221, R14, !P1 ;  /* 0x0000000edd00720c */ /* 0x001fe20004f21270 */
[----:B------:R0:W-:Y:S01]  /*2b220*/  @P5 STG.E.U16 desc[UR60][R6.64], R126 ;  /* 0x0000007e06005986 */ /* 0x0001e2000c10153c */
[----:B---3--:R-:W-:Y:S01]  /*2b230*/  ISETP.LT.AND P5, PT, R220, R11, !P6 ;  /* 0x0000000bdc00720c */ /* 0x008fe200077a1270 */
[----:B------:R-:W2:Y:S01]  /*2b240*/  LDC R14, c[0x0][0x228] ;  /* 0x00008a00ff0e7b82 */ /* 0x000ea20000000800 */
[----:B------:R-:W-:-:S07]  /*2b250*/  PRMT R0, R126, 0x7632, R0 ;  /* 0x000076327e007816 */ /* 0x000fce0000000000 */
[----:B------:R-:W3:Y:S01]  /*2b260*/  LDC R11, c[0x0][0x22c] ;  /* 0x00008b00ff0b7b82 */ /* 0x000ee20000000800 */
[----:B-1----:R-:W-:-:S04]  /*2b270*/  IMAD.WIDE R8, R13, 0x2, R246 ;  /* 0x000000020d087825 */ /* 0x002fc800078e02f6 */
[----:B------:R-:W-:-:S03]  /*2b280*/  IMAD.IADD R13, R13, 0x1, R10 ;  /* 0x000000010d0d7824 */ /* 0x000fc600078e020a */
[----:B------:R-:W1:Y:S01]  /*2b290*/  LDC R15, c[0x0][0x228] ;  /* 0x00008a00ff0f7b82 */ /* 0x000e620000000800 */
[----:B------:R-:W-:Y:S01]  /*2b2a0*/  IMAD.WIDE R4, R13, 0x2, R2 ;  /* 0x000000020d047825 */ /* 0x000fe200078e0202 */
[----:B------:R-:W-:Y:S01]  /*2b2b0*/  @P1 STG.E.U16 desc[UR60][R8.64], R0 ;  /* 0x0000000008001986 */ /* 0x000fe2000c10153c */
[----:B----4-:R-:W-:-:S05]  /*2b2c0*/  ISETP.LT.AND P1, PT, R223, R12, !P6 ;  /* 0x0000000cdf00720c */ /* 0x010fca0007721270 */
[----:B------:R-:W4:Y:S01]  /*2b2d0*/  LDC R10, c[0x0][0x248] ;  /* 0x00009200ff0a7b82 */ /* 0x000f220000000800 */
[----:B------:R0:W-:Y:S01]  /*2b2e0*/  @P5 STG.E.U16 desc[UR60][R4.64], R130 ;  /* 0x0000008204005986 */ /* 0x0001e2000c10153c */
[----:B------:R-:W-:-:S06]  /*2b2f0*/  ISETP.LT.AND P5, PT, R222, R17, !P6 ;  /* 0x00000011de00720c */ /* 0x000fcc00077a1270 */
[----:B------:R-:W4:Y:S01]  /*2b300*/  LDC R12, c[0x0][0x228] ;  /* 0x00008a00ff0c7b82 */ /* 0x000f220000000800 */
[----:B0-----:R-:W-:Y:S01]  /*2b310*/  IMAD.WIDE R6, R13, 0x2, R218 ;  /* 0x000000020d067825 */ /* 0x001fe200078e02da */
[----:B------:R-:W-:-:S03]  /*2b320*/  PRMT R5, R130, 0x7632, R5 ;  /* 0x0000763282057816 */ /* 0x000fc60000000005 */
[----:B------:R-:W-:-:S03]  /*2b330*/  VIADD R0, R217, 0x4e ;  /* 0x0000004ed9007836 */ /* 0x000fc60000000000 */
[----:B------:R-:W0:Y:S01]  /*2b340*/  LDC R17, c[0x0][0x228] ;  /* 0x00008a00ff117b82 */ /* 0x000e220000000800 */
[----:B------:R-:W-:Y:S01]  /*2b350*/  IMAD.WIDE R8, R13, 0x2, R244 ;  /* 0x000000020d087825 */ /* 0x000fe200078e02f4 */
[----:B--2---:R-:W-:Y:S01]  /*2b360*/  ISETP.LT.AND P6, PT, R221, R14, !P6 ;  /* 0x0000000edd00720c */ /* 0x004fe200077c1270 */
[----:B------:R2:W-:Y:S01]  /*2b370*/  @P1 STG.E.U16 desc[UR60][R6.64], R5 ;  /* 0x0000000506001986 */ /* 0x0005e2000c10153c */
[----:B---3--:R-:W-:-:S03]  /*2b380*/  ISETP.GE.AND P1, PT, R0, R11, PT ;  /* 0x0000000b0000720c */ /* 0x008fc60003f26270 */
[----:B------:R-:W-:Y:S01]  /*2b390*/  @P5 STG.E.U16 desc[UR60][R8.64], R134 ;  /* 0x0000008608005986 */ /* 0x000fe2000c10153c */
[----:B------:R-:W3:Y:S01]  /*2b3a0*/  LDC R14, c[0x0][0x228] ;  /* 0x00008a00ff0e7b82 */ /* 0x000ee20000000800 */
[----:B-1----:R-:W-:-:S07]  /*2b3b0*/  ISETP.LT.AND P5, PT, R220, R15, !P1 ;  /* 0x0000000fdc00720c */ /* 0x002fce0004fa1270 */
[----:B------:R-:W1:Y:S01]  /*2b3c0*/  LDC R11, c[0x0][0x22c] ;  /* 0x00008b00ff0b7b82 */ /* 0x000e620000000800 */
[----:B--2---:R-:W-:Y:S01]  /*2b3d0*/  PRMT R7, R134, 0x7632, R7 ;  /* 0x0000763286077816 */ /* 0x004fe20000000007 */
[----:B------:R-:W-:-:S04]  /*2b3e0*/  IMAD.WIDE R4, R13, 0x2, R246 ;  /* 0x000000020d047825 */ /* 0x000fc800078e02f6 */
[----:B----4-:R-:W-:Y:S02]  /*2b3f0*/  IMAD.IADD R13, R13, 0x1, R10 ;  /* 0x000000010d0d7824 */ /* 0x010fe400078e020a */
[----:B------:R-:W2:Y:S01]  /*2b400*/  LDC R15, c[0x0][0x228] ;  /* 0x00008a00ff0f7b82 */ /* 0x000ea20000000800 */
[----:B------:R4:W-:Y:S01]  /*2b410*/  @P6 STG.E.U16 desc[UR60][R4.64], R7 ;  /* 0x0000000704006986 */ /* 0x0009e2000c10153c */
[----:B------:R-:W-:-:S06]  /*2b420*/  ISETP.LT.AND P6, PT, R223, R12, !P1 ;  /* 0x0000000cdf00720c */ /* 0x000fcc0004fc1270 */
[----:B------:R-:W2:Y:S01]  /*2b430*/  LDC R10, c[0x0][0x248] ;  /* 0x00009200ff0a7b82 */ /* 0x000ea20000000800 */
[----:B----4-:R-:W-:-:S07]  /*2b440*/  IMAD.WIDE R6, R13, 0x2, R2 ;  /* 0x000000020d067825 */ /* 0x010fce00078e0202 */
[----:B------:R-:W4:Y:S01]  /*2b450*/  LDC R12, c[0x0][0x228] ;  /* 0x00008a00ff0c7b82 */ /* 0x000f220000000800 */
[----:B------:R-:W-:Y:S01]  /*2b460*/  @P5 STG.E.U16 desc[UR60][R6.64], R123 ;  /* 0x0000007b06005986 */ /* 0x000fe2000c10153c */
[----:B0-----:R-:W-:Y:S01]  /*2b470*/  ISETP.LT.AND P5, PT, R222, R17, !P1 ;  /* 0x00000011de00720c */ /* 0x001fe20004fa1270 */
[----:B------:R-:W-:Y:S01]  /*2b480*/  IMAD.WIDE R8, R13, 0x2, R218 ;  /* 0x000000020d087825 */ /* 0x000fe200078e02da */
[----:B------:R-:W-:-:S04]  /*2b490*/  PRMT R5, R123, 0x7632, R5 ;  /* 0x000076327b057816 */ /* 0x000fc80000000005 */
[----:B------:R-:W0:Y:S01]  /*2b4a0*/  LDC R17, c[0x0][0x228] ;  /* 0x00008a00ff117b82 */ /* 0x000e220000000800 */
[----:B------:R-:W-:Y:S01]  /*2b4b0*/  VIADD R0, R217, 0x4f ;  /* 0x0000004fd9007836 */ /* 0x000fe20000000000 */
[----:B------:R1:W-:Y:S01]  /*2b4c0*/  @P6 STG.E.U16 desc[UR60][R8.64], R5 ;  /* 0x0000000508006986 */ /* 0x0003e2000c10153c */
[----:B---3--:R-:W-:-:S03]  /*2b4d0*/  ISETP.LT.AND P6, PT, R221, R14, !P1 ;  /* 0x0000000edd00720c */ /* 0x008fc60004fc1270 */
[----:B-1----:R-:W-:Y:S02]  /*2b4e0*/  ISETP.GE.AND P1, PT, R0, R11, PT ;  /* 0x0000000b0000720c */ /* 0x002fe40003f26270 */
[----:B------:R-:W1:Y:S01]  /*2b4f0*/  LDC R14, c[0x0][0x228] ;  /* 0x00008a00ff0e7b82 */ /* 0x000e620000000800 */
[----:B------:R-:W-:-:S07]  /*2b500*/  IMAD.WIDE R4, R13, 0x2, R244 ;  /* 0x000000020d047825 */ /* 0x000fce00078e02f4 */
[----:B------:R-:W3:Y:S01]  /*2b510*/  LDC R11, c[0x0][0x22c] ;  /* 0x00008b00ff0b7b82 */ /* 0x000ee20000000800 */
[----:B------:R-:W-:Y:S01]  /*2b520*/  @P5 STG.E.U16 desc[UR60][R4.64], R127 ;  /* 0x0000007f04005986 */ /* 0x000fe2000c10153c */
[----:B--2---:R-:W-:Y:S01]  /*2b530*/  ISETP.LT.AND P5, PT, R220, R15, !P1 ;  /* 0x0000000fdc00720c */ /* 0x004fe20004fa1270 */
[----:B------:R-:W-:Y:S01]  /*2b540*/  IMAD.WIDE R6, R13, 0x2, R246 ;  /* 0x000000020d067825 */ /* 0x000fe200078e02f6 */
[----:B------:R-:W-:-:S04]  /*2b550*/  PRMT R9, R127, 0x7632, R9 ;  /* 0x000076327f097816 */ /* 0x000fc80000000009 */
[----:B------:R-:W2:Y:S01]  /*2b560*/  LDC R15, c[0x0][0x228] ;  /* 0x00008a00ff0f7b82 */ /* 0x000ea20000000800 */
[----:B------:R-:W-:Y:S01]  /*2b570*/  IMAD.IADD R13, R13, 0x1, R10 ;  /* 0x000000010d0d7824 */ /* 0x000fe200078e020a */
[----:B------:R0:W-:Y:S01]  /*2b580*/  @P6 STG.E.U16 desc[UR60][R6.64], R9 ;  /* 0x0000000906006986 */ /* 0x0001e2000c10153c */
[----:B----4-:R-:W-:-:S05]  /*2b590*/  ISETP.LT.AND P6, PT, R223, R12, !P1 ;  /* 0x0000000cdf00720c */ /* 0x010fca0004fc1270 */
[----:B------:R-:W4:Y:S01]  /*2b5a0*/  LDC R10, c[0x0][0x248] ;  /* 0x00009200ff0a7b82 */ /* 0x000f220000000800 */
[----:B0-----:R-:W-:-:S07]  /*2b5b0*/  IMAD.WIDE R8, R13, 0x2, R2 ;  /* 0x000000020d087825 */ /* 0x001fce00078e0202 */
[----:B------:R-:W0:Y:S01]  /*2b5c0*/  LDC R12, c[0x0][0x228] ;  /* 0x00008a00ff0c7b82 */ /* 0x000e220000000800 */
[----:B------:R-:W-:Y:S01]  /*2b5d0*/  PRMT R7, R131, 0x7632, R7 ;  /* 0x0000763283077816 */ /* 0x000fe20000000007 */
[----:B------:R-:W-:Y:S01]  /*2b5e0*/  @P5 STG.E.U16 desc[UR60][R8.64], R131 ;  /* 0x0000008308005986 */ /* 0x000fe2000c10153c */
[----:B------:R-:W-:Y:S01]  /*2b5f0*/  ISETP.LT.AND P5, PT, R222, R17, !P1 ;  /* 0x00000011de00720c */ /* 0x000fe20004fa1270 */
[----:B------:R-:W-:-:S04]  /*2b600*/  IMAD.WIDE R4, R13, 0x2, R218 ;  /* 0x000000020d047825 */ /* 0x000fc800078e02da */
[----:B------:R-:W0:Y:S01]  /*2b610*/  LDC R17, c[0x0][0x228] ;  /* 0x00008a00ff117b82 */ /* 0x000e220000000800 */
[----:B------:R-:W-:Y:S01]  /*2b620*/  VIADD R0, R217, 0x50 ;  /* 0x00000050d9007836 */ /* 0x000fe20000000000 */
[----:B------:R2:W-:Y:S01]  /*2b630*/  @P6 STG.E.U16 desc[UR60][R4.64], R7 ;  /* 0x0000000704006986 */ /* 0x0005e2000c10153c */
[----:B-1----:R-:W-:-:S03]  /*2b640*/  ISETP.LT.AND P6, PT, R221, R14, !P1 ;  /* 0x0000000edd00720c */ /* 0x002fc60004fc1270 */
[----:B---3--:R-:W-:Y:S02]  /*2b650*/  ISETP.GE.AND P1, PT, R0, R11, PT ;  /* 0x0000000b0000720c */ /* 0x008fe40003f26270 */
[----:B------:R-:W1:Y:S01]  /*2b660*/  LDC R14, c[0x0][0x228] ;  /* 0x00008a00ff0e7b82 */ /* 0x000e620000000800 */
[----:B--2---:R-:W-:-:S07]  /*2b670*/  IMAD.WIDE R6, R13, 0x2, R244 ;  /* 0x000000020d067825 */ /* 0x004fce00078e02f4 */
[----:B------:R-:W2:Y:S01]  /*2b680*/  LDC R11, c[0x0][0x22c] ;  /* 0x00008b00ff0b7b82 */ /* 0x000ea20000000800 */
[----:B------:R-:W-:Y:S01]  /*2b690*/  PRMT R5, R135, 0x7632, R5 ;  /* 0x0000763287057816 */ /* 0x000fe20000000005 */
[----:B------:R-:W-:Y:S01]  /*2b6a0*/  @P5 STG.E.U16 desc[UR60][R6.64], R135 ;  /* 0x0000008706005986 */ /* 0x000fe2000c10153c */
[----:B------:R-:W-:Y:S01]  /*2b6b0*/  ISETP.LT.AND P5, PT, R220, R15, !P1 ;  /* 0x0000000fdc00720c */ /* 0x000fe20004fa1270 */
[----:B------:R-:W-:-:S04]  /*2b6c0*/  IMAD.WIDE R8, R13, 0x2, R246 ;  /* 0x000000020d087825 */ /* 0x000fc800078e02f6 */
[----:B------:R-:W3:Y:S01]  /*2b6d0*/  LDC R15, c[0x0][0x228] ;  /* 0x00008a00ff0f7b82 */ /* 0x000ee20000000800 */
[----:B----4-:R-:W-:Y:S01]  /*2b6e0*/  IMAD.IADD R13, R13, 0x1, R10 ;  /* 0x000000010d0d7824 */ /* 0x010fe200078e020a */
[----:B------:R4:W-:Y:S01]  /*2b6f0*/  @P6 STG.E.U16 desc[UR60][R8.64], R5 ;  /* 0x0000000508006986 */ /* 0x0009e2000c10153c */
[----:B0-----:R-:W-:-:S05]  /*2b700*/  ISETP.LT.AND P6, PT, R223, R12, !P1 ;  /* 0x0000000cdf00720c */ /* 0x001fca0004fc1270 */
[----:B------:R-:W0:Y:S01]  /*2b710*/  LDC R10, c[0x0][0x248] ;  /* 0x00009200ff0a7b82 */ /* 0x000e220000000800 */
[----:B----4-:R-:W-:-:S07]  /*2b720*/  IMAD.WIDE R4, R13, 0x2, R2 ;  /* 0x000000020d047825 */ /* 0x010fce00078e0202 */
[----:B------:R-:W4:Y:S01]  /*2b730*/  LDC R12, c[0x0][0x228] ;  /* 0x00008a00ff0c7b82 */ /* 0x000f220000000800 */
[----:B------:R-:W-:Y:S01]  /*2b740*/  PRMT R9, R136, 0x7632, R9 ;  /* 0x0000763288097816 */ /* 0x000fe20000000009 */
[----:B------:R-:W-:Y:S01]  /*2b750*/  @P5 STG.E.U16 desc[UR60][R4.64], R136 ;  /* 0x0000008804005986 */ /* 0x000fe2000c10153c */
[----:B------:R-:W-:Y:S01]  /*2b760*/  ISETP.LT.AND P5, PT, R222, R17, !P1 ;  /* 0x00000011de00720c */ /* 0x000fe20004fa1270 */
[----:B------:R-:W-:-:S04]  /*2b770*/  IMAD.WIDE R6, R13, 0x2, R218 ;  /* 0x000000020d067825 */ /* 0x000fc800078e02da */
[----:B------:R-:W4:Y:S01]  /*2b780*/  LDC R17, c[0x0][0x228] ;  /* 0x00008a00ff117b82 */ /* 0x000f220000000800 */
[----:B------:R-:W-:Y:S01]  /*2b790*/  VIADD R0, R217, 0x51 ;  /* 0x00000051d9007836 */ /* 0x000fe20000000000 */
[----:B------:R3:W-:Y:S01]  /*2b7a0*/  @P6 STG.E.U16 desc[UR60][R6.64], R9 ;  /* 0x0000000906006986 */ /* 0x0007e2000c10153c */
[----:B-1----:R-:W-:-:S03]  /*2b7b0*/  ISETP.LT.AND P6, PT, R221, R14, !P1 ;  /* 0x0000000edd00720c */ /* 0x002fc60004fc1270 */
[----:B--2---:R-:W-:Y:S02]  /*2b7c0*/  ISETP.GE.AND P1, PT, R0, R11, PT ;  /* 0x0000000b0000720c */ /* 0x004fe40003f26270 */
[----:B------:R-:W1:Y:S01]  /*2b7d0*/  LDC R14, c[0x0][0x228] ;  /* 0x00008a00ff0e7b82 */ /* 0x000e620000000800 */
[----:B---3--:R-:W-:-:S07]  /*2b7e0*/  IMAD.WIDE R8, R13, 0x2, R244 ;  /* 0x000000020d087825 */ /* 0x008fce00078e02f4 */
[----:B------:R-:W2:Y:S01]  /*2b7f0*/  LDC R20, c[0x0][0x228] ;  /* 0x00008a00ff147b82 */ /* 0x000ea20000000800 */
[----:B------:R3:W-:Y:S01]  /*2b800*/  @P5 STG.E.U16 desc[UR60][R8.64], R140 ;  /* 0x0000008c08005986 */ /* 0x0007e2000c10153c */
[----:B------:R-:W-:-:S06]  /*2b810*/  ISETP.LT.AND P5, PT, R220, R15, !P1 ;  /* 0x0000000fdc00720c */ /* 0x000fcc0004fa1270 */
[----:B------:R-:W2:Y:S01]  /*2b820*/  LDC R15, c[0x0][0x22c] ;  /* 0x00008b00ff0f7b82 */ /* 0x000ea20000000800 */
[C---:B0-----:R-:W-:Y:S01]  /*2b830*/  IMAD.IADD R11, R13.reuse, 0x1, R10 ;  /* 0x000000010d0b7824 */ /* 0x041fe200078e020a */
[----:B------:R-:W-:Y:S01]  /*2b840*/  PRMT R16, R140, 0x7632, R16 ;  /* 0x000076328c107816 */ /* 0x000fe20000000010 */
[----:B------:R-:W-:-:S05]  /*2b850*/  IMAD.WIDE R4, R13, 0x2, R246 ;  /* 0x000000020d047825 */ /* 0x000fca00078e02f6 */
[----:B------:R-:W0:Y:S01]  /*2b860*/  LDC R13, c[0x0][0x228] ;  /* 0x00008a00ff0d7b82 */ /* 0x000e220000000800 */
[----:B------:R-:W-:Y:S01]  /*2b870*/  IMAD.WIDE R6, R11, 0x2, R2 ;  /* 0x000000020b067825 */ /* 0x000fe200078e0202 */
[----:B------:R-:W-:Y:S01]  /*2b880*/  @P6 STG.E.U16 desc[UR60][R4.64], R16 ;  /* 0x0000001004006986 */ /* 0x000fe2000c10153c */
[----:B----4-:R-:W-:-:S05]  /*2b890*/  ISETP.LT.AND P6, PT, R223, R12, !P1 ;  /* 0x0000000cdf00720c */ /* 0x010fca0004fc1270 */
[----:B------:R-:W4:Y:S01]  /*2b8a0*/  LDC R10, c[0x0][0x248] ;  /* 0x00009200ff0a7b82 */ /* 0x000f220000000800 */
[----:B------:R1:W-:Y:S01]  /*2b8b0*/  @P5 STG.E.U16 desc[UR60][R6.64], R144 ;  /* 0x0000009006005986 */ /* 0x0003e2000c10153c */
[----:B------:R-:W-:Y:S01]  /*2b8c0*/  ISETP.LT.AND P5, PT, R222, R17, !P1 ;  /* 0x00000011de00720c */ /* 0x000fe20004fa1270 */
[----:B---3--:R-:W-:-:S05]  /*2b8d0*/  IMAD.WIDE R8, R11, 0x2, R218 ;  /* 0x000000020b087825 */ /* 0x008fca00078e02da */
[----:B------:R-:W3:Y:S01]  /*2b8e0*/  LDC R12, c[0x0][0x228] ;  /* 0x00008a00ff0c7b82 */ /* 0x000ee20000000800 */
[----:B------:R-:W-:Y:S01]  /*2b8f0*/  VIADD R0, R217, 0x52 ;  /* 0x00000052d9007836 */ /* 0x000fe20000000000 */
[----:B-1----:R-:W-:-:S06]  /*2b900*/  PRMT R7, R144, 0x7632, R7 ;  /* 0x0000763290077816 */ /* 0x002fcc0000000007 */
[----:B------:R-:W1:Y:S01]  /*2b910*/  LDC R17, c[0x0][0x228] ;  /* 0x00008a00ff117b82 */ /* 0x000e620000000800 */
[----:B------:R-:W-:Y:S01]  /*2b920*/  IMAD.WIDE R4, R11, 0x2, R244 ;  /* 0x000000020b047825 */ /* 0x000fe200078e02f4 */
[----:B------:R-:W-:Y:S01]  /*2b930*/  ISETP.LT.AND P1, PT, R221, R14, !P1 ;  /* 0x0000000edd00720c */ /* 0x000fe20004f21270 */
[----:B------:R0:W-:Y:S01]  /*2b940*/  @P6 STG.E.U16 desc[UR60][R8.64], R7 ;  /* 0x0000000708006986 */ /* 0x0001e2000c10153c */
[----:B--2---:R-:W-:-:S03]  /*2b950*/  ISETP.GE.AND P6, PT, R0, R15, PT ;  /* 0x0000000f0000720c */ /* 0x004fc60003fc6270 */
[----:B------:R2:W-:Y:S01]  /*2b960*/  @P5 STG.E.U16 desc[UR60][R4.64], R148 ;  /* 0x0000009404005986 */ /* 0x0005e2000c10153c */
[----:B------:R-:W2:Y:S01]  /*2b970*/  LDC R14, c[0x0][0x228] ;  /* 0x00008a00ff0e7b82 */ /* 0x000ea20000000800 */
[----:B0-----:R-:W-:Y:S02]  /*2b980*/  ISETP.LT.AND P5, PT, R220, R13, !P6 ;  /* 0x0000000ddc00720c */ /* 0x001fe400077a1270 */
[----:B------:R-:W-:-:S05]  /*2b990*/  PRMT R0, R148, 0x7632, R0 ;  /* 0x0000763294007816 */ /* 0x000fca0000000000 */
[----:B------:R-:W0:Y:S01]  /*2b9a0*/  LDC R13, c[0x0][0x22c] ;  /* 0x00008b00ff0d7b82 */ /* 0x000e220000000800 */
[----:B------:R-:W-:-:S04]  /*2b9b0*/  IMAD.WIDE R6, R11, 0x2, R246 ;  /* 0x000000020b067825 */ /* 0x000fc800078e02f6 */
[----:B----4-:R-:W-:-:S03]  /*2b9c0*/  IMAD.IADD R11, R11, 0x1, R10 ;  /* 0x000000010b0b7824 */ /* 0x010fc600078e020a */
[----:B------:R-:W4:Y:S01]  /*2b9d0*/  LDC R15, c[0x0][0x228] ;  /* 0x00008a00ff0f7b82 */ /* 0x000f220000000800 */
[----:B------:R2:W-:Y:S01]  /*2b9e0*/  @P1 STG.E.U16 desc[UR60][R6.64], R0 ;  /* 0x0000000006001986 */ /* 0x0005e2000c10153c */
[----:B---3--:R-:W-:Y:S01]  /*2b9f0*/  ISETP.LT.AND P1, PT, R223, R12, !P6 ;  /* 0x0000000cdf00720c */ /* 0x008fe20007721270 */
[----:B------:R-:W-:-:S05]  /*2ba00*/  IMAD.WIDE R8, R11, 0x2, R2 ;  /* 0x000000020b087825 */ /* 0x000fca00078e0202 */
[----:B------:R-:W3:Y:S01]  /*2ba10*/  LDC R10, c[0x0][0x248] ;  /* 0x00009200ff0a7b82 */ /* 0x000ee20000000800 */
[----:B------:R0:W-:Y:S01]  /*2ba20*/  @P5 STG.E.U16 desc[UR60][R8.64], R137 ;  /* 0x0000008908005986 */ /* 0x0001e2000c10153c */
[----:B-1----:R-:W-:Y:S01]  /*2ba30*/  ISETP.LT.AND P5, PT, R222, R17, !P6 ;  /* 0x00000011de00720c */ /* 0x002fe200077a1270 */
[----:B--2---:R-:W-:-:S05]  /*2ba40*/  IMAD.WIDE R4, R11, 0x2, R218 ;  /* 0x000000020b047825 */ /* 0x004fca00078e02da */
[----:B------:R-:W1:Y:S01]  /*2ba50*/  LDC R12, c[0x0][0x228] ;  /* 0x00008a00ff0c7b82 */ /* 0x000e620000000800 */
[----:B------:R-:W-:Y:S01]  /*2ba60*/  PRMT R7, R137, 0x7632, R7 ;  /* 0x0000763289077816 */ /* 0x000fe20000000007 */
[----:B------:R-:W-:Y:S01]  /*2ba70*/  VIADD R0, R217, 0x53 ;  /* 0x00000053d9007836 */ /* 0x000fe20000000000 */
[----:B------:R-:W-:-:S05]  /*2ba80*/  ISETP.LT.AND P6, PT, R221, R14, !P6 ;  /* 0x0000000edd00720c */ /* 0x000fca00077c1270 */
[----:B------:R-:W2:Y:S01]  /*2ba90*/  LDC R17, c[0x0][0x228] ;  /* 0x00008a00ff117b82 */ /* 0x000ea20000000800 */
[----:B------:R4:W-:Y:S01]  /*2baa0*/  @P1 STG.E.U16 desc[UR60][R4.64], R7 ;  /* 0x0000000704001986 */ /* 0x0009e2000c10153c */
[----:B0-----:R-:W-:Y:S02]  /*2bab0*/  ISETP.GE.AND P1, PT, R0, R13, PT ;  /* 0x0000000d0000720c */ /* 0x001fe40003f26270 */
[----:B------:R-:W-:-:S04]  /*2bac0*/  PRMT R9, R141, 0x7632, R9 ;  /* 0x000076328d097816 */ /* 0x000fc80000000009 */
[----:B------:R-:W0:Y:S01]  /*2bad0*/  LDC R14, c[0x0][0x228] ;  /* 0x00008a00ff0e7b82 */ /* 0x000e220000000800 */
[----:B----4-:R-:W-:-:S07]  /*2bae0*/  IMAD.WIDE R6, R11, 0x2, R244 ;  /* 0x000000020b067825 */ /* 0x010fce00078e02f4 */
[----:B------:R-:W4:Y:S01]  /*2baf0*/  LDC R13, c[0x0][0x22c] ;  /* 0x00008b00ff0d7b82 */ /* 0x000f220000000800 */
[----:B------:R-:W-:Y:S01]  /*2bb00*/  @P5 STG.E.U16 desc[UR60][R6.64], R141 ;  /* 0x0000008d06005986 */ /* 0x000fe2000c10153c */
[----:B------:R-:W-:Y:S01]  /*2bb10*/  ISETP.LT.AND P5, PT, R220, R15, !P1 ;  /* 0x0000000fdc00720c */ /* 0x000fe20004fa1270 */
[----:B------:R-:W-:-:S04]  /*2bb20*/  IMAD.WIDE R4, R11, 0x2, R246 ;  /* 0x000000020b047825 */ /* 0x000fc800078e02f6 */
[----:B---3--:R-:W-:Y:S01]  /*2bb30*/  IMAD.IADD R11, R11, 0x1, R10 ;  /* 0x000000010b0b7824 */ /* 0x008fe200078e020a */
[----:B------:R-:W3:Y:S01]  /*2bb40*/  LDC R15, c[0x0][0x228] ;  /* 0x00008a00ff0f7b82 */ /* 0x000ee20000000800 */
[----:B------:R2:W-:Y:S01]  /*2bb50*/  @P6 STG.E.U16 desc[UR60][R4.64], R9 ;  /* 0x0000000904006986 */ /* 0x0005e2000c10153c */
[----:B-1----:R-:W-:-:S06]  /*2bb60*/  ISETP.LT.AND P6, PT, R223, R12, !P1 ;  /* 0x0000000cdf00720c */ /* 0x002fcc0004fc1270 */
[----:B------:R-:W1:Y:S01]  /*2bb70*/  LDC R10, c[0x0][0x248] ;  /* 0x00009200ff0a7b82 */ /* 0x000e620000000800 */
[----:B--2---:R-:W-:Y:S01]  /*2bb80*/  IMAD.WIDE R8, R11, 0x2, R2 ;  /* 0x000000020b087825 */ /* 0x004fe200078e0202 */
[----:B------:R-:W-:-:S06]  /*2bb90*/  PRMT R5, R145, 0x7632, R5 ;  /* 0x0000763291057816 */ /* 0x000fcc0000000005 */
[----:B------:R-:W2:Y:S01]  /*2bba0*/  LDC R12, c[0x0][0x228] ;  /* 0x00008a00ff0c7b82 */ /* 0x000ea20000000800 */
[----:B------:R-:W-:Y:S01]  /*2bbb0*/  @P5 STG.E.U16 desc[UR60][R8.64], R145 ;  /* 0x0000009108005986 */ /* 0x000fe2000c10153c */
[----:B------:R-:W-:Y:S01]  /*2bbc0*/  ISETP.LT.AND P5, PT, R222, R17, !P1 ;  /* 0x00000011de00720c */ /* 0x000fe20004fa1270 */
[----:B------:R-:W-:-:S05]  /*2bbd0*/  IMAD.WIDE R6, R11, 0x2, R218 ;  /* 0x000000020b067825 */ /* 0x000fca00078e02da */
[----:B------:R-:W2:Y:S01]  /*2bbe0*/  LDC R17, c[0x0][0x228] ;  /* 0x00008a00ff117b82 */ /* 0x000ea20000000800 */
[----:B------:R-:W-:Y:S01]  /*2bbf0*/  VIADD R0, R217, 0x54 ;  /* 0x00000054d9007836 */ /* 0x000fe20000000000 */
[----:B------:R4:W-:Y:S01]  /*2bc00*/  @P6 STG.E.U16 desc[UR60][R6.64], R5 ;  /* 0x0000000506006986 */ /* 0x0009e2000c10153c */
[----:B0-----:R-:W-:-:S03]  /*2bc10*/  ISETP.LT.AND P6, PT, R221, R14, !P1 ;  /* 0x0000000edd00720c */ /* 0x001fc60004fc1270 */
[----:B----4-:R-:W-:Y:S02]  /*2bc20*/  ISETP.GE.AND P1, PT, R0, R13, PT ;  /* 0x0000000d0000720c */ /* 0x010fe40003f26270 */
[----:B------:R-:W0:Y:S01]  /*2bc30*/  LDC R14, c[0x0][0x228] ;  /* 0x00008a00ff0e7b82 */ /* 0x000e220000000800 */
[----:B------:R-:W-:Y:S01]  /*2bc40*/  IMAD.WIDE R4, R11, 0x2, R244 ;  /* 0x000000020b047825 */ /* 0x000fe200078e02f4 */
[----:B------:R-:W-:-:S06]  /*2bc50*/  PRMT R22, R215, 0x7632, R22 ;  /* 0x00007632d7167816 */ /* 0x000fcc0000000016 */
[----:B------:R-:W4:Y:S01]  /*2bc60*/  LDC R23, c[0x0][0x228] ;  /* 0x00008a00ff177b82 */ /* 0x000f220000000800 */
[----:B------:R2:W-:Y:S01]  /*2bc70*/  @P5 STG.E.U16 desc[UR60][R4.64], R149 ;  /* 0x0000009504005986 */ /* 0x0005e2000c10153c */
[----:B---3--:R-:W-:Y:S01]  /*2bc80*/  ISETP.LT.AND P5, PT, R220, R15, !P1 ;  /* 0x0000000fdc00720c */ /* 0x008fe20004fa1270 */
[----:B-1----:R-:W-:-:S05]  /*2bc90*/  IMAD.IADD R13, R11, 0x1, R10 ;  /* 0x000000010b0d7824 */ /* 0x002fca00078e020a */
[----:B------:R-:W1:Y:S01]  /*2bca0*/  LDC R15, c[0x0][0x22c] ;  /* 0x00008b00ff0f7b82 */ /* 0x000e620000000800 */
[----:B------:R-:W-:Y:S01]  /*2bcb0*/  IMAD.WIDE R8, R11, 0x2, R246 ;  /* 0x000000020b087825 */ /* 0x000fe200078e02f6 */
[----:B------:R-:W-:-:S06]  /*2bcc0*/  PRMT R16, R149, 0x7632, R16 ;  /* 0x0000763295107816 */ /* 0x000fcc0000000010 */
[----:B------:R-:W3:Y:S01]  /*2bcd0*/  LDC R11, c[0x0][0x228] ;  /* 0x00008a00ff0b7b82 */ /* 0x000ee20000000800 */
[----:B------:R-:W-:Y:S01]  /*2bce0*/  IMAD.WIDE R6, R13, 0x2, R2 ;  /* 0x000000020d067825 */ /* 0x000fe200078e0202 */
[----:B------:R-:W-:Y:S01]  /*2bcf0*/  @P6 STG.E.U16 desc[UR60][R8.64], R16 ;  /* 0x0000001008006986 */ /* 0x000fe2000c10153c */
[----:B--2---:R-:W-:-:S05]  /*2bd00*/  ISETP.LT.AND P6, PT, R223, R12, !P1 ;  /* 0x0000000cdf00720c */ /* 0x004fca0004fc1270 */
[----:B------:R-:W2:Y:S01]  /*2bd10*/  LDC R10, c[0x0][0x248] ;  /* 0x00009200ff0a7b82 */ /* 0x000ea20000000800 */
[----:B------:R0:W-:Y:S01]  /*2bd20*/  @P5 STG.E.U16 desc[UR60][R6.64], R138 ;  /* 0x0000008a06005986 */ /* 0x0001e2000c10153c */
[----:B------:R-:W-:Y:S01]  /*2bd30*/  ISETP.LT.AND P5, PT, R222, R17, !P1 ;  /* 0x00000011de00720c */ /* 0x000fe20004fa1270 */
[----:B------:R-:W-:-:S05]  /*2bd40*/  IMAD.WIDE R4, R13, 0x2, R218 ;  /* 0x000000020d047825 */ /* 0x000fca00078e02da */
[----:B------:R-:W4:Y:S01]  /*2bd50*/  LDC R12, c[0x0][0x228] ;  /* 0x00008a00ff0c7b82 */ /* 0x000f220000000800 */
[----:B------:R-:W-:Y:S01]  /*2bd60*/  VIADD R0, R217, 0x55 ;  /* 0x00000055d9007836 */ /* 0x000fe20000000000 */
[----:B0-----:R-:W-:-:S06]  /*2bd70*/  PRMT R7, R138, 0x7632, R7 ;  /* 0x000076328a077816 */ /* 0x001fcc0000000007 */
[----:B------:R-:W0:Y:S01]  /*2bd80*/  LDC R17, c[0x0][0x228] ;  /* 0x00008a00ff117b82 */ /* 0x000e220000000800 */
[----:B------:R-:W-:Y:S01]  /*2bd90*/  IMAD.WIDE R8, R13, 0x2, R244 ;  /* 0x000000020d087825 */ /* 0x000fe200078e02f4 */
[----:B------:R3:W-:Y:S01]  /*2bda0*/  @P6 STG.E.U16 desc[UR60][R4.64], R7 ;  /* 0x0000000704006986 */ /* 0x0007e2000c10153c */
[----:B-1----:R-:W-:Y:S02]  /*2bdb0*/  ISETP.GE.AND P6, PT, R0, R15, PT ;  /* 0x0000000f0000720c */ /* 0x002fe40003fc6270 */
[----:B------:R-:W-:Y:S01]  /*2bdc0*/  ISETP.LT.AND P1, PT, R221, R14, !P1 ;  /* 0x0000000edd00720c */ /* 0x000fe20004f21270 */
[----:B------:R1:W-:Y:S01]  /*2bdd0*/  @P5 STG.E.U16 desc[UR60][R8.64], R142 ;  /* 0x0000008e08005986 */ /* 0x0003e2000c10153c */
[----:B---3--:R-:W-:Y:S01]  /*2bde0*/  ISETP.LT.AND P5, PT, R220, R11, !P6 ;  /* 0x0000000bdc00720c */ /* 0x008fe200077a1270 */
[----:B------:R-:W3:Y:S01]  /*2bdf0*/  LDC R14, c[0x0][0x228] ;  /* 0x00008a00ff0e7b82 */ /* 0x000ee20000000800 */
[----:B------:R-:W-:-:S07]  /*2be00*/  PRMT R0, R142, 0x7632, R0 ;  /* 0x000076328e007816 */ /* 0x000fce0000000000 */
        /* <DEDUP_REMOVED lines=9> */
[----:B0-----:R-:W-:-:S06]  /*2bea0*/  ISETP.LT.AND P5, PT, R222, R17, !P6 ;  /* 0x00000011de00720c */ /* 0x001fcc00077a1270 */
[----:B------:R-:W0:Y:S01]  /*2beb0*/  LDC R12, c[0x0][0x228] ;  /* 0x00008a00ff0c7b82 */ /* 0x000e220000000800 */
[----:B-1----:R-:W-:Y:S01]  /*2bec0*/  IMAD.WIDE R8, R13, 0x2, R218 ;  /* 0x000000020d087825 */ /* 0x002fe200078e02da */
[----:B------:R-:W-:-:S03]  /*2bed0*/  PRMT R5, R146, 0x7632, R5 ;  /* 0x0000763292057816 */ /* 0x000fc60000000005 */
[----:B------:R-:W-:-:S03]  /*2bee0*/  VIADD R0, R217, 0x56 ;  /* 0x00000056d9007836 */ /* 0x000fc60000000000 */
[----:B------:R-:W1:Y:S01]  /*2bef0*/  LDC R17, c[0x0][0x228] ;  /* 0x00008a00ff117b82 */ /* 0x000e620000000800 */
[----:B------:R-:W-:Y:S01]  /*2bf00*/  IMAD.WIDE R6, R13, 0x2, R244 ;  /* 0x000000020d067825 */ /* 0x000fe200078e02f4 */
[----:B---3--:R-:W-:Y:S01]  /*2bf10*/  ISETP.LT.AND P6, PT, R221, R14, !P6 ;  /* 0x0000000edd00720c */ /* 0x008fe200077c1270 */
[----:B------:R3:W-:Y:S01]  /*2bf20*/  @P1 STG.E.U16 desc[UR60][R8.64], R5 ;  /* 0x0000000508001986 */ /* 0x0007e2000c10153c */
[----:B------:R-:W-:-:S03]  /*2bf30*/  ISETP.GE.AND P1, PT, R0, R11, PT ;  /* 0x0000000b0000720c */ /* 0x000fc60003f26270 */
[----:B------:R3:W-:Y:S01]  /*2bf40*/  @P5 STG.E.U16 desc[UR60][R6.64], R150 ;  /* 0x0000009606005986 */ /* 0x0007e2000c10153c */
[----:B------:R-:W1:Y:S01]  /*2bf50*/  LDC R14, c[0x0][0x228] ;  /* 0x00008a00ff0e7b82 */ /* 0x000e620000000800 */
[----:B--2---:R-:W-:-:S07]  /*2bf60*/  ISETP.LT.AND P5, PT, R220, R15, !P1 ;  /* 0x0000000fdc00720c */ /* 0x004fce0004fa1270 */
[----:B------:R-:W2:Y:S01]  /*2bf70*/  LDC R11, c[0x0][0x22c] ;  /* 0x00008b00ff0b7b82 */ /* 0x000ea20000000800 */
[----:B---3--:R-:W-:Y:S01]  /*2bf80*/  IMAD.WIDE R4, R13, 0x2, R246 ;  /* 0x000000020d047825 */ /* 0x008fe200078e02f6 */
[----:B------:R-:W-:-:S03]  /*2bf90*/  PRMT R7, R150, 0x7632, R7 ;  /* 0x0000763296077816 */ /* 0x000fc60000000007 */
[----:B----4-:R-:W-:-:S03]  /*2bfa0*/  IMAD.IADD R13, R13, 0x1, R10 ;  /* 0x000000010d0d7824 */ /* 0x010fc600078e020a */
[----:B------:R-:W3:Y:S01]  /*2bfb0*/  LDC R15, c[0x0][0x228] ;  /* 0x00008a00ff0f7b82 */ /* 0x000ee20000000800 */
[----:B------:R4:W-:Y:S01]  /*2bfc0*/  @P6 STG.E.U16 desc[UR60][R4.64], R7 ;  /* 0x0000000704006986 */ /* 0x0009e2000c10153c */
[----:B------:R-:W-:Y:S01]  /*2bfd0*/  IMAD.WIDE R8, R13, 0x2, R2 ;  /* 0x000000020d087825 */ /* 0x000fe200078e0202 */
[----:B0-----:R-:W-:-:S05]  /*2bfe0*/  ISETP.LT.AND P6, PT, R223, R12, !P1 ;  /* 0x0000000cdf00720c */ /* 0x001fca0004fc1270 */
[----:B------:R-:W0:Y:S01]  /*2bff0*/  LDC R10, c[0x0][0x248] ;  /* 0x00009200ff0a7b82 */ /* 0x000e220000000800 */
[----:B------:R-:W-:Y:S01]  /*2c000*/  @P5 STG.E.U16 desc[UR60][R8.64], R139 ;  /* 0x0000008b08005986 */ /* 0x000fe2000c10153c */
[----:B-1----:R-:W-:-:S06]  /*2c010*/  ISETP.LT.AND P5, PT, R222, R17, !P1 ;  /* 0x00000011de00720c */ /* 0x002fcc0004fa1270 */
[----:B------:R-:W1:Y:S01]  /*2c020*/  LDC R12, c[0x0][0x228] ;  /* 0x00008a00ff0c7b82 */ /* 0x000e620000000800 */
[----:B----4-:R-:W-:Y:S01]  /*2c030*/  PRMT R5, R139, 0x7632, R5 ;  /* 0x000076328b057816 */ /* 0x010fe20000000005 */
[----:B------:R-:W-:-:S04]  /*2c040*/  IMAD.WIDE R6, R13, 0x2, R218 ;  /* 0x000000020d067825 */ /* 0x000fc800078e02da */
[----:B------:R-:W-:Y:S02]  /*2c050*/  VIADD R0, R217, 0x57 ;  /* 0x00000057d9007836 */ /* 0x000fe40000000000 */
[----:B------:R-:W4:Y:S01]  /*2c060*/  LDC R17, c[0x0][0x228] ;  /* 0x00008a00ff117b82 */ /* 0x000f220000000800 */
[----:B------:R2:W-:Y:S01]  /*2c070*/  @P6 STG.E.U16 desc[UR60][R6.64], R5 ;  /* 0x0000000506006986 */ /* 0x0005e2000c10153c */
[----:B------:R-:W-:Y:S02]  /*2c080*/  ISETP.LT.AND P6, PT, R221, R14, !P1 ;  /* 0x0000000edd00720c */ /* 0x000fe40004fc1270 */
[----:B--2---:R-:W-:-:S04]  /*2c090*/  ISETP.GE.AND P1, PT, R0, R11, PT ;  /* 0x0000000b0000720c */ /* 0x004fc80003f26270 */
[----:B------:R-:W2:Y:S01]  /*2c0a0*/  LDC R14, c[0x0][0x228] ;  /* 0x00008a00ff0e7b82 */ /* 0x000ea20000000800 */
[----:B------:R-:W-:Y:S01]  /*2c0b0*/  IMAD.WIDE R4, R13, 0x2, R244 ;  /* 0x000000020d047825 */ /* 0x000fe200078e02f4 */
[----:B------:R-:W-:-:S06]  /*2c0c0*/  PRMT R7, R143, 0x7632, R7 ;  /* 0x000076328f077816 */ /* 0x000fcc0000000007 */
[----:B------:R-:W2:Y:S01]  /*2c0d0*/  LDC R11, c[0x0][0x22c] ;  /* 0x00008b00ff0b7b82 */ /* 0x000ea20000000800 */
[----:B------:R-:W-:Y:S01]  /*2c0e0*/  @P5 STG.E.U16 desc[UR60][R4.64], R143 ;  /* 0x0000008f04005986 */ /* 0x000fe2000c10153c */
[----:B---3--:R-:W-:Y:S01]  /*2c0f0*/  ISETP.LT.AND P5, PT, R220, R15, !P1 ;  /* 0x0000000fdc00720c */ /* 0x008fe20004fa1270 */
[----:B------:R-:W-:-:S04]  /*2c100*/  IMAD.WIDE R8, R13, 0x2, R246 ;  /* 0x000000020d087825 */ /* 0x000fc800078e02f6 */
[----:B0-----:R-:W-:Y:S01]  /*2c110*/  IMAD.IADD R13, R13, 0x1, R10 ;  /* 0x000000010d0d7824 */ /* 0x001fe200078e020a */
[----:B------:R-:W0:Y:S01]  /*2c120*/  LDC R15, c[0x0][0x228] ;  /* 0x00008a00ff0f7b82 */ /* 0x000e220000000800 */
[----:B------:R3:W-:Y:S01]  /*2c130*/  @P6 STG.E.U16 desc[UR60][R8.64], R7 ;  /* 0x0000000708006986 */ /* 0x0007e2000c10153c */
[----:B-1----:R-:W-:-:S06]  /*2c140*/  ISETP.LT.AND P6, PT, R223, R12, !P1 ;  /* 0x0000000cdf00720c */ /* 0x002fcc0004fc1270 */
[----:B------:R-:W1:Y:S01]  /*2c150*/  LDC R10, c[0x0][0x248] ;  /* 0x00009200ff0a7b82 */ /* 0x000e620000000800 */
[----:B---3--:R-:W-:-:S07]  /*2c160*/  IMAD.WIDE R6, R13, 0x2, R2 ;  /* 0x000000020d067825 */ /* 0x008fce00078e0202 */
[----:B------:R-:W3:Y:S01]  /*2c170*/  LDC R12, c[0x0][0x228] ;  /* 0x00008a00ff0c7b82 */ /* 0x000ee20000000800 */
[----:B------:R-:W-:Y:S01]  /*2c180*/  @P5 STG.E.U16 desc[UR60][R6.64], R147 ;  /* 0x0000009306005986 */ /* 0x000fe2000c10153c */
[----:B----4-:R-:W-:Y:S01]  /*2c190*/  ISETP.LT.AND P5, PT, R222, R17, !P1 ;  /* 0x00000011de00720c */ /* 0x010fe20004fa1270 */
[----:B------:R-:W-:Y:S01]  /*2c1a0*/  IMAD.WIDE R4, R13, 0x2, R218 ;  /* 0x000000020d047825 */ /* 0x000fe200078e02da */
[----:B------:R-:W-:-:S04]  /*2c1b0*/  PRMT R9, R147, 0x7632, R9 ;  /* 0x0000763293097816 */ /* 0x000fc80000000009 */
[----:B------:R-:W4:Y:S01]  /*2c1c0*/  LDC R17, c[0x0][0x228] ;  /* 0x00008a00ff117b82 */ /* 0x000f220000000800 */
[----:B------:R-:W-:Y:S01]  /*2c1d0*/  VIADD R0, R217, 0x58 ;  /* 0x00000058d9007836 */ /* 0x000fe20000000000 */
[----:B------:R0:W-:Y:S01]  /*2c1e0*/  @P6 STG.E.U16 desc[UR60][R4.64], R9 ;  /* 0x0000000904006986 */ /* 0x0001e2000c10153c */
[----:B--2---:R-:W-:-:S03]  /*2c1f0*/  ISETP.LT.AND P6, PT, R221, R14, !P1 ;  /* 0x0000000edd00720c */ /* 0x004fc60004fc1270 */
[----:B------:R-:W-:Y:S02]  /*2c200*/  ISETP.GE.AND P1, PT, R0, R11, PT ;  /* 0x0000000b0000720c */ /* 0x000fe40003f26270 */
[----:B------:R-:W2:Y:S01]  /*2c210*/  LDC R14, c[0x0][0x228] ;  /* 0x00008a00ff0e7b82 */ /* 0x000ea20000000800 */
[----:B0-----:R-:W-:-:S07]  /*2c220*/  IMAD.WIDE R8, R13, 0x2, R244 ;  /* 0x000000020d087825 */ /* 0x001fce00078e02f4 */
[----:B------:R-:W0:Y:S01]  /*2c230*/  LDC R11, c[0x0][0x22c] ;  /* 0x00008b00ff0b7b82 */ /* 0x000e220000000800 */
[----:B------:R-:W-:Y:S01]  /*2c240*/  @P5 STG.E.U16 desc[UR60][R8.64], R151 ;  /* 0x0000009708005986 */ /* 0x000fe2000c10153c */
[----:B------:R-:W-:Y:S01]  /*2c250*/  ISETP.LT.AND P5, PT, R220, R15, !P1 ;  /* 0x0000000fdc00720c */ /* 0x000fe20004fa1270 */
[----:B------:R-:W-:Y:S01]  /*2c260*/  IMAD.WIDE R6, R13, 0x2, R246 ;  /* 0x000000020d067825 */ /* 0x000fe200078e02f6 */
[----:B------:R-:W-:-:S04]  /*2c270*/  PRMT R5, R151, 0x7632, R5 ;  /* 0x0000763297057816 */ /* 0x000fc80000000005 */
[----:B------:R-:W0:Y:S01]  /*2c280*/  LDC R15, c[0x0][0x228] ;  /* 0x00008a00ff0f7b82 */ /* 0x000e220000000800 */
[----:B-1----:R-:W-:Y:S01]  /*2c290*/  IMAD.IADD R13, R13, 0x1, R10 ;  /* 0x000000010d0d7824 */ /* 0x002fe200078e020a */
[----:B------:R1:W-:Y:S01]  /*2c2a0*/  @P6 STG.E.U16 desc[UR60][R6.64], R5 ;  /* 0x0000000506006986 */ /* 0x0003e2000c10153c */
[----:B---3--:R-:W-:-:S05]  /*2c2b0*/  ISETP.LT.AND P6, PT, R223, R12, !P1 ;  /* 0x0000000cdf00720c */ /* 0x008fca0004fc1270 */
[----:B------:R-:W3:Y:S01]  /*2c2c0*/  LDC R10, c[0x0][0x248] ;  /* 0x00009200ff0a7b82 */ /* 0x000ee20000000800 */
[----:B-1----:R-:W-:-:S07]  /*2c2d0*/  IMAD.WIDE R4, R13, 0x2, R2 ;  /* 0x000000020d047825 */ /* 0x002fce00078e0202 */
[----:B------:R-:W1:Y:S01]  /*2c2e0*/  LDC R12, c[0x0][0x228] ;  /* 0x00008a00ff0c7b82 */ /* 0x000e620000000800 */
[----:B------:R-:W-:Y:S01]  /*2c2f0*/  PRMT R7, R152, 0x7632, R7 ;  /* 0x0000763298077816 */ /* 0x000fe20000000007 */
[----:B------:R-:W-:Y:S01]  /*2c300*/  @P5 STG.E.U16 desc[UR60][R4.64], R152 ;  /* 0x0000009804005986 */ /* 0x000fe2000c10153c */
[----:B----4-:R-:W-:Y:S01]  /*2c310*/  ISETP.LT.AND P5, PT, R222, R17, !P1 ;  /* 0x00000011de00720c */ /* 0x010fe20004fa1270 */
[----:B------:R-:W-:-:S04]  /*2c320*/  IMAD.WIDE R8, R13, 0x2, R218 ;  /* 0x000000020d087825 */ /* 0x000fc800078e02da */
[----:B------:R-:W4:Y:S01]  /*2c330*/  LDC R17, c[0x0][0x228] ;  /* 0x00008a00ff117b82 */ /* 0x000f220000000800 */
[----:B------:R-:W-:Y:S01]  /*2c340*/  VIADD R0, R217, 0x59 ;  /* 0x00000059d9007836 */ /* 0x000fe20000000000 */
[----:B------:R0:W-:Y:S01]  /*2c350*/  @P6 STG.E.U16 desc[UR60][R8.64], R7 ;  /* 0x0000000708006986 */ /* 0x0001e2000c10153c */
[----:B--2---:R-:W-:-:S03]  /*2c360*/  ISETP.LT.AND P6, PT, R221, R14, !P1 ;  /* 0x0000000edd00720c */ /* 0x004fc60004fc1270 */
[----:B0-----:R-:W-:Y:S02]  /*2c370*/  ISETP.GE.AND P1, PT, R0, R11, PT ;  /* 0x0000000b0000720c */ /* 0x001fe40003f26270 */
[----:B------:R-:W0:Y:S01]  /*2c380*/  LDC R14, c[0x0][0x228] ;  /* 0x00008a00ff0e7b82 */ /* 0x000e220000000800 */
[----:B------:R-:W-:-:S05]  /*2c390*/  IMAD.WIDE R6, R13, 0x2, R244 ;  /* 0x000000020d067825 */ /* 0x000fca00078e02f4 */
[----:B------:R2:W-:Y:S01]  /*2c3a0*/  @P5 STG.E.U16 desc[UR60][R6.64], R156 ;  /* 0x0000009c06005986 */ /* 0x0005e2000c10153c */
[----:B------:R-:W-:Y:S02]  /*2c3b0*/  ISETP.LT.AND P5, PT, R220, R15, !P1 ;  /* 0x0000000fdc00720c */ /* 0x000fe40004fa1270 */
[----:B------:R-:W0:Y:S01]  /*2c3c0*/  LDC R15, c[0x0][0x22c] ;  /* 0x00008b00ff0f7b82 */ /* 0x000e220000000800 */
[C---:B---3--:R-:W-:Y:S01]  /*2c3d0*/  IMAD.IADD R11, R13.reuse, 0x1, R10 ;  /* 0x000000010d0b7824 */ /* 0x048fe200078e020a */
        /* <DEDUP_REMOVED lines=8> */
[----:B----4-:R-:W-:Y:S01]  /*2c460*/  ISETP.LT.AND P5, PT, R222, R17, !P1 ;  /* 0x00000011de00720c */ /* 0x010fe20004fa1270 */
[----:B--2---:R-:W-:-:S05]  /*2c470*/  IMAD.WIDE R6, R11, 0x2, R218 ;  /* 0x000000020b067825 */ /* 0x004fca00078e02da */
[----:B------:R-:W2:Y:S01]  /*2c480*/  LDC R12, c[0x0][0x228] ;  /* 0x00008a00ff0c7b82 */ /* 0x000ea20000000800 */
[----:B------:R-:W-:Y:S01]  /*2c490*/  VIADD R0, R217, 0x5a ;  /* 0x0000005ad9007836 */ /* 0x000fe20000000000 */
[----:B0-----:R-:W-:-:S06]  /*2c4a0*/  PRMT R9, R160, 0x7632, R9 ;  /* 0x00007632a0097816 */ /* 0x001fcc0000000009 */
[----:B------:R-:W0:Y:S01]  /*2c4b0*/  LDC R17, c[0x0][0x228] ;  /* 0x00008a00ff117b82 */ /* 0x000e220000000800 */
[----:B------:R-:W-:Y:S01]  /*2c4c0*/  IMAD.WIDE R4, R11, 0x2, R244 ;  /* 0x000000020b047825 */ /* 0x000fe200078e02f4 */
[----:B------:R4:W-:Y:S01]  /*2c4d0*/  @P6 STG.E.U16 desc[UR60][R6.64], R9 ;  /* 0x0000000906006986 */ /* 0x0009e2000c10153c */
[----:B------:R-:W-:Y:S02]  /*2c4e0*/  ISETP.GE.AND P6, PT, R0, R15, PT ;  /* 0x0000000f0000720c */ /* 0x000fe40003fc6270 */
[----:B------:R-:W-:Y:S01]  /*2c4f0*/  ISETP.LT.AND P1, PT, R221, R14, !P1 ;  /* 0x0000000edd00720c */ /* 0x000fe20004f21270 */
[----:B------:R0:W-:Y:S01]  /*2c500*/  @P5 STG.E.U16 desc[UR60][R4.64], R164 ;  /* 0x000000a404005986 */ /* 0x0001e2000c10153c */
[----:B---3--:R-:W-:Y:S01]  /*2c510*/  ISETP.LT.AND P5, PT, R220, R13, !P6 ;  /* 0x0000000ddc00720c */ /* 0x008fe200077a1270 */
[----:B------:R-:W3:Y:S01]  /*2c520*/  LDC R14, c[0x0][0x228] ;  /* 0x00008a00ff0e7b82 */ /* 0x000ee20000000800 */
[----:B------:R-:W-:-:S07]  /*2c530*/  PRMT R0, R164, 0x7632, R0 ;  /* 0x00007632a4007816 */ /* 0x000fce0000000000 */
[----:B------:R-:W3:Y:S01]  /*2c540*/  LDC R13, c[0x0][0x22c] ;  /* 0x00008b00ff0d7b82 */ /* 0x000ee20000000800 */
[----:B----4-:R-:W-:-:S04]  /*2c550*/  IMAD.WIDE R8, R11, 0x2, R246 ;  /* 0x000000020b087825 */ /* 0x010fc800078e02f6 */
[----:B-1----:R-:W-:-:S03]  /*2c560*/  IMAD.IADD R11, R11, 0x1, R10 ;  /* 0x000000010b0b7824 */ /* 0x002fc600078e020a */
[----:B------:R-:W1:Y:S01]  /*2c570*/  LDC R15, c[0x0][0x228] ;  /* 0x00008a00ff0f7b82 */ /* 0x000e620000000800 */
[----:B------:R-:W-:Y:S01]  /*2c580*/  IMAD.WIDE R6, R11, 0x2, R2 ;  /* 0x000000020b067825 */ /* 0x000fe200078e0202 */
[----:B------:R-:W-:Y:S01]  /*2c590*/  @P1 STG.E.U16 desc[UR60][R8.64], R0 ;  /* 0x0000000008001986 */ /* 0x000fe2000c10153c */
[----:B--2---:R-:W-:-:S05]  /*2c5a0*/  ISETP.LT.AND P1, PT, R223, R12, !P6 ;  /* 0x0000000cdf00720c */ /* 0x004fca0007721270 */
[----:B------:R-:W2:Y:S01]  /*2c5b0*/  LDC R10, c[0x0][0x248] ;  /* 0x00009200ff0a7b82 */ /* 0x000ea20000000800 */
[----:B------:R4:W-:Y:S01]  /*2c5c0*/  @P5 STG.E.U16 desc[UR60][R6.64], R153 ;  /* 0x0000009906005986 */ /* 0x0009e2000c10153c */
[----:B0-----:R-:W-:-:S06]  /*2c5d0*/  ISETP.LT.AND P5, PT, R222, R17, !P6 ;  /* 0x00000011de00720c */ /* 0x001fcc00077a1270 */
[----:B------:R-:W0:Y:S01]  /*2c5e0*/  LDC R12, c[0x0][0x228] ;  /* 0x00008a00ff0c7b82 */ /* 0x000e220000000800 */
[----:B------:R-:W-:Y:S01]  /*2c5f0*/  IMAD.WIDE R4, R11, 0x2, R218 ;  /* 0x000000020b047825 */ /* 0x000fe200078e02da */
[----:B----4-:R-:W-:-:S03]  /*2c600*/  PRMT R7, R153, 0x7632, R7 ;  /* 0x0000763299077816 */ /* 0x010fc60000000007 */
[----:B------:R-:W-:-:S03]  /*2c610*/  VIADD R0, R217, 0x5b ;  /* 0x0000005bd9007836 */ /* 0x000fc60000000000 */
[----:B------:R-:W4:Y:S01]  /*2c620*/  LDC R17, c[0x0][0x228] ;  /* 0x00008a00ff117b82 */ /* 0x000f220000000800 */
[----:B------:R-:W-:Y:S01]  /*2c630*/  IMAD.WIDE R8, R11, 0x2, R244 ;  /* 0x000000020b087825 */ /* 0x000fe200078e02f4 */
[----:B---3--:R-:W-:Y:S01]  /*2c640*/  ISETP.LT.AND P6, PT, R221, R14, !P6 ;  /* 0x0000000edd00720c */ /* 0x008fe200077c1270 */
[----:B------:R3:W-:Y:S01]  /*2c650*/  @P1 STG.E.U16 desc[UR60][R4.64], R7 ;  /* 0x0000000704001986 */ /* 0x0007e2000c10153c */
[----:B------:R-:W-:-:S03]  /*2c660*/  ISETP.GE.AND P1, PT, R0, R13, PT ;  /* 0x0000000d0000720c */ /* 0x000fc60003f26270 */
[----:B------:R2:W-:Y:S01]  /*2c670*/  @P5 STG.E.U16 desc[UR60][R8.64], R157 ;  /* 0x0000009d08005986 */ /* 0x0005e2000c10153c */
[----:B------:R-:W4:Y:S01]  /*2c680*/  LDC R14, c[0x0][0x228] ;  /* 0x00008a00ff0e7b82 */ /* 0x000f220000000800 */
[----:B-1----:R-:W-:-:S07]  /*2c690*/  ISETP.LT.AND P5, PT, R220, R15, !P1 ;  /* 0x0000000fdc00720c */ /* 0x002fce0004fa1270 */
[----:B------:R-:W1:Y:S01]  /*2c6a0*/  LDC R13, c[0x0][0x22c] ;  /* 0x00008b00ff0d7b82 */ /* 0x000e620000000800 */
[----:B---3--:R-:W-:Y:S01]  /*2c6b0*/  IMAD.WIDE R4, R11, 0x2, R246 ;  /* 0x000000020b047825 */ /* 0x008fe200078e02f6 */
[----:B--2---:R-:W-:-:S03]  /*2c6c0*/  PRMT R9, R157, 0x7632, R9 ;  /* 0x000076329d097816 */ /* 0x004fc60000000009 */
[----:B------:R-:W-:-:S03]  /*2c6d0*/  IMAD.IADD R11, R11, 0x1, R10 ;  /* 0x000000010b0b7824 */ /* 0x000fc600078e020a */
[----:B------:R-:W2:Y:S01]  /*2c6e0*/  LDC R15, c[0x0][0x228] ;  /* 0x00008a00ff0f7b82 */ /* 0x000ea20000000800 */
[----:B------:R3:W-:Y:S01]  /*2c6f0*/  @P6 STG.E.U16 desc[UR60][R4.64], R9 ;  /* 0x0000000904006986 */ /* 0x0007e2000c10153c */
[----:B------:R-:W-:Y:S01]  /*2c700*/  IMAD.WIDE R6, R11, 0x2, R2 ;  /* 0x000000020b067825 */ /* 0x000fe200078e0202 */
[----:B0-----:R-:W-:-:S05]  /*2c710*/  ISETP.LT.AND P6, PT, R223, R12, !P1 ;  /* 0x0000000cdf00720c */ /* 0x001fca0004fc1270 */
[----:B------:R-:W0:Y:S01]  /*2c720*/  LDC R10, c[0x0][0x248] ;  /* 0x00009200ff0a7b82 */ /* 0x000e220000000800 */
[----:B------:R-:W-:Y:S01]  /*2c730*/  @P5 STG.E.U16 desc[UR60][R6.64], R161 ;  /* 0x000000a106005986 */ /* 0x000fe2000c10153c */
[----:B----4-:R-:W-:Y:S02]  /*2c740*/  ISETP.LT.AND P5, PT, R222, R17, !P1 ;  /* 0x00000011de00720c */ /* 0x010fe40004fa1270 */
[----:B---3--:R-:W-:Y:S01]  /*2c750*/  PRMT R5, R161, 0x7632, R5 ;  /* 0x00007632a1057816 */ /* 0x008fe20000000005 */
[----:B------:R-:W-:-:S03]  /*2c760*/  IMAD.WIDE R8, R11, 0x2, R218 ;  /* 0x000000020b087825 */ /* 0x000fc600078e02da */
[----:B------:R-:W3:Y:S01]  /*2c770*/  LDC R12, c[0x0][0x228] ;  /* 0x00008a00ff0c7b82 */ /* 0x000ee20000000800 */
[----:B------:R-:W-:Y:S01]  /*2c780*/  VIADD R0, R217, 0x5c ;  /* 0x0000005cd9007836 */ /* 0x000fe20000000000 */
[----:B------:R4:W-:Y:S01]  /*2c790*/  @P6 STG.E.U16 desc[UR60][R8.64], R5 ;  /* 0x0000000508006986 */ /* 0x0009e2000c10153c */
[----:B------:R-:W-:-:S05]  /*2c7a0*/  ISETP.LT.AND P6, PT, R221, R14, !P1 ;  /* 0x0000000edd00720c */ /* 0x000fca0004fc1270 */
[----:B------:R-:W3:Y:S01]  /*2c7b0*/  LDC R17, c[0x0][0x228] ;  /* 0x00008a00ff117b82 */ /* 0x000ee20000000800 */
[----:B-1----:R-:W-:Y:S01]  /*2c7c0*/  ISETP.GE.AND P1, PT, R0, R13, PT ;  /* 0x0000000d0000720c */ /* 0x002fe20003f26270 */
[----:B----4-:R-:W-:-:S06]  /*2c7d0*/  IMAD.WIDE R4, R11, 0x2, R244 ;  /* 0x000000020b047825 */ /* 0x010fcc00078e02f4 */
[----:B------:R-:W1:Y:S01]  /*2c7e0*/  LDC R14, c[0x0][0x228] ;  /* 0x00008a00ff0e7b82 */ /* 0x000e620000000800 */
[----:B------:R4:W-:Y:S01]  /*2c7f0*/  @P5 STG.E.U16 desc[UR60][R4.64], R165 ;  /* 0x000000a504005986 */ /* 0x0009e2000c10153c */
[----:B--2---:R-:W-:-:S06]  /*2c800*/  ISETP.LT.AND P5, PT, R220, R15, !P1 ;  /* 0x0000000fdc00720c */ /* 0x004fcc0004fa1270 */
[----:B------:R-:W2:Y:S01]  /*2c810*/  LDC R15, c[0x0][0x22c] ;  /* 0x00008b00ff0f7b82 */ /* 0x000ea20000000800 */
[----:B0-----:R-:W-:Y:S01]  /*2c820*/  IMAD.IADD R13, R11, 0x1, R10 ;  /* 0x000000010b0d7824 */ /* 0x001fe200078e020a */
[----:B------:R-:W-:Y:S01]  /*2c830*/  PRMT R16, R165, 0x7632, R16 ;  /* 0x00007632a5107816 */ /* 0x000fe20000000010 */
[----:B------:R-:W-:-:S05]  /*2c840*/  IMAD.WIDE R6, R11, 0x2, R246 ;  /* 0x000000020b067825 */ /* 0x000fca00078e02f6 */
[----:B------:R-:W0:Y:S01]  /*2c850*/  LDC R11, c[0x0][0x228] ;  /* 0x00008a00ff0b7b82 */ /* 0x000e220000000800 */
[----:B------:R-:W-:Y:S01]  /*2c860*/  IMAD.WIDE R8, R13, 0x2, R2 ;  /* 0x000000020d087825 */ /* 0x000fe200078e0202 */
[----:B------:R-:W-:Y:S01]  /*2c870*/  @P6 STG.E.U16 desc[UR60][R6.64], R16 ;  /* 0x0000001006006986 */ /* 0x000fe2000c10153c */
[----:B---3--:R-:W-:-:S05]  /*2c880*/  ISETP.LT.AND P6, PT, R223, R12, !P1 ;  /* 0x0000000cdf00720c */ /* 0x008fca0004fc1270 */
[----:B------:R-:W3:Y:S01]  /*2c890*/  LDC R10, c[0x0][0x248] ;  /* 0x00009200ff0a7b82 */ /* 0x000ee20000000800 */
        /* <DEDUP_REMOVED lines=10> */
[----:B-1----:R-:W-:Y:S01]  /*2c940*/  ISETP.LT.AND P1, PT, R221, R14, !P1 ;  /* 0x0000000edd00720c */ /* 0x002fe20004f21270 */
[----:B------:R1:W-:Y:S01]  /*2c950*/  @P5 STG.E.U16 desc[UR60][R6.64], R158 ;  /* 0x0000009e06005986 */ /* 0x0003e2000c10153c */
[----:B0-----:R-:W-:Y:S01]  /*2c960*/  ISETP.LT.AND P5, PT, R220, R11, !P6 ;  /* 0x0000000bdc00720c */ /* 0x001fe200077a1270 */
[----:B------:R-:W0:Y:S01]  /*2c970*/  LDC R14, c[0x0][0x228] ;  /* 0x00008a00ff0e7b82 */ /* 0x000e220000000800 */
[----:B------:R-:W-:-:S07]  /*2c980*/  PRMT R0, R158, 0x7632, R0 ;  /* 0x000076329e007816 */ /* 0x000fce0000000000 */
[----:B------:R-:W2:Y:S01]  /*2c990*/  LDC R11, c[0x0][0x22c] ;  /* 0x00008b00ff0b7b82 */ /* 0x000ea20000000800 */
[----:B---3--:R-:W-:-:S04]  /*2c9a0*/  IMAD.WIDE R8, R13, 0x2, R246 ;  /* 0x000000020d087825 */ /* 0x008fc800078e02f6 */
[----:B------:R-:W-:-:S03]  /*2c9b0*/  IMAD.IADD R13, R13, 0x1, R10 ;  /* 0x000000010d0d7824 */ /* 0x000fc600078e020a */
[----:B------:R-:W3:Y:S01]  /*2c9c0*/  LDC R15, c[0x0][0x228] ;  /* 0x00008a00ff0f7b82 */ /* 0x000ee20000000800 */
[----:B------:R-:W-:Y:S01]  /*2c9d0*/  IMAD.WIDE R4, R13, 0x2, R2 ;  /* 0x000000020d047825 */ /* 0x000fe200078e0202 */
[----:B------:R-:W-:Y:S01]  /*2c9e0*/  @P1 STG.E.U16 desc[UR60][R8.64], R0 ;  /* 0x0000000008001986 */ /* 0x000fe2000c10153c */
[----:B----4-:R-:W-:-:S05]  /*2c9f0*/  ISETP.LT.AND P1, PT, R223, R12, !P6 ;  /* 0x0000000cdf00720c */ /* 0x010fca0007721270 */
[----:B------:R-:W4:Y:S01]  /*2ca00*/  LDC R10, c[0x0][0x248] ;  /* 0x00009200ff0a7b82 */ /* 0x000f220000000800 */
[----:B------:R1:W-:Y:S01]  /*2ca10*/  @P5 STG.E.U16 desc[UR60][R4.64], R162 ;  /* 0x000000a204005986 */ /* 0x0003e2000c10153c */
[----:B------:R-:W-:-:S06]  /*2ca20*/  ISETP.LT.AND P5, PT, R222, R17, !P6 ;  /* 0x00000011de00720c */ /* 0x000fcc00077a1270 */
[----:B------:R-:W4:Y:S01]  /*2ca30*/  LDC R12, c[0x0][0x228] ;  /* 0x00008a00ff0c7b82 */ /* 0x000f220000000800 */
[----:B-1----:R-:W-:Y:S01]  /*2ca40*/  IMAD.WIDE R6, R13, 0x2, R218 ;  /* 0x000000020d067825 */ /* 0x002fe200078e02da */
[----:B------:R-:W-:-:S03]  /*2ca50*/  PRMT R5, R162, 0x7632, R5 ;  /* 0x00007632a2057816 */ /* 0x000fc60000000005 */
[----:B------:R-:W-:-:S03]  /*2ca60*/  VIADD R0, R217, 0x5e ;  /* 0x0000005ed9007836 */ /* 0x000fc60000000000 */
[----:B------:R-:W1:Y:S01]  /*2ca70*/  LDC R17, c[0x0][0x228] ;  /* 0x00008a00ff117b82 */ /* 0x000e620000000800 */
[----:B------:R-:W-:Y:S01]  /*2ca80*/  IMAD.WIDE R8, R13, 0x2, R244 ;  /* 0x000000020d087825 */ /* 0x000fe200078e02f4 */
[----:B0-----:R-:W-:Y:S01]  /*2ca90*/  ISETP.LT.AND P6, PT, R221, R14, !P6 ;  /* 0x0000000edd00720c */ /* 0x001fe200077c1270 */
[----:B------:R0:W-:Y:S01]  /*2caa0*/  @P1 STG.E.U16 desc[UR60][R6.64], R5 ;  /* 0x0000000506001986 */ /* 0x0001e2000c10153c */
[----:B--2---:R-:W-:-:S03]  /*2cab0*/  ISETP.GE.AND P1, PT, R0, R11, PT ;  /* 0x0000000b0000720c */ /* 0x004fc60003f26270 */
[----:B------:R-:W-:Y:S01]  /*2cac0*/  @P5 STG.E.U16 desc[UR60][R8.64], R166 ;  /* 0x000000a608005986 */ /* 0x000fe2000c10153c */
[----:B------:R-:W2:Y:S01]  /*2cad0*/  LDC R14, c[0x0][0x228] ;  /* 0x00008a00ff0e7b82 */ /* 0x000ea20000000800 */
[----:B---3--:R-:W-:-:S07]  /*2cae0*/  ISETP.LT.AND P5, PT, R220, R15, !P1 ;  /* 0x0000000fdc00720c */ /* 0x008fce0004fa1270 */
[----:B------:R-:W3:Y:S01]  /*2caf0*/  LDC R11, c[0x0][0x22c] ;  /* 0x00008b00ff0b7b82 */ /* 0x000ee20000000800 */
[----:B0-----:R-:W-:Y:S01]  /*2cb00*/  PRMT R7, R166, 0x7632, R7 ;  /* 0x00007632a6077816 */ /* 0x001fe20000000007 */
[----:B------:R-:W-:-:S04]  /*2cb10*/  IMAD.WIDE R4, R13, 0x2, R246 ;  /* 0x000000020d047825 */ /* 0x000fc800078e02f6 */
[----:B----4-:R-:W-:Y:S02]  /*2cb20*/  IMAD.IADD R13, R13, 0x1, R10 ;  /* 0x000000010d0d7824 */ /* 0x010fe400078e020a */
[----:B------:R-:W0:Y:S01]  /*2cb30*/  LDC R15, c[0x0][0x228] ;  /* 0x00008a00ff0f7b82 */ /* 0x000e220000000800 */
[----:B------:R4:W-:Y:S01]  /*2cb40*/  @P6 STG.E.U16 desc[UR60][R4.64], R7 ;  /* 0x0000000704006986 */ /* 0x0009e2000c10153c */
[----:B------:R-:W-:-:S06]  /*2cb50*/  ISETP.LT.AND P6, PT, R223, R12, !P1 ;  /* 0x0000000cdf00720c */ /* 0x000fcc0004fc1270 */
[----:B------:R-:W0:Y:S01]  /*2cb60*/  LDC R10, c[0x0][0x248] ;  /* 0x00009200ff0a7b82 */ /* 0x000e220000000800 */
        /* <DEDUP_REMOVED lines=9> */
[----:B--2---:R-:W-:-:S03]  /*2cc00*/  ISETP.LT.AND P6, PT, R221, R14, !P1 ;  /* 0x0000000edd00720c */ /* 0x004fc60004fc1270 */
[----:B---3--:R-:W-:Y:S02]  /*2cc10*/  ISETP.GE.AND P1, PT, R0, R11, PT ;  /* 0x0000000b0000720c */ /* 0x008fe40003f26270 */
[----:B------:R-:W2:Y:S01]  /*2cc20*/  LDC R14, c[0x0][0x228] ;  /* 0x00008a00ff0e7b82 */ /* 0x000ea20000000800 */
[----:B------:R-:W-:-:S07]  /*2cc30*/  IMAD.WIDE R4, R13, 0x2, R244 ;  /* 0x000000020d047825 */ /* 0x000fce00078e02f4 */
[----:B------:R-:W3:Y:S01]  /*2cc40*/  LDC R11, c[0x0][0x22c] ;  /* 0x00008b00ff0b7b82 */ /* 0x000ee20000000800 */
[----:B------:R-:W-:Y:S01]  /*2cc50*/  @P5 STG.E.U16 desc[UR60][R4.64], R159 ;  /* 0x0000009f04005986 */ /* 0x000fe2000c10153c */
[----:B0-----:R-:W-:Y:S01]  /*2cc60*/  ISETP.LT.AND P5, PT, R220, R15, !P1 ;  /* 0x0000000fdc00720c */ /* 0x001fe20004fa1270 */
[----:B------:R-:W-:Y:S01]  /*2cc70*/  IMAD.WIDE R6, R13, 0x2, R246 ;  /* 0x000000020d067825 */ /* 0x000fe200078e02f6 */
[----:B------:R-:W-:-:S04]  /*2cc80*/  PRMT R9, R159, 0x7632, R9 ;  /* 0x000076329f097816 */ /* 0x000fc80000000009 */
[----:B------:R-:W0:Y:S01]  /*2cc90*/  LDC R15, c[0x0][0x228] ;  /* 0x00008a00ff0f7b82 */ /* 0x000e220000000800 */
[----:B------:R-:W-:Y:S01]  /*2cca0*/  IMAD.IADD R13, R13, 0x1, R10 ;  /* 0x000000010d0d7824 */ /* 0x000fe200078e020a */
[----:B------:R1:W-:Y:S01]  /*2ccb0*/  @P6 STG.E.U16 desc[UR60][R6.64], R9 ;  /* 0x0000000906006986 */ /* 0x0003e2000c10153c */
[----:B----4-:R-:W-:-:S05]  /*2ccc0*/  ISETP.LT.AND P6, PT, R223, R12, !P1 ;  /* 0x0000000cdf00720c */ /* 0x010fca0004fc1270 */
[----:B------:R-:W4:Y:S01]  /*2ccd0*/  LDC R10, c[0x0][0x248] ;  /* 0x00009200ff0a7b82 */ /* 0x000f220000000800 */
[----:B-1----:R-:W-:-:S07]  /*2cce0*/  IMAD.WIDE R8, R13, 0x2, R2 ;  /* 0x000000020d087825 */ /* 0x002fce00078e0202 */
[----:B------:R-:W1:Y:S01]  /*2ccf0*/  LDC R12, c[0x0][0x228] ;  /* 0x00008a00ff0c7b82 */ /* 0x000e620000000800 */
[----:B------:R-:W-:Y:S01]  /*2cd00*/  PRMT R7, R163, 0x7632, R7 ;  /* 0x00007632a3077816 */ /* 0x000fe20000000007 */
[----:B------:R-:W-:Y:S01]  /*2cd10*/  @P5 STG.E.U16 desc[UR60][R8.64], R163 ;  /* 0x000000a308005986 */ /* 0x000fe2000c10153c */
[----:B------:R-:W-:Y:S01]  /*2cd20*/  ISETP.LT.AND P5, PT, R222, R17, !P1 ;  /* 0x00000011de00720c */ /* 0x000fe20004fa1270 */
[----:B------:R-:W-:-:S04]  /*2cd30*/  IMAD.WIDE R4, R13, 0x2, R218 ;  /* 0x000000020d047825 */ /* 0x000fc800078e02da */
[----:B------:R-:W1:Y:S01]  /*2cd40*/  LDC R17, c[0x0][0x228] ;  /* 0x00008a00ff117b82 */ /* 0x000e620000000800 */
[----:B------:R-:W-:Y:S01]  /*2cd50*/  VIADD R0, R217, 0x60 ;  /* 0x00000060d9007836 */ /* 0x000fe20000000000 */
[----:B------:R0:W-:Y:S01]  /*2cd60*/  @P6 STG.E.U16 desc[UR60][R4.64], R7 ;  /* 0x0000000704006986 */ /* 0x0001e2000c10153c */
[----:B--2---:R-:W-:-:S03]  /*2cd70*/  ISETP.LT.AND P6, PT, R221, R14, !P1 ;  /* 0x0000000edd00720c */ /* 0x004fc60004fc1270 */
[----:B---3--:R-:W-:Y:S02]  /*2cd80*/  ISETP.GE.AND P1, PT, R0, R11, PT ;  /* 0x0000000b0000720c */ /* 0x008fe40003f26270 */
[----:B------:R-:W2:Y:S01]  /*2cd90*/  LDC R14, c[0x0][0x228] ;  /* 0x00008a00ff0e7b82 */ /* 0x000ea20000000800 */
[----:B0-----:R-:W-:-:S07]  /*2cda0*/  IMAD.WIDE R6, R13, 0x2, R244 ;  /* 0x000000020d067825 */ /* 0x001fce00078e02f4 */
[----:B------:R-:W0:Y:S01]  /*2cdb0*/  LDC R11, c[0x0][0x22c] ;  /* 0x00008b00ff0b7b82 */ /* 0x000e220000000800 */
[----:B------:R-:W-:Y:S01]  /*2cdc0*/  PRMT R5, R167, 0x7632, R5 ;  /* 0x00007632a7057816 */ /* 0x000fe20000000005 */
[----:B------:R-:W-:Y:S01]  /*2cdd0*/  @P5 STG.E.U16 desc[UR60][R6.64], R167 ;  /* 0x000000a706005986 */ /* 0x000fe2000c10153c */
[----:B------:R-:W-:Y:S01]  /*2cde0*/  ISETP.LT.AND P5, PT, R220, R15, !P1 ;  /* 0x0000000fdc00720c */ /* 0x000fe20004fa1270 */
[----:B------:R-:W-:-:S04]  /*2cdf0*/  IMAD.WIDE R8, R13, 0x2, R246 ;  /* 0x000000020d087825 */ /* 0x000fc800078e02f6 */
[----:B------:R-:W3:Y:S01]  /*2ce00*/  LDC R15, c[0x0][0x228] ;  /* 0x00008a00ff0f7b82 */ /* 0x000ee20000000800 */
        /* <DEDUP_REMOVED lines=13> */
[----:B--2---:R-:W-:-:S03]  /*2cee0*/  ISETP.LT.AND P6, PT, R221, R14, !P1 ;  /* 0x0000000edd00720c */ /* 0x004fc60004fc1270 */
[----:B0-----:R-:W-:Y:S02]  /*2cef0*/  ISETP.GE.AND P1, PT, R0, R11, PT ;  /* 0x0000000b0000720c */ /* 0x001fe40003f26270 */
[----:B------:R-:W0:Y:S01]  /*2cf00*/  LDC R14, c[0x0][0x228] ;  /* 0x00008a00ff0e7b82 */ /* 0x000e220000000800 */
[----:B---3--:R-:W-:-:S05]  /*2cf10*/  IMAD.WIDE R8, R13, 0x2, R244 ;  /* 0x000000020d087825 */ /* 0x008fca00078e02f4 */
[----:B------:R2:W-:Y:S01]  /*2cf20*/  @P5 STG.E.U16 desc[UR60][R8.64], R172 ;  /* 0x000000ac08005986 */ /* 0x0005e2000c10153c */
[----:B------:R-:W-:Y:S02]  /*2cf30*/  ISETP.LT.AND P5, PT, R220, R15, !P1 ;  /* 0x0000000fdc00720c */ /* 0x000fe40004fa1270 */
[----:B------:R-:W3:Y:S01]  /*2cf40*/  LDC R15, c[0x0][0x22c] ;  /* 0x00008b00ff0f7b82 */ /* 0x000ee20000000800 */
[C---:B-1----:R-:W-:Y:S01]  /*2cf50*/  IMAD.IADD R11, R13.reuse, 0x1, R10 ;  /* 0x000000010d0b7824 */ /* 0x042fe200078e020a */
[----:B------:R-:W-:Y:S01]  /*2cf60*/  PRMT R16, R172, 0x7632, R16 ;  /* 0x00007632ac107816 */ /* 0x000fe20000000010 */
[----:B------:R-:W-:-:S05]  /*2cf70*/  IMAD.WIDE R4, R13, 0x2, R246 ;  /* 0x000000020d047825 */ /* 0x000fca00078e02f6 */
[----:B------:R-:W1:Y:S01]  /*2cf80*/  LDC R13, c[0x0][0x228] ;  /* 0x00008a00ff0d7b82 */ /* 0x000e620000000800 */
[----:B------:R-:W-:Y:S01]  /*2cf90*/  IMAD.WIDE R6, R11, 0x2, R2 ;  /* 0x000000020b067825 */ /* 0x000fe200078e0202 */
[----:B------:R-:W-:Y:S01]  /*2cfa0*/  @P6 STG.E.U16 desc[UR60][R4.64], R16 ;  /* 0x0000001004006986 */ /* 0x000fe2000c10153c */
[----:B----4-:R-:W-:-:S05]  /*2cfb0*/  ISETP.LT.AND P6, PT, R223, R12, !P1 ;  /* 0x0000000cdf00720c */ /* 0x010fca0004fc1270 */
[----:B------:R-:W4:Y:S01]  /*2cfc0*/  LDC R10, c[0x0][0x248] ;  /* 0x00009200ff0a7b82 */ /* 0x000f220000000800 */
[----:B------:R0:W-:Y:S01]  /*2cfd0*/  @P5 STG.E.U16 desc[UR60][R6.64], R176 ;  /* 0x000000b006005986 */ /* 0x0001e2000c10153c */
[----:B------:R-:W-:Y:S01]  /*2cfe0*/  ISETP.LT.AND P5, PT, R222, R17, !P1 ;  /* 0x00000011de00720c */ /* 0x000fe20004fa1270 */
[----:B--2---:R-:W-:-:S05]  /*2cff0*/  IMAD.WIDE R8, R11, 0x2, R218 ;  /* 0x000000020b087825 */ /* 0x004fca00078e02da */
[----:B------:R-:W2:Y:S01]  /*2d000*/  LDC R12, c[0x0][0x228] ;  /* 0x00008a00ff0c7b82 */ /* 0x000ea20000000800 */
        /* <DEDUP_REMOVED lines=27> */
[----:B------:R1:W-:Y:S02]  /*2d1c0*/  @P1 STG.E.U16 desc[UR60][R4.64], R7 ;  /* 0x0000000704001986 */ /* 0x0003e4000c10153c */
[----:B-1----:R-:W-:Y:S02]  /*2d1d0*/  ISETP.GE.AND P1, PT, R0, R13, PT ;  /* 0x0000000d0000720c */ /* 0x002fe40003f26270 */
[----:B------:R-:W-:-:S03]  /*2d1e0*/  PRMT R9, R173, 0x7632, R9 ;  /* 0x00007632ad097816 */ /* 0x000fc60000000009 */
[----:B------:R-:W1:Y:S01]  /*2d1f0*/  LDC R14, c[0x0][0x228] ;  /* 0x00008a00ff0e7b82 */ /* 0x000e620000000800 */
[----:B------:R-:W-:-:S07]  /*2d200*/  IMAD.WIDE R6, R11, 0x2, R244 ;  /* 0x000000020b067825 */ /* 0x000fce00078e02f4 */
[----:B------:R-:W1:Y:S01]  /*2d210*/  LDC R13, c[0x0][0x22c] ;  /* 0x00008b00ff0d7b82 */ /* 0x000e620000000800 */
[----:B------:R-:W-:Y:S01]  /*2d220*/  @P5 STG.E.U16 desc[UR60][R6.64], R173 ;  /* 0x000000ad06005986 */ /* 0x000fe2000c10153c */
[----:B----4-:R-:W-:Y:S01]  /*2d230*/  ISETP.LT.AND P5, PT, R220, R15, !P1 ;  /* 0x0000000fdc00720c */ /* 0x010fe20004fa1270 */
[----:B------:R-:W-:-:S04]  /*2d240*/  IMAD.WIDE R4, R11, 0x2, R246 ;  /* 0x000000020b047825 */ /* 0x000fc800078e02f6 */
[----:B--2---:R-:W-:Y:S01]  /*2d250*/  IMAD.IADD R11, R11, 0x1, R10 ;  /* 0x000000010b0b7824 */ /* 0x004fe200078e020a */
[----:B------:R-:W2:Y:S01]  /*2d260*/  LDC R15, c[0x0][0x228] ;  /* 0x00008a00ff0f7b82 */ /* 0x000ea20000000800 */
[----:B------:R4:W-:Y:S01]  /*2d270*/  @P6 STG.E.U16 desc[UR60][R4.64], R9 ;  /* 0x0000000904006986 */ /* 0x0009e2000c10153c */
[----:B0-----:R-:W-:-:S06]  /*2d280*/  ISETP.LT.AND P6, PT, R223, R12, !P1 ;  /* 0x0000000cdf00720c */ /* 0x001fcc0004fc1270 */
[----:B------:R-:W0:Y:S01]  /*2d290*/  LDC R10, c[0x0][0x248] ;  /* 0x00009200ff0a7b82 */ /* 0x000e220000000800 */
[----:B----4-:R-:W-:Y:S01]  /*2d2a0*/  IMAD.WIDE R8, R11, 0x2, R2 ;  /* 0x000000020b087825 */ /* 0x010fe200078e0202 */
[----:B------:R-:W-:-:S06]  /*2d2b0*/  PRMT R5, R177, 0x7632, R5 ;  /* 0x00007632b1057816 */ /* 0x000fcc0000000005 */
[----:B------:R-:W4:Y:S01]  /*2d2c0*/  LDC R12, c[0x0][0x228] ;  /* 0x00008a00ff0c7b82 */ /* 0x000f220000000800 */
[----:B------:R-:W-:Y:S01]  /*2d2d0*/  @P5 STG.E.U16 desc[UR60][R8.64], R177 ;  /* 0x000000b108005986 */ /* 0x000fe2000c10153c */
[----:B---3--:R-:W-:Y:S01]  /*2d2e0*/  ISETP.LT.AND P5, PT, R222, R17, !P1 ;  /* 0x00000011de00720c */ /* 0x008fe20004fa1270 */
[----:B------:R-:W-:-:S05]  /*2d2f0*/  IMAD.WIDE R6, R11, 0x2, R218 ;  /* 0x000000020b067825 */ /* 0x000fca00078e02da */
[----:B------:R-:W3:Y:S01]  /*2d300*/  LDC R17, c[0x0][0x228] ;  /* 0x00008a00ff117b82 */ /* 0x000ee20000000800 */
[----:B------:R-:W-:Y:S01]  /*2d310*/  VIADD R0, R217, 0x64 ;  /* 0x00000064d9007836 */ /* 0x000fe20000000000 */
[----:B------:R2:W-:Y:S01]  /*2d320*/  @P6 STG.E.U16 desc[UR60][R6.64], R5 ;  /* 0x0000000506006986 */ /* 0x0005e2000c10153c */
[----:B-1----:R-:W-:-:S03]  /*2d330*/  ISETP.LT.AND P6, PT, R221, R14, !P1 ;  /* 0x0000000edd00720c */ /* 0x002fc60004fc1270 */
[----:B------:R-:W-:Y:S02]  /*2d340*/  ISETP.GE.AND P1, PT, R0, R13, PT ;  /* 0x0000000d0000720c */ /* 0x000fe40003f26270 */
[----:B------:R-:W1:Y:S01]  /*2d350*/  LDC R14, c[0x0][0x228] ;  /* 0x00008a00ff0e7b82 */ /* 0x000e620000000800 */
[----:B--2---:R-:W-:-:S05]  /*2d360*/  IMAD.WIDE R4, R11, 0x2, R244 ;  /* 0x000000020b047825 */ /* 0x004fca00078e02f4 */
[----:B------:R2:W-:Y:S01]  /*2d370*/  @P5 STG.E.U16 desc[UR60][R4.64], R181 ;  /* 0x000000b504005986 */ /* 0x0005e2000c10153c */
[----:B------:R-:W-:Y:S02]  /*2d380*/  ISETP.LT.AND P5, PT, R220, R15, !P1 ;  /* 0x0000000fdc00720c */ /* 0x000fe40004fa1270 */
[----:B------:R-:W1:Y:S01]  /*2d390*/  LDC R15, c[0x0][0x22c] ;  /* 0x00008b00ff0f7b82 */ /* 0x000e620000000800 */
[----:B0-----:R-:W-:Y:S01]  /*2d3a0*/  IMAD.IADD R13, R11, 0x1, R10 ;  /* 0x000000010b0d7824 */ /* 0x001fe200078e020a */
        /* <DEDUP_REMOVED lines=8> */
[----:B---3--:R-:W-:Y:S01]  /*2d430*/  ISETP.LT.AND P5, PT, R222, R17, !P1 ;  /* 0x00000011de00720c */ /* 0x008fe20004fa1270 */
[----:B--2---:R-:W-:-:S05]  /*2d440*/  IMAD.WIDE R4, R13, 0x2, R218 ;  /* 0x000000020d047825 */ /* 0x004fca00078e02da */
[----:B------:R-:W2:Y:S01]  /*2d450*/  LDC R12, c[0x0][0x228] ;  /* 0x00008a00ff0c7b82 */ /* 0x000ea20000000800 */
[----:B------:R-:W-:Y:S01]  /*2d460*/  VIADD R0, R217, 0x65 ;  /* 0x00000065d9007836 */ /* 0x000fe20000000000 */
[----:B------:R-:W-:-:S06]  /*2d470*/  PRMT R7, R170, 0x7632, R7 ;  /* 0x00007632aa077816 */ /* 0x000fcc0000000007 */
        /* <DEDUP_REMOVED lines=11> */
[----:B----4-:R-:W-:-:S03]  /*2d530*/  IMAD.IADD R13, R13, 0x1, R10 ;  /* 0x000000010d0d7824 */ /* 0x010fc600078e020a */
[----:B------:R-:W4:Y:S01]  /*2d540*/  LDC R15, c[0x0][0x228] ;  /* 0x00008a00ff0f7b82 */ /* 0x000f220000000800 */
[----:B------:R-:W-:Y:S01]  /*2d550*/  IMAD.WIDE R4, R13, 0x2, R2 ;  /* 0x000000020d047825 */ /* 0x000fe200078e0202 */
[----:B------:R-:W-:Y:S01]  /*2d560*/  @P1 STG.E.U16 desc[UR60][R6.64], R0 ;  /* 0x0000000006001986 */ /* 0x000fe2000c10153c */
[----:B--2---:R-:W-:-:S05]  /*2d570*/  ISETP.LT.AND P1, PT, R223, R12, !P6 ;  /* 0x0000000cdf00720c */ /* 0x004fca0007721270 */
[----:B------:R-:W2:Y:S01]  /*2d580*/  LDC R10, c[0x0][0x248] ;  /* 0x00009200ff0a7b82 */ /* 0x000ea20000000800 */
        /* <DEDUP_REMOVED lines=11> */
[----:B------:R0:W-:Y:S01]  /*2d640*/  @P5 STG.E.U16 desc[UR60][R6.64], R182 ;  /* 0x000000b606005986 */ /* 0x0001e2000c10153c */
[----:B------:R-:W1:Y:S01]  /*2d650*/  LDC R14, c[0x0][0x228] ;  /* 0x00008a00ff0e7b82 */ /* 0x000e620000000800 */
[----:B----4-:R-:W-:-:S07]  /*2d660*/  ISETP.LT.AND P5, PT, R220, R15, !P1 ;  /* 0x0000000fdc00720c */ /* 0x010fce0004fa1270 */
[----:B------:R-:W4:Y:S01]  /*2d670*/  LDC R11, c[0x0][0x22c] ;  /* 0x00008b00ff0b7b82 */ /* 0x000f220000000800 */
[----:B0-----:R-:W-:Y:S01]  /*2d680*/  IMAD.WIDE R4, R13, 0x2, R246 ;  /* 0x000000020d047825 */ /* 0x001fe200078e02f6 */
[----:B------:R-:W-:-:S03]  /*2d690*/  PRMT R7, R182, 0x7632, R7 ;  /* 0x00007632b6077816 */ /* 0x000fc60000000007 */
[----:B--2---:R-:W-:-:S03]  /*2d6a0*/  IMAD.IADD R13, R13, 0x1, R10 ;  /* 0x000000010d0d7824 */ /* 0x004fc600078e020a */
[----:B------:R-:W0:Y:S01]  /*2d6b0*/  LDC R15, c[0x0][0x228] ;  /* 0x00008a00ff0f7b82 */ /* 0x000e220000000800 */
[----:B------:R2:W-:Y:S01]  /*2d6c0*/  @P6 STG.E.U16 desc[UR60][R4.64], R7 ;  /* 0x0000000704006986 */ /* 0x0005e2000c10153c */
[----:B------:R-:W-:Y:S01]  /*2d6d0*/  IMAD.WIDE R8, R13, 0x2, R2 ;  /* 0x000000020d087825 */ /* 0x000fe200078e0202 */
[----:B---3--:R-:W-:-:S05]  /*2d6e0*/  ISETP.LT.AND P6, PT, R223, R12, !P1 ;  /* 0x0000000cdf00720c */ /* 0x008fca0004fc1270 */
[----:B------:R-:W3:Y:S01]  /*2d6f0*/  LDC R10, c[0x0][0x248] ;  /* 0x00009200ff0a7b82 */ /* 0x000ee20000000800 */
[----:B------:R-:W-:Y:S01]  /*2d700*/  @P5 STG.E.U16 desc[UR60][R8.64], R171 ;  /* 0x000000ab08005986 */ /* 0x000fe2000c10153c */
[----:B-1----:R-:W-:-:S06]  /*2d710*/  ISETP.LT.AND P5, PT, R222, R17, !P1 ;  /* 0x00000011de00720c */ /* 0x002fcc0004fa1270 */
[----:B------:R-:W1:Y:S01]  /*2d720*/  LDC R12, c[0x0][0x228] ;  /* 0x00008a00ff0c7b82 */ /* 0x000e620000000800 */
[----:B--2---:R-:W-:Y:S01]  /*2d730*/  PRMT R5, R171, 0x7632, R5 ;  /* 0x00007632ab057816 */ /* 0x004fe20000000005 */
[----:B------:R-:W-:-:S04]  /*2d740*/  IMAD.WIDE R6, R13, 0x2, R218 ;  /* 0x000000020d067825 */ /* 0x000fc800078e02da */
[----:B------:R-:W-:Y:S02]  /*2d750*/  VIADD R0, R217, 0x67 ;  /* 0x00000067d9007836 */ /* 0x000fe40000000000 */
[----:B------:R-:W2:Y:S01]  /*2d760*/  LDC R17, c[0x0][0x228] ;  /* 0x00008a00ff117b82 */ /* 0x000ea20000000800 */
[----:B------:R4:W-:Y:S01]  /*2d770*/  @P6 STG.E.U16 desc[UR60][R6.64], R5 ;  /* 0x0000000506006986 */ /* 0x0009e2000c10153c */
[----:B------:R-:W-:Y:S02]  /*2d780*/  ISETP.LT.AND P6, PT, R221, R14, !P1 ;  /* 0x0000000edd00720c */ /* 0x000fe40004fc1270 */
[----:B----4-:R-:W-:-:S04]  /*2d790*/  ISETP.GE.AND P1, PT, R0, R11, PT ;  /* 0x0000000b0000720c */ /* 0x010fc80003f26270 */
[----:B------:R-:W4:Y:S01]  /*2d7a0*/  LDC R14, c[0x0][0x228] ;  /* 0x00008a00ff0e7b82 */ /* 0x000f220000000800 */
[----:B------:R-:W-:Y:S01]  /*2d7b0*/  IMAD.WIDE R4, R13, 0x2, R244 ;  /* 0x000000020d047825 */ /* 0x000fe200078e02f4 */
[----:B------:R-:W-:-:S06]  /*2d7c0*/  PRMT R7, R175, 0x7632, R7 ;  /* 0x00007632af077816 */ /* 0x000fcc0000000007 */
[----:B------:R-:W4:Y:S01]  /*2d7d0*/  LDC R11, c[0x0][0x22c] ;  /* 0x00008b00ff0b7b82 */ /* 0x000f220000000800 */
[----:B------:R-:W-:Y:S01]  /*2d7e0*/  @P5 STG.E.U16 desc[UR60][R4.64], R175 ;  /* 0x000000af04005986 */ /* 0x000fe2000c10153c */
[----:B0-----:R-:W-:Y:S01]  /*2d7f0*/  ISETP.LT.AND P5, PT, R220, R15, !P1 ;  /* 0x0000000fdc00720c */ /* 0x001fe20004fa1270 */
[----:B------:R-:W-:-:S04]  /*2d800*/  IMAD.WIDE R8, R13, 0x2, R246 ;  /* 0x000000020d087825 */ /* 0x000fc800078e02f6 */
[----:B---3--:R-:W-:Y:S01]  /*2d810*/  IMAD.IADD R13, R13, 0x1, R10 ;  /* 0x000000010d0d7824 */ /* 0x008fe200078e020a */
[----:B------:R-:W0:Y:S01]  /*2d820*/  LDC R15, c[0x0][0x228] ;  /* 0x00008a00ff0f7b82 */ /* 0x000e220000000800 */
[----:B------:R3:W-:Y:S01]  /*2d830*/  @P6 STG.E.U16 desc[UR60][R8.64], R7 ;  /* 0x0000000708006986 */ /* 0x0007e2000c10153c */
[----:B-1----:R-:W-:-:S06]  /*2d840*/  ISETP.LT.AND P6, PT, R223, R12, !P1 ;  /* 0x0000000cdf00720c */ /* 0x002fcc0004fc1270 */
[----:B------:R-:W1:Y:S01]  /*2d850*/  LDC R10, c[0x0][0x248] ;  /* 0x00009200ff0a7b82 */ /* 0x000e620000000800 */
        /* <DEDUP_REMOVED lines=9> */
[----:B----4-:R-:W-:-:S03]  /*2d8f0*/  ISETP.LT.AND P6, PT, R221, R14, !P1 ;  /* 0x0000000edd00720c */ /* 0x010fc60004fc1270 */
[----:B------:R-:W-:Y:S02]  /*2d900*/  ISETP.GE.AND P1, PT, R0, R11, PT ;  /* 0x0000000b0000720c */ /* 0x000fe40003f26270 */
[----:B------:R-:W4:Y:S01]  /*2d910*/  LDC R14, c[0x0][0x228] ;  /* 0x00008a00ff0e7b82 */ /* 0x000f220000000800 */
        /* <DEDUP_REMOVED lines=20> */
[----:B----4-:R-:W-:-:S03]  /*2da60*/  ISETP.LT.AND P6, PT, R221, R14, !P1 ;  /* 0x0000000edd00720c */ /* 0x010fc60004fc1270 */
        /* <DEDUP_REMOVED lines=15> */
[----:B--2---:R-:W-:Y:S01]  /*2db60*/  ISETP.LT.AND P5, PT, R222, R17, !P1 ;  /* 0x00000011de00720c */ /* 0x004fe20004fa1270 */
[----:B----4-:R-:W-:-:S05]  /*2db70*/  IMAD.WIDE R6, R11, 0x2, R218 ;  /* 0x000000020b067825 */ /* 0x010fca00078e02da */
        /* <DEDUP_REMOVED lines=169> */
[----:B---3--:R-:W-:-:S07]  /*2e610*/  IMAD.WIDE R8, R13, 0x2, R244 ;  /* 0x000000020d087825 */ /* 0x008fce00078e02f4 */
[----:B------:R-:W2:Y:S01]  /*2e620*/  LDC R11, c[0x0][0x22c] ;  /* 0x00008b00ff0b7b82 */ /* 0x000ea20000000800 */
[----:B------:R-:W-:Y:S01]  /*2e630*/  PRMT R7, R204, 0x7632, R7 ;  /* 0x00007632cc077816 */ /* 0x000fe20000000007 */
[----:B------:R-:W-:Y:S01]  /*2e640*/  @P5 STG.E.U16 desc[UR60][R8.64], R204 ;  /* 0x000000cc08005986 */ /* 0x000fe2000c10153c */
[----:B------:R-:W-:Y:S01]  /*2e650*/  ISETP.LT.AND P5, PT, R220, R15, !P1 ;  /* 0x0000000fdc00720c */ /* 0x000fe20004fa1270 */
[----:B------:R-:W-:-:S04]  /*2e660*/  IMAD.WIDE R4, R13, 0x2, R246 ;  /* 0x000000020d047825 */ /* 0x000fc800078e02f6 */
[----:B------:R-:W3:Y:S01]  /*2e670*/  LDC R15, c[0x0][0x228] ;  /* 0x00008a00ff0f7b82 */ /* 0x000ee20000000800 */
        /* <DEDUP_REMOVED lines=13> */
[----:B0-----:R-:W-:-:S03]  /*2e750*/  ISETP.LT.AND P6, PT, R221, R14, !P1 ;  /* 0x0000000edd00720c */ /* 0x001fc60004fc1270 */
[----:B--2---:R-:W-:Y:S02]  /*2e760*/  ISETP.GE.AND P1, PT, R0, R11, PT ;  /* 0x0000000b0000720c */ /* 0x004fe40003f26270 */
        /* <DEDUP_REMOVED lines=14> */
[----:B------:R2:W-:Y:S01]  /*2e850*/  @P5 STG.E.U16 desc[UR60][R8.64], R201 ;  /* 0x000000c908005986 */ /* 0x0005e2000c10153c */
[----:B------:R-:W-:Y:S01]  /*2e860*/  ISETP.LT.AND P5, PT, R222, R17, !P1 ;  /* 0x00000011de00720c */ /* 0x000fe20004fa1270 */
[----:B------:R-:W-:Y:S01]  /*2e870*/  IMAD.WIDE R4, R13, 0x2, R218 ;  /* 0x000000020d047825 */ /* 0x000fe200078e02da */
[----:B------:R-:W-:-:S04]  /*2e880*/  PRMT R12, R201, 0x7632, R12 ;  /* 0x00007632c90c7816 */ /* 0x000fc8000000000c */
[----:B------:R-:W4:Y:S01]  /*2e890*/  LDC R17, c[0x0][0x22c] ;  /* 0x00008b00ff117b82 */ /* 0x000f220000000800 */
[----:B------:R-:W-:Y:S01]  /*2e8a0*/  VIADD R0, R217, 0x73 ;  /* 0x00000073d9007836 */ /* 0x000fe20000000000 */
[----:B0-----:R-:W-:Y:S01]  /*2e8b0*/  ISETP.LT.AND P1, PT, R221, R14, !P1 ;  /* 0x0000000edd00720c */ /* 0x001fe20004f21270 */
[C---:B------:R-:W-:Y:S01]  /*2e8c0*/  IMAD.WIDE R6, R13.reuse, 0x2, R244 ;  /* 0x000000020d067825 */ /* 0x040fe200078e02f4 */
[----:B------:R0:W-:Y:S04]  /*2e8d0*/  @P6 STG.E.U16 desc[UR60][R4.64], R12 ;  /* 0x0000000c04006986 */ /* 0x0001e8000c10153c */
[----:B------:R-:W4:Y:S01]  /*2e8e0*/  LDC R14, c[0x0][0x228] ;  /* 0x00008a00ff0e7b82 */ /* 0x000f220000000800 */
[----:B--2---:R-:W-:Y:S01]  /*2e8f0*/  ISETP.GE.AND P6, PT, R0, R11, PT ;  /* 0x0000000b0000720c */ /* 0x004fe20003fc6270 */
[----:B------:R2:W-:Y:S01]  /*2e900*/  @P5 STG.E.U16 desc[UR60][R6.64], R205 ;  /* 0x000000cd06005986 */ /* 0x0005e2000c10153c */
[----:B------:R-:W-:-:S02]  /*2e910*/  IMAD.WIDE R8, R13, 0x2, R246 ;  /* 0x000000020d087825 */ /* 0x000fc400078e02f6 */
[----:B---3--:R-:W-:Y:S02]  /*2e920*/  ISETP.LT.AND P5, PT, R220, R15, !P6 ;  /* 0x0000000fdc00720c */ /* 0x008fe400077a1270 */
[----:B-1----:R-:W-:Y:S01]  /*2e930*/  IMAD.IADD R15, R13, 0x1, R10 ;  /* 0x000000010d0f7824 */ /* 0x002fe200078e020a */
[----:B0-----:R-:W0:Y:S01]  /*2e940*/  LDC R12, c[0x0][0x248] ;  /* 0x00009200ff0c7b82 */ /* 0x001e220000000800 */
[----:B--2---:R-:W-:Y:S02]  /*2e950*/  PRMT R7, R205, 0x7632, R7 ;  /* 0x00007632cd077816 */ /* 0x004fe40000000007 */
[----:B------:R-:W-:-:S03]  /*2e960*/  IMAD.WIDE R4, R15, 0x2, R2 ;  /* 0x000000020f047825 */ /* 0x000fc600078e0202 */
[----:B------:R1:W-:Y:S01]  /*2e970*/  @P1 STG.E.U16 desc[UR60][R8.64], R7 ;  /* 0x0000000708001986 */ /* 0x0003e2000c10153c */
[----:B----4-:R-:W-:Y:S02]  /*2e980*/  ISETP.LT.AND P1, PT, R223, R16, !P6 ;  /* 0x00000010df00720c */ /* 0x010fe40007721270 */
[----:B------:R-:W2:Y:S01]  /*2e990*/  LDC R16, c[0x0][0x228] ;  /* 0x00008a00ff107b82 */ /* 0x000ea20000000800 */
[----:B------:R3:W-:Y:S01]  /*2e9a0*/  @P5 STG.E.U16 desc[UR60][R4.64], R209 ;  /* 0x000000d104005986 */ /* 0x0007e2000c10153c */
[----:B------:R-:W-:Y:S01]  /*2e9b0*/  ISETP.LT.AND P5, PT, R222, R19, !P6 ;  /* 0x00000013de00720c */ /* 0x000fe200077a1270 */
[----:B------:R-:W-:Y:S01]  /*2e9c0*/  VIADD R0, R217, 0x74 ;  /* 0x00000074d9007836 */ /* 0x000fe20000000000 */
[----:B------:R-:W-:-:S04]  /*2e9d0*/  ISETP.LT.AND P6, PT, R221, R14, !P6 ;  /* 0x0000000edd00720c */ /* 0x000fc800077c1270 */
[----:B------:R-:W4:Y:S01]  /*2e9e0*/  LDC R19, c[0x0][0x228] ;  /* 0x00008a00ff137b82 */ /* 0x000f220000000800 */
[----:B-1----:R-:W-:Y:S01]  /*2e9f0*/  IMAD.WIDE R6, R15, 0x2, R218 ;  /* 0x000000020f067825 */ /* 0x002fe200078e02da */
[----:B---3--:R-:W-:-:S06]  /*2ea00*/  PRMT R5, R209, 0x7632, R5 ;  /* 0x00007632d1057816 */ /* 0x008fcc0000000005 */
[----:B------:R-:W1:Y:S01]  /*2ea10*/  LDC R14, c[0x0][0x228] ;  /* 0x00008a00ff0e7b82 */ /* 0x000e620000000800 */
[----:B------:R-:W-:Y:S01]  /*2ea20*/  IMAD.WIDE R10, R15, 0x2, R244 ;  /* 0x000000020f0a7825 */ /* 0x000fe200078e02f4 */
[----:B------:R3:W-:Y:S01]  /*2ea30*/  @P1 STG.E.U16 desc[UR60][R6.64], R5 ;  /* 0x0000000506001986 */ /* 0x0007e2000c10153c */
[----:B------:R-:W-:Y:S02]  /*2ea40*/  ISETP.GE.AND P1, PT, R0, R17, PT ;  /* 0x000000110000720c */ /* 0x000fe40003f26270 */
[----:B------:R-:W-:Y:S01]  /*2ea50*/  PRMT R9, R213, 0x7632, R9 ;  /* 0x00007632d5097816 */ /* 0x000fe20000000009 */
[----:B------:R-:W-:Y:S01]  /*2ea60*/  @P5 STG.E.U16 desc[UR60][R10.64], R213 ;  /* 0x000000d50a005986 */ /* 0x000fe2000c10153c */
[----:B------:R-:W-:Y:S01]  /*2ea70*/  ISETP.LT.AND P5, PT, R220, R21, !P1 ;  /* 0x00000015dc00720c */ /* 0x000fe20004fa1270 */
[----:B------:R-:W1:Y:S01]  /*2ea80*/  LDC R17, c[0x0][0x228] ;  /* 0x00008a00ff117b82 */ /* 0x000e620000000800 */
[----:B---3--:R-:W-:-:S07]  /*2ea90*/  IMAD.WIDE R4, R15, 0x2, R246 ;  /* 0x000000020f047825 */ /* 0x008fce00078e02f6 */
[----:B------:R-:W3:Y:S01]  /*2eaa0*/  LDC R21, c[0x0][0x228] ;  /* 0x00008a00ff157b82 */ /* 0x000ee20000000800 */
[----:B0-----:R-:W-:Y:S01]  /*2eab0*/  IMAD.IADD R13, R15, 0x1, R12 ;  /* 0x000000010f0d7824 */ /* 0x001fe200078e020c */
[----:B------:R0:W-:Y:S01]  /*2eac0*/  @P6 STG.E.U16 desc[UR60][R4.64], R9 ;  /* 0x0000000904006986 */ /* 0x0001e2000c10153c */
[----:B--2---:R-:W-:-:S05]  /*2ead0*/  ISETP.LT.AND P6, PT, R223, R16, !P1 ;  /* 0x00000010df00720c */ /* 0x004fca0004fc1270 */
[----:B------:R-:W2:Y:S01]  /*2eae0*/  LDC R16, c[0x0][0x228] ;  /* 0x00008a00ff107b82 */ /* 0x000ea20000000800 */
[----:B------:R-:W-:-:S07]  /*2eaf0*/  IMAD.WIDE R6, R13, 0x2, R2 ;  /* 0x000000020d067825 */ /* 0x000fce00078e0202 */
[----:B------:R-:W3:Y:S01]  /*2eb00*/  LDC R12, c[0x0][0x248] ;  /* 0x00009200ff0c7b82 */ /* 0x000ee20000000800 */
[----:B------:R-:W-:Y:S01]  /*2eb10*/  @P5 STG.E.U16 desc[UR60][R6.64], R202 ;  /* 0x000000ca06005986 */ /* 0x000fe2000c10153c */
[----:B----4-:R-:W-:Y:S02]  /*2eb20*/  ISETP.LT.AND P5, PT, R222, R19, !P1 ;  /* 0x00000013de00720c */ /* 0x010fe40004fa1270 */
[----:B-1----:R-:W-:Y:S01]  /*2eb30*/  ISETP.LT.AND P1, PT, R221, R14, !P1 ;  /* 0x0000000edd00720c */ /* 0x002fe20004f21270 */
[----:B0-----:R-:W-:Y:S01]  /*2eb40*/  IMAD.WIDE R8, R13, 0x2, R218 ;  /* 0x000000020d087825 */ /* 0x001fe200078e02da */
[----:B------:R-:W-:Y:S02]  /*2eb50*/  PRMT R5, R202, 0x7632, R5 ;  /* 0x00007632ca057816 */ /* 0x000fe40000000005 */
[----:B------:R-:W0:Y:S01]  /*2eb60*/  LDC R19, c[0x0][0x228] ;  /* 0x00008a00ff137b82 */ /* 0x000e220000000800 */
[----:B------:R-:W-:Y:S02]  /*2eb70*/  VIADD R0, R217, 0x75 ;  /* 0x00000075d9007836 */ /* 0x000fe40000000000 */
[----:B------:R-:W-:Y:S01]  /*2eb80*/  IMAD.WIDE R10, R13, 0x2, R244 ;  /* 0x000000020d0a7825 */ /* 0x000fe200078e02f4 */
[----:B------:R1:W-:Y:S02]  /*2eb90*/  @P6 STG.E.U16 desc[UR60][R8.64], R5 ;  /* 0x0000000508006986 */ /* 0x0003e4000c10153c */
[----:B------:R-:W-:-:S02]  /*2eba0*/  ISETP.GE.AND P6, PT, R0, R207, PT ;  /* 0x000000cf0000720c */ /* 0x000fc40003fc6270 */
[----:B------:R-:W-:Y:S01]  /*2ebb0*/  @P5 STG.E.U16 desc[UR60][R10.64], R206 ;  /* 0x000000ce0a005986 */ /* 0x000fe2000c10153c */
[----:B------:R-:W4:Y:S01]  /*2ebc0*/  LDC R14, c[0x0][0x228] ;  /* 0x00008a00ff0e7b82 */ /* 0x000f220000000800 */
[----:B------:R-:W-:Y:S02]  /*2ebd0*/  ISETP.LT.AND P5, PT, R220, R17, !P6 ;  /* 0x00000011dc00720c */ /* 0x000fe400077a1270 */
[----:B-1----:R-:W-:Y:S01]  /*2ebe0*/  PRMT R9, R206, 0x7632, R9 ;  /* 0x00007632ce097816 */ /* 0x002fe20000000009 */
[----:B------:R-:W-:Y:S01]  /*2ebf0*/  IMAD.WIDE R4, R13, 0x2, R246 ;  /* 0x000000020d047825 */ /* 0x000fe200078e02f6 */
[----:B------:R-:W4:Y:S03]  /*2ec00*/  LDL.LU R207, [R1+0x12bc] ;  /* 0x0012bc0001cf7983 */ /* 0x000f260000300800 */
[----:B------:R-:W1:Y:S01]  /*2ec10*/  LDC R17, c[0x0][0x228] ;  /* 0x00008a00ff117b82 */ /* 0x000e620000000800 */
[----:B------:R3:W-:Y:S01]  /*2ec20*/  @P1 STG.E.U16 desc[UR60][R4.64], R9 ;  /* 0x0000000904001986 */ /* 0x0007e2000c10153c */
[----:B--2---:R-:W-:Y:S01]  /*2ec30*/  ISETP.LT.AND P1, PT, R223, R16, !P6 ;  /* 0x00000010df00720c */ /* 0x004fe20007721270 */
[----:B---3--:R-:W-:-:S02]  /*2ec40*/  IMAD.IADD R15, R13, 0x1, R12 ;  /* 0x000000010d0f7824 */ /* 0x008fc400078e020c */
[----:B------:R-:W-:-:S03]  /*2ec50*/  VIADD R0, R217, 0x76 ;  /* 0x00000076d9007836 */ /* 0x000fc60000000000 */
[----:B------:R-:W2:Y:S01]  /*2ec60*/  LDC R16, c[0x0][0x228] ;  /* 0x00008a00ff107b82 */ /* 0x000ea20000000800 */
[----:B------:R-:W-:Y:S01]  /*2ec70*/  IMAD.WIDE R6, R15, 0x2, R2 ;  /* 0x000000020f067825 */ /* 0x000fe200078e0202 */
[----:B------:R-:W-:-:S03]  /*2ec80*/  PRMT R5, R210, 0x7632, R5 ;  /* 0x00007632d2057816 */ /* 0x000fc60000000005 */
[----:B------:R-:W-:Y:S01]  /*2ec90*/  IMAD.WIDE R8, R15, 0x2, R218 ;  /* 0x000000020f087825 */ /* 0x000fe200078e02da */
[----:B------:R-:W-:Y:S02]  /*2eca0*/  @P5 STG.E.U16 desc[UR60][R6.64], R210 ;  /* 0x000000d206005986 */ /* 0x000fe4000c10153c */
[----:B------:R-:W3:Y:S02]  /*2ecb0*/  LDC R12, c[0x0][0x248] ;  /* 0x00009200ff0c7b82 */ /* 0x000ee40000000800 */
[----:B------:R4:W-:Y:S01]  /*2ecc0*/  @P1 STG.E.U16 desc[UR60][R8.64], R5 ;  /* 0x0000000508001986 */ /* 0x0009e2000c10153c */
[----:B------:R-:W-:-:S03]  /*2ecd0*/  ISETP.GE.AND P1, PT, R0, R203, PT ;  /* 0x000000cb0000720c */ /* 0x000fc60003f26270 */
[----:B------:R-:W2:Y:S01]  /*2ece0*/  LDL.LU R203, [R1+0x12b8] ;  /* 0x0012b80001cb7983 */ /* 0x000ea20000300800 */
[----:B0-----:R-:W-:Y:S02]  /*2ecf0*/  ISETP.LT.AND P5, PT, R222, R19, !P6 ;  /* 0x00000013de00720c */ /* 0x001fe400077a1270 */
[----:B----4-:R-:W-:Y:S01]  /*2ed00*/  ISETP.LT.AND P6, PT, R221, R14, !P6 ;  /* 0x0000000edd00720c */ /* 0x010fe200077c1270 */
[C---:B------:R-:W-:Y:S01]  /*2ed10*/  IMAD.WIDE R10, R15.reuse, 0x2, R244 ;  /* 0x000000020f0a7825 */ /* 0x040fe200078e02f4 */
[----:B------:R-:W0:Y:S01]  /*2ed20*/  LDC R19, c[0x0][0x228] ;  /* 0x00008a00ff137b82 */ /* 0x000e220000000800 */
[----:B------:R-:W-:Y:S02]  /*2ed30*/  PRMT R9, R214, 0x7632, R9 ;  /* 0x00007632d6097816 */ /* 0x000fe40000000009 */
[----:B------:R-:W-:-:S04]  /*2ed40*/  IMAD.WIDE R4, R15, 0x2, R246 ;  /* 0x000000020f047825 */ /* 0x000fc800078e02f6 */
[----:B---3--:R-:W-:Y:S02]  /*2ed50*/  IMAD.IADD R13, R15, 0x1, R12 ;  /* 0x000000010f0d7824 */ /* 0x008fe400078e020c */
[----:B------:R-:W-:Y:S01]  /*2ed60*/  @P5 STG.E.U16 desc[UR60][R10.64], R214 ;  /* 0x000000d60a005986 */ /* 0x000fe2000c10153c */
[----:B-1----:R-:W-:Y:S01]  /*2ed70*/  ISETP.LT.AND P5, PT, R220, R17, !P1 ;  /* 0x00000011dc00720c */ /* 0x002fe20004fa1270 */
[----:B------:R-:W-:Y:S01]  /*2ed80*/  VIADD R0, R217, 0x77 ;  /* 0x00000077d9007836 */ /* 0x000fe20000000000 */
[----:B------:R-:W1:Y:S01]  /*2ed90*/  LDC R14, c[0x0][0x228] ;  /* 0x00008a00ff0e7b82 */ /* 0x000e620000000800 */
[----:B------:R3:W-:Y:S01]  /*2eda0*/  @P6 STG.E.U16 desc[UR60][R4.64], R9 ;  /* 0x0000000904006986 */ /* 0x0007e2000c10153c */
[----:B--2---:R-:W-:Y:S01]  /*2edb0*/  ISETP.LT.AND P6, PT, R223, R16, !P1 ;  /* 0x00000010df00720c */ /* 0x004fe20004fc1270 */
[----:B------:R-:W-:-:S05]  /*2edc0*/  IMAD.WIDE R6, R13, 0x2, R2 ;  /* 0x000000020d067825 */ /* 0x000fca00078e0202 */
[----:B------:R-:W2:Y:S01]  /*2edd0*/  LDC R17, c[0x0][0x228] ;  /* 0x00008a00ff117b82 */ /* 0x000ea20000000800 */
[----:B---3--:R-:W-:-:S07]  /*2ede0*/  IMAD.WIDE R8, R13, 0x2, R218 ;  /* 0x000000020d087825 */ /* 0x008fce00078e02da */
[----:B------:R-:W3:Y:S08]  /*2edf0*/  LDC R16, c[0x0][0x228] ;  /* 0x00008a00ff107b82 */ /* 0x000ef00000000800 */
[----:B------:R-:W4:Y:S08]  /*2ee00*/  LDC R12, c[0x0][0x248] ;  /* 0x00009200ff0c7b82 */ /* 0x000f300000000800 */
[----:B------:R-:W3:Y:S01]  /*2ee10*/  LDC R15, c[0x0][0x228] ;  /* 0x00008a00ff0f7b82 */ /* 0x000ee20000000800 */
[----:B------:R-:W-:Y:S01]  /*2ee20*/  PRMT R5, R203, 0x7632, R5 ;  /* 0x00007632cb057816 */ /* 0x000fe20000000005 */
[----:B------:R3:W-:Y:S04]  /*2ee30*/  @P5 STG.E.U16 desc[UR60][R6.64], R203 ;  /* 0x000000cb06005986 */ /* 0x0007e8000c10153c */
[----:B------:R4:W-:Y:S01]  /*2ee40*/  @P6 STG.E.U16 desc[UR60][R8.64], R5 ;  /* 0x0000000508006986 */ /* 0x0009e2000c10153c */
[----:B------:R-:W-:-:S03]  /*2ee50*/  ISETP.GE.AND P6, PT, R0, R211, PT ;  /* 0x000000d30000720c */ /* 0x000fc60003fc6270 */
[----:B------:R-:W2:Y:S01]  /*2ee60*/  LDL.LU R211, [R1+0x12b4] ;  /* 0x0012b40001d37983 */ /* 0x000ea20000300800 */
[----:B0-----:R-:W-:Y:S02]  /*2ee70*/  ISETP.LT.AND P5, PT, R222, R19, !P1 ;  /* 0x00000013de00720c */ /* 0x001fe40004fa1270 */
[----:B-1----:R-:W-:Y:S01]  /*2ee80*/  ISETP.LT.AND P1, PT, R221, R14, !P1 ;  /* 0x0000000edd00720c */ /* 0x002fe20004f21270 */
[----:B------:R-:W-:Y:S01]  /*2ee90*/  IMAD.WIDE R10, R13, 0x2, R244 ;  /* 0x000000020d0a7825 */ /* 0x000fe200078e02f4 */
[----:B---3--:R-:W-:Y:S01]  /*2eea0*/  PRMT R7, R207, 0x7632, R7 ;  /* 0x00007632cf077816 */ /* 0x008fe20000000007 */
[----:B------:R-:W0:Y:S02]  /*2eeb0*/  LDC R14, c[0x0][0x228] ;  /* 0x00008a00ff0e7b82 */ /* 0x000e240000000800 */
[----:B----4-:R-:W-:-:S06]  /*2eec0*/  IMAD.WIDE R4, R13, 0x2, R246 ;  /* 0x000000020d047825 */ /* 0x010fcc00078e02f6 */
[----:B------:R-:W-:Y:S01]  /*2eed0*/  @P5 STG.E.U16 desc[UR60][R10.64], R207 ;  /* 0x000000cf0a005986 */ /* 0x000fe2000c10153c */
[----:B--2---:R-:W-:Y:S01]  /*2eee0*/  ISETP.LT.AND P5, PT, R220, R17, !P6 ;  /* 0x00000011dc00720c */ /* 0x004fe200077a1270 */
[----:B------:R-:W-:Y:S01]  /*2eef0*/  IMAD.IADD R13, R13, 0x1, R12 ;  /* 0x000000010d0d7824 */ /* 0x000fe200078e020c */
[----:B------:R-:W1:Y:S01]  /*2ef00*/  LDC R17, c[0x0][0x228] ;  /* 0x00008a00ff117b82 */ /* 0x000e620000000800 */
[----:B------:R2:W-:Y:S01]  /*2ef10*/  @P1 STG.E.U16 desc[UR60][R4.64], R7 ;  /* 0x0000000704001986 */ /* 0x0005e2000c10153c */
[----:B------:R-:W-:Y:S01]  /*2ef20*/  ISETP.LT.AND P1, PT, R223, R16, !P6 ;  /* 0x00000010df00720c */ /* 0x000fe20007721270 */
[----:B------:R-:W-:-:S04]  /*2ef30*/  IMAD.WIDE R8, R13, 0x2, R218 ;  /* 0x000000020d087825 */ /* 0x000fc800078e02da */
[----:B------:R-:W-:Y:S01]  /*2ef40*/  VIADD R0, R217, 0x78 ;  /* 0x00000078d9007836 */ /* 0x000fe20000000000 */
[----:B------:R-:W3:Y:S01]  /*2ef50*/  LDC R12, c[0x0][0x248] ;  /* 0x00009200ff0c7b82 */ /* 0x000ee20000000800 */
[----:B--2---:R-:W-:-:S07]  /*2ef60*/  IMAD.WIDE R6, R13, 0x2, R2 ;  /* 0x000000020d067825 */ /* 0x004fce00078e0202 */
[----:B------:R-:W2:Y:S01]  /*2ef70*/  LDC R19, c[0x0][0x228] ;  /* 0x00008a00ff137b82 */ /* 0x000ea20000000800 */
[----:B------:R-:W-:-:S07]  /*2ef80*/  IMAD.WIDE R10, R13, 0x2, R246 ;  /* 0x000000020d0a7825 */ /* 0x000fce00078e02f6 */
[----:B------:R-:W4:Y:S01]  /*2ef90*/  LDC R16, c[0x0][0x248] ;  /* 0x00009200ff107b82 */ /* 0x000f220000000800 */
[----:B------:R-:W-:Y:S01]  /*2efa0*/  PRMT R5, R211, 0x7632, R5 ;  /* 0x00007632d3057816 */ /* 0x000fe20000000005 */
[----:B------:R-:W-:Y:S04]  /*2efb0*/  @P5 STG.E.U16 desc[UR60][R6.64], R211 ;  /* 0x000000d306005986 */ /* 0x000fe8000c10153c */
[----:B------:R1:W-:Y:S01]  /*2efc0*/  @P1 STG.E.U16 desc[UR60][R8.64], R5 ;  /* 0x0000000508001986 */ /* 0x0003e2000c10153c */
[----:B------:R-:W-:-:S03]  /*2efd0*/  ISETP.GE.AND P1, PT, R0, R224, PT ;  /* 0x000000e00000720c */ /* 0x000fc60003f26270 */
[----:B------:R-:W4:Y:S01]  /*2efe0*/  LDL.LU R224, [R1+0x12b0] ;  /* 0x0012b00001e07983 */ /* 0x000f220000300800 */
[----:B------:R-:W-:Y:S02]  /*2eff0*/  ISETP.LT.AND P5, PT, R222, R15, !P6 ;  /* 0x0000000fde00720c */ /* 0x000fe400077a1270 */
[----:B------:R-:W2:Y:S01]  /*2f000*/  LDC R15, c[0x0][0x228] ;  /* 0x00008a00ff0f7b82 */ /* 0x000ea20000000800 */
[----:B0-----:R-:W-:Y:S01]  /*2f010*/  ISETP.LT.AND P6, PT, R221, R14, !P6 ;  /* 0x0000000edd00720c */ /* 0x001fe200077c1270 */
[----:B-1----:R-:W-:-:S09]  /*2f020*/  IMAD.WIDE R4, R13, 0x2, R244 ;  /* 0x000000020d047825 */ /* 0x002fd200078e02f4 */
[----:B------:R-:W-:Y:S01]  /*2f030*/  @P5 STG.E.U16 desc[UR60][R4.64], R215 ;  /* 0x000000d704005986 */ /* 0x000fe2000c10153c */
[----:B------:R-:W-:Y:S01]  /*2f040*/  ISETP.LT.AND P5, PT, R220, R17, !P1 ;  /* 0x00000011dc00720c */ /* 0x000fe20004fa1270 */
[----:B---3--:R-:W-:Y:S02]  /*2f050*/  IMAD.IADD R17, R13, 0x1, R12 ;  /* 0x000000010d117824 */ /* 0x008fe400078e020c */
[----:B------:R-:W-:Y:S01]  /*2f060*/  @P6 STG.E.U16 desc[UR60][R10.64], R22 ;  /* 0x000000160a006986 */ /* 0x000fe2000c10153c */
[----:B------:R-:W-:Y:S02]  /*2f070*/  ISETP.LT.AND P6, PT, R223, R18, !P1 ;  /* 0x00000012df00720c */ /* 0x000fe40004fc1270 */
[----:B------:R-:W0:Y:S01]  /*2f080*/  LDC R18, c[0x0][0x228] ;  /* 0x00008a00ff127b82 */ /* 0x000e220000000800 */
[C---:B------:R-:W-:Y:S01]  /*2f090*/  IMAD.WIDE R8, R17.reuse, 0x2, R2 ;  /* 0x0000000211087825 */ /* 0x040fe200078e0202 */
[----:B------:R-:W1:Y:S03]  /*2f0a0*/  LDS.128 R4, [R252] ;  /* 0x00000000fc047984 */ /* 0x000e660000000c00 */
[----:B------:R-:W-:-:S04]  /*2f0b0*/  IMAD.WIDE R12, R17, 0x2, R218 ;  /* 0x00000002110c7825 */ /* 0x000fc800078e02da */
[----:B------:R-:W-:Y:S01]  /*2f0c0*/  VIADD R0, R217, 0x79 ;  /* 0x00000079d9007836 */ /* 0x000fe20000000000 */
[----:B----4-:R3:W-:Y:S01]  /*2f0d0*/  @P5 STG.E.U16 desc[UR60][R8.64], R224 ;  /* 0x000000e008005986 */ /* 0x0107e2000c10153c */
[----:B--2---:R-:W-:Y:S02]  /*2f0e0*/  ISETP.LT.AND P5, PT, R222, R15, !P1 ;  /* 0x0000000fde00720c */ /* 0x004fe40004fa1270 */
[----:B------:R-:W-:Y:S01]  /*2f0f0*/  ISETP.LT.AND P1, PT, R221, R20, !P1 ;  /* 0x00000014dd00720c */ /* 0x000fe20004f21270 */
[----:B------:R-:W-:Y:S01]  /*2f100*/  IMAD.WIDE R14, R17, 0x2, R244 ;  /* 0x00000002110e7825 */ /* 0x000fe200078e02f4 */
[----:B------:R-:W2:Y:S01]  /*2f110*/  LDC R20, c[0x0][0x228] ;  /* 0x00008a00ff147b82 */ /* 0x000ea20000000800 */
[----:B---3--:R-:W-:-:S05]  /*2f120*/  PRMT R9, R224, 0x7632, R9 ;  /* 0x00007632e0097816 */ /* 0x008fca0000000009 */
[----:B------:R3:W-:Y:S01]  /*2f130*/  @P6 STG.E.U16 desc[UR60][R12.64], R9 ;  /* 0x000000090c006986 */ /* 0x0007e2000c10153c */
[----:B------:R-:W-:-:S03]  /*2f140*/  ISETP.GE.AND P6, PT, R0, R229, PT ;  /* 0x000000e50000720c */ /* 0x000fc60003fc6270 */
[----:B------:R-:W-:Y:S01]  /*2f150*/  @P5 STG.E.U16 desc[UR60][R14.64], R228 ;  /* 0x000000e40e005986 */ /* 0x000fe2000c10153c */
[----:B------:R-:W-:Y:S02]  /*2f160*/  ISETP.LT.AND P5, PT, R220, R19, !P6 ;  /* 0x00000013dc00720c */ /* 0x000fe400077a1270 */
[----:B---3--:R-:W-:Y:S01]  /*2f170*/  PRMT R13, R228, 0x7632, R13 ;  /* 0x00007632e40d7816 */ /* 0x008fe2000000000d */
[----:B------:R-:W-:Y:S01]  /*2f180*/  IMAD.WIDE R8, R17, 0x2, R246 ;  /* 0x0000000211087825 */ /* 0x000fe200078e02f6 */
[----:B------:R-:W3:Y:S04]  /*2f190*/  LDL.LU R229, [R1+0x12ac] ;  /* 0x0012ac0001e57983 */ /* 0x000ee80000300800 */
[----:B------:R4:W-:Y:S01]  /*2f1a0*/  @P1 STG.E.U16 desc[UR60][R8.64], R13 ;  /* 0x0000000d08001986 */ /* 0x0009e2000c10153c */
[----:B0-----:R-:W-:Y:S01]  /*2f1b0*/  ISETP.LT.AND P1, PT, R223, R18, !P6 ;  /* 0x00000012df00720c */ /* 0x001fe20007721270 */
[----:B------:R-:W-:Y:S01]  /*2f1c0*/  IMAD.IADD R19, R17, 0x1, R16 ;  /* 0x0000000111137824 */ /* 0x000fe200078e0210 */
[----:B------:R-:W0:Y:S01]  /*2f1d0*/  LDC R18, c[0x0][0x228] ;  /* 0x00008a00ff127b82 */ /* 0x000e220000000800 */
[----:B------:R-:W-:-:S02]  /*2f1e0*/  VIADD R0, R217, 0x7a ;  /* 0x0000007ad9007836 */ /* 0x000fc40000000000 */
[----:B------:R-:W-:-:S05]  /*2f1f0*/  IMAD.WIDE R10, R19, 0x2, R2 ;  /* 0x00000002130a7825 */ /* 0x000fca00078e0202 */
[----:B------:R-:W0:Y:S01]  /*2f200*/  LDC R16, c[0x0][0x248] ;  /* 0x00009200ff107b82 */ /* 0x000e220000000800 */
[----:B----4-:R-:W-:Y:S01]  /*2f210*/  PRMT R9, R232, 0x7632, R9 ;  /* 0x00007632e8097816 */ /* 0x010fe20000000009 */
[----:B------:R-:W-:Y:S01]  /*2f220*/  IMAD.WIDE R12, R19, 0x2, R218 ;  /* 0x00000002130c7825 */ /* 0x000fe200078e02da */
[----:B------:R-:W-:Y:S04]  /*2f230*/  @P5 STG.E.U16 desc[UR60][R10.64], R232 ;  /* 0x000000e80a005986 */ /* 0x000fe8000c10153c */
[----:B------:R1:W-:Y:S01]  /*2f240*/  @P1 STG.E.U16 desc[UR60][R12.64], R9 ;  /* 0x000000090c001986 */ /* 0x0003e2000c10153c */
[----:B------:R-:W-:-:S03]  /*2f250*/  ISETP.GE.AND P1, PT, R0, R225, PT ;  /* 0x000000e10000720c */ /* 0x000fc60003f26270 */
[----:B------:R-:W4:Y:S01]  /*2f260*/  LDL.LU R225, [R1+0x12a8] ;  /* 0x0012a80001e17983 */ /* 0x000f220000300800 */
[----:B------:R-:W-:Y:S02]  /*2f270*/  ISETP.LT.AND P5, PT, R222, R21, !P6 ;  /* 0x00000015de00720c */ /* 0x000fe400077a1270 */
[----:B------:R-:W4:Y:S01]  /*2f280*/  LDC R21, c[0x0][0x228] ;  /* 0x00008a00ff157b82 */ /* 0x000f220000000800 */
[----:B--2---:R-:W-:Y:S01]  /*2f290*/  ISETP.LT.AND P6, PT, R221, R20, !P6 ;  /* 0x00000014dd00720c */ /* 0x004fe200077c1270 */
[----:B------:R-:W-:-:S06]  /*2f2a0*/  IMAD.WIDE R14, R19, 0x2, R244 ;  /* 0x00000002130e7825 */ /* 0x000fcc00078e02f4 */
[----:B------:R-:W2:Y:S01]  /*2f2b0*/  LDC R20, c[0x0][0x228] ;  /* 0x00008a00ff147b82 */ /* 0x000ea20000000800 */
[----:B-1----:R-:W-:Y:S01]  /*2f2c0*/  PRMT R13, R4, 0x7632, R13 ;  /* 0x00007632040d7816 */ /* 0x002fe2000000000d */
[C---:B------:R-:W-:Y:S01]  /*2f2d0*/  IMAD.WIDE R8, R19.reuse, 0x2, R246 ;  /* 0x0000000213087825 */ /* 0x040fe200078e02f6 */
[----:B------:R-:W-:Y:S01]  /*2f2e0*/  @P5 STG.E.U16 desc[UR60][R14.64], R4 ;  /* 0x000000040e005986 */ /* 0x000fe2000c10153c */
[----:B------:R-:W-:Y:S02]  /*2f2f0*/  ISETP.LT.AND P5, PT, R220, R23, !P1 ;  /* 0x00000017dc00720c */ /* 0x000fe40004fa1270 */
[----:B0-----:R-:W-:Y:S01]  /*2f300*/  IMAD.IADD R17, R19, 0x1, R16 ;  /* 0x0000000113117824 */ /* 0x001fe200078e0210 */
[----:B------:R0:W-:Y:S01]  /*2f310*/  @P6 STG.E.U16 desc[UR60][R8.64], R13 ;  /* 0x0000000d08006986 */ /* 0x0001e2000c10153c */
[----:B------:R-:W1:Y:S01]  /*2f320*/  LDC R23, c[0x0][0x228] ;  /* 0x00008a00ff177b82 */ /* 0x000e620000000800 */
[----:B------:R-:W-:Y:S01]  /*2f330*/  ISETP.LT.AND P6, PT, R223, R18, !P1 ;  /* 0x00000012df00720c */ /* 0x000fe20004fc1270 */
[----:B------:R-:W-:-:S06]  /*2f340*/  IMAD.WIDE R10, R17, 0x2, R2 ;  /* 0x00000002110a7825 */ /* 0x000fcc00078e0202 */
[----:B------:R-:W1:Y:S08]  /*2f350*/  LDC R18, c[0x0][0x228] ;  /* 0x00008a00ff127b82 */ /* 0x000e700000000800 */
[----:B------:R-:W2:Y:S01]  /*2f360*/  LDC R16, c[0x0][0x248] ;  /* 0x00009200ff107b82 */ /* 0x000ea20000000800 */
[----:B0-----:R-:W-:-:S04]  /*2f370*/  IMAD.WIDE R12, R17, 0x2, R218 ;  /* 0x00000002110c7825 */ /* 0x001fc800078e02da */
[----:B------:R-:W-:Y:S02]  /*2f380*/  VIADD R0, R217, 0x7b ;  /* 0x0000007bd9007836 */ /* 0x000fe40000000000 */
[C---:B------:R-:W-:Y:S01]  /*2f390*/  IMAD.WIDE R14, R17.reuse, 0x2, R244 ;  /* 0x00000002110e7825 */ /* 0x040fe200078e02f4 */
[----:B------:R-:W0:Y:S03]  /*2f3a0*/  LDC R4, c[0x0][0x248] ;  /* 0x00009200ff047b82 */ /* 0x000e260000000800 */
[----:B--2---:R-:W-:-:S05]  /*2f3b0*/  IMAD.IADD R19, R17, 0x1, R16 ;  /* 0x0000000111137824 */ /* 0x004fca00078e0210 */
[----:B------:R-:W2:Y:S01]  /*2f3c0*/  LDC R16, c[0x0][0x248] ;  /* 0x00009200ff107b82 */ /* 0x000ea20000000800 */
[----:B----4-:R4:W-:Y:S01]  /*2f3d0*/  @P5 STG.E.U16 desc[UR60][R10.64], R225 ;  /* 0x000000e10a005986 */ /* 0x0109e2000c10153c */
[----:B------:R-:W-:Y:S02]  /*2f3e0*/  ISETP.LT.AND P5, PT, R222, R21, !P1 ;  /* 0x00000015de00720c */ /* 0x000fe40004fa1270 */
[----:B------:R-:W-:-:S04]  /*2f3f0*/  ISETP.LT.AND P1, PT, R221, R20, !P1 ;  /* 0x00000014dd00720c */ /* 0x000fc80004f21270 */
[----:B------:R-:W0:Y:S01]  /*2f400*/  LDC R21, c[0x0][0x228] ;  /* 0x00008a00ff157b82 */ /* 0x000e220000000800 */
[----:B------:R-:W-:-:S05]  /*2f410*/  PRMT R9, R225, 0x7632, R9 ;  /* 0x00007632e1097816 */ /* 0x000fca0000000009 */
[----:B------:R2:W-:Y:S01]  /*2f420*/  @P6 STG.E.U16 desc[UR60][R12.64], R9 ;  /* 0x000000090c006986 */ /* 0x0005e2000c10153c */
[----:B------:R-:W-:Y:S01]  /*2f430*/  ISETP.GE.AND P6, PT, R0, R230, PT ;  /* 0x000000e60000720c */ /* 0x000fe20003fc6270 */
[----:B----4-:R-:W-:Y:S01]  /*2f440*/  IMAD.WIDE R10, R19, 0x2, R2 ;  /* 0x00000002130a7825 */ /* 0x010fe200078e0202 */
[----:B------:R-:W4:Y:S01]  /*2f450*/  LDC R20, c[0x0][0x228] ;  /* 0x00008a00ff147b82 */ /* 0x000f220000000800 */
[----:B---3--:R-:W-:Y:S01]  /*2f460*/  @P5 STG.E.U16 desc[UR60][R14.64], R229 ;  /* 0x000000e50e005986 */ /* 0x008fe2000c10153c */
[----:B-1----:R-:W-:Y:S02]  /*2f470*/  ISETP.LT.AND P5, PT, R220, R23, !P6 ;  /* 0x00000017dc00720c */ /* 0x002fe400077a1270 */
[----:B--2---:R-:W-:Y:S01]  /*2f480*/  PRMT R13, R229, 0x7632, R13 ;  /* 0x00007632e50d7816 */ /* 0x004fe2000000000d */
[----:B------:R-:W-:Y:S01]  /*2f490*/  IMAD.WIDE R8, R17, 0x2, R246 ;  /* 0x0000000211087825 */ /* 0x000fe200078e02f6 */
[----:B------:R-:W2:Y:S02]  /*2f4a0*/  LDL.LU R230, [R1+0x12a4] ;  /* 0x0012a40001e67983 */ /* 0x000ea40000300800 */
[----:B------:R-:W1:Y:S02]  /*2f4b0*/  LDC R23, c[0x0][0x228] ;  /* 0x00008a00ff177b82 */ /* 0x000e640000000800 */
[----:B------:R3:W-:Y:S01]  /*2f4c0*/  @P1 STG.E.U16 desc[UR60][R8.64], R13 ;  /* 0x0000000d08001986 */ /* 0x0007e2000c10153c */
[----:B------:R-:W-:Y:S01]  /*2f4d0*/  ISETP.LT.AND P1, PT, R223, R18, !P6 ;  /* 0x00000012df00720c */ /* 0x000fe20007721270 */
[----:B------:R-:W-:-:S03]  /*2f4e0*/  VIADD R0, R217, 0x7c ;  /* 0x0000007cd9007836 */ /* 0x000fc60000000000 */
[----:B------:R-:W-:Y:S01]  /*2f4f0*/  @P5 STG.E.U16 desc[UR60][R10.64], R233 ;  /* 0x000000e90a005986 */ /* 0x000fe2000c10153c */
[----:B---3--:R-:W-:Y:S01]  /*2f500*/  PRMT R9, R233, 0x7632, R9 ;  /* 0x00007632e9097816 */ /* 0x008fe20000000009 */
[----:B------:R-:W-:Y:S01]  /*2f510*/  IMAD.WIDE R12, R19, 0x2, R218 ;  /* 0x00000002130c7825 */ /* 0x000fe200078e02da */
[----:B------:R-:W3:Y:S06]  /*2f520*/  LDC R18, c[0x0][0x228] ;  /* 0x00008a00ff127b82 */ /* 0x000eec0000000800 */
[----:B------:R1:W-:Y:S01]  /*2f530*/  @P1 STG.E.U16 desc[UR60][R12.64], R9 ;  /* 0x000000090c001986 */ /* 0x0003e2000c10153c */
[----:B------:R-:W-:-:S03]  /*2f540*/  ISETP.GE.AND P1, PT, R0, R226, PT ;  /* 0x000000e20000720c */ /* 0x000fc60003f26270 */
[----:B------:R-:W2:Y:S01]  /*2f550*/  LDL.LU R226, [R1+0x12a0] ;  /* 0x0012a00001e27983 */ /* 0x000ea20000300800 */
[----:B0-----:R-:W-:Y:S02]  /*2f560*/  ISETP.LT.AND P5, PT, R222, R21, !P6 ;  /* 0x00000015de00720c */ /* 0x001fe400077a1270 */
[----:B------:R-:W0:Y:S01]  /*2f570*/  LDC R21, c[0x0][0x228] ;  /* 0x00008a00ff157b82 */ /* 0x000e220000000800 */
[----:B------:R-:W-:Y:S01]  /*2f580*/  IMAD.WIDE R14, R19, 0x2, R244 ;  /* 0x00000002130e7825 */ /* 0x000fe200078e02f4 */
[----:B----4-:R-:W-:-:S06]  /*2f590*/  ISETP.LT.AND P6, PT, R221, R20, !P6 ;  /* 0x00000014dd00720c */ /* 0x010fcc00077c1270 */
[----:B------:R-:W4:Y:S03]  /*2f5a0*/  LDC R20, c[0x0][0x228] ;  /* 0x00008a00ff147b82 */ /* 0x000f260000000800 */
[----:B------:R3:W-:Y:S01]  /*2f5b0*/  @P5 STG.E.U16 desc[UR60][R14.64], R5 ;  /* 0x000000050e005986 */ /* 0x0007e2000c10153c */
[----:B-1----:R-:W-:Y:S01]  /*2f5c0*/  ISETP.LT.AND P5, PT, R220, R23, !P1 ;  /* 0x00000017dc00720c */ /* 0x002fe20004fa1270 */
[----:B------:R-:W-:Y:S01]  /*2f5d0*/  IMAD.IADD R17, R19, 0x1, R4 ;  /* 0x0000000113117824 */ /* 0x000fe200078e0204 */
[----:B------:R-:W-:Y:S01]  /*2f5e0*/  PRMT R13, R5, 0x7632, R13 ;  /* 0x00007632050d7816 */ /* 0x000fe2000000000d */
[----:B------:R-:W-:Y:S01]  /*2f5f0*/  IMAD.WIDE R8, R19, 0x2, R246 ;  /* 0x0000000213087825 */ /* 0x000fe200078e02f6 */
[----:B------:R-:W1:Y:S03]  /*2f600*/  LDC R23, c[0x0][0x228] ;  /* 0x00008a00ff177b82 */ /* 0x000e660000000800 */
[----:B------:R-:W-:Y:S01]  /*2f610*/  IMAD.WIDE R10, R17, 0x2, R2 ;  /* 0x00000002110a7825 */ /* 0x000fe200078e0202 */
[----:B------:R0:W-:Y:S01]  /*2f620*/  @P6 STG.E.U16 desc[UR60][R8.64], R13 ;  /* 0x0000000d08006986 */ /* 0x0001e2000c10153c */
[----:B---3--:R-:W-:-:S03]  /*2f630*/  ISETP.LT.AND P6, PT, R223, R18, !P1 ;  /* 0x00000012df00720c */ /* 0x008fc60004fc1270 */
[----:B------:R-:W3:Y:S01]  /*2f640*/  LDC R14, c[0x0][0x228] ;  /* 0x00008a00ff0e7b82 */ /* 0x000ee20000000800 */
[----:B------:R-:W-:-:S04]  /*2f650*/  IMAD.WIDE R4, R17, 0x2, R218 ;  /* 0x0000000211047825 */ /* 0x000fc800078e02da */
[----:B------:R-:W-:Y:S02]  /*2f660*/  VIADD R0, R217, 0x7d ;  /* 0x0000007dd9007836 */ /* 0x000fe40000000000 */
[----:B0-----:R-:W-:Y:S01]  /*2f670*/  IMAD.WIDE R12, R17, 0x2, R244 ;  /* 0x00000002110c7825 */ /* 0x001fe200078e02f4 */
[----:B------:R-:W0:Y:S03]  /*2f680*/  LDC R15, c[0x0][0x228] ;  /* 0x00008a00ff0f7b82 */ /* 0x000e260000000800 */
[----:B------:R-:W-:-:S05]  /*2f690*/  VIADD R217, R217, 0x7e ;  /* 0x0000007ed9d97836 */ /* 0x000fca0000000000 */
[----:B------:R-:W0:Y:S08]  /*2f6a0*/  LDC R19, c[0x0][0x228] ;  /* 0x00008a00ff137b82 */ /* 0x000e300000000800 */
[----:B------:R-:W0:Y:S01]  /*2f6b0*/  LDC R18, c[0x0][0x228] ;  /* 0x00008a00ff127b82 */ /* 0x000e220000000800 */
[----:B--2---:R-:W-:Y:S01]  /*2f6c0*/  @P5 STG.E.U16 desc[UR60][R10.64], R226 ;  /* 0x000000e20a005986 */ /* 0x004fe2000c10153c */
[----:B------:R-:W-:-:S02]  /*2f6d0*/  ISETP.LT.AND P5, PT, R222, R21, !P1 ;  /* 0x00000015de00720c */ /* 0x000fc40004fa1270 */
[----:B------:R-:W-:-:S04]  /*2f6e0*/  PRMT R9, R226, 0x7632, R9 ;  /* 0x00007632e2097816 */ /* 0x000fc80000000009 */
[----:B------:R-:W2:Y:S01]  /*2f6f0*/  LDC R21, c[0x0][0x228] ;  /* 0x00008a00ff157b82 */ /* 0x000ea20000000800 */
[----:B----4-:R-:W-:Y:S01]  /*2f700*/  ISETP.LT.AND P1, PT, R221, R20, !P1 ;  /* 0x00000014dd00720c */ /* 0x010fe20004f21270 */
[----:B------:R4:W-:Y:S01]  /*2f710*/  @P6 STG.E.U16 desc[UR60][R4.64], R9 ;  /* 0x0000000904006986 */ /* 0x0009e2000c10153c */
[----:B------:R-:W-:-:S03]  /*2f720*/  ISETP.GE.AND P6, PT, R0, R231, PT ;  /* 0x000000e70000720c */ /* 0x000fc60003fc6270 */
[----:B------:R-:W2:Y:S02]  /*2f730*/  LDL.LU R231, [R1+0x129c] ;  /* 0x00129c0001e77983 */ /* 0x000ea40000300800 */
[----:B------:R-:W0:Y:S02]  /*2f740*/  LDC R0, c[0x0][0x248] ;  /* 0x00009200ff007b82 */ /* 0x000e240000000800 */
[----:B------:R-:W-:Y:S01]  /*2f750*/  @P5 STG.E.U16 desc[UR60][R12.64], R230 ;  /* 0x000000e60c005986 */ /* 0x000fe2000c10153c */
[----:B-1----:R-:W-:Y:S02]  /*2f760*/  ISETP.LT.AND P5, PT, R220, R23, !P6 ;  /* 0x00000017dc00720c */ /* 0x002fe400077a1270 */
[----:B----4-:R-:W-:Y:S01]  /*2f770*/  PRMT R5, R230, 0x7632, R5 ;  /* 0x00007632e6057816 */ /* 0x010fe20000000005 */
[C---:B------:R-:W-:Y:S02]  /*2f780*/  IMAD.WIDE R8, R17.reuse, 0x2, R246 ;  /* 0x0000000211087825 */ /* 0x040fe400078e02f6 */
[----:B------:R-:W1:Y:S02]  /*2f790*/  LDC R20, c[0x0][0x228] ;  /* 0x00008a00ff147b82 */ /* 0x000e640000000800 */
[----:B------:R-:W-:Y:S01]  /*2f7a0*/  IMAD.IADD R17, R17, 0x1, R16 ;  /* 0x0000000111117824 */ /* 0x000fe200078e0210 */
[----:B------:R4:W-:Y:S01]  /*2f7b0*/  @P1 STG.E.U16 desc[UR60][R8.64], R5 ;  /* 0x0000000508001986 */ /* 0x0009e2000c10153c */
[----:B---3--:R-:W-:-:S02]  /*2f7c0*/  ISETP.LT.AND P1, PT, R223, R14, !P6 ;  /* 0x0000000edf00720c */ /* 0x008fc40007721270 */
[C---:B------:R-:W-:Y:S02]  /*2f7d0*/  IMAD.WIDE R10, R17.reuse, 0x2, R2 ;  /* 0x00000002110a7825 */ /* 0x040fe400078e0202 */
[----:B------:R-:W3:Y:S03]  /*2f7e0*/  LDC R16, c[0x0][0x228] ;  /* 0x00008a00ff107b82 */ /* 0x000ee60000000800 */
[----:B------:R4:W-:Y:S02]  /*2f7f0*/  @P5 STG.E.U16 desc[UR60][R10.64], R234 ;  /* 0x000000ea0a005986 */ /* 0x0009e4000c10153c */
[----:B----4-:R-:W-:-:S03]  /*2f800*/  IMAD.WIDE R4, R17, 0x2, R218 ;  /* 0x0000000211047825 */ /* 0x010fc600078e02da */
[----:B------:R-:W4:Y:S01]  /*2f810*/  LDC R14, c[0x0][0x248] ;  /* 0x00009200ff0e7b82 */ /* 0x000f220000000800 */
[----:B------:R-:W-:-:S05]  /*2f820*/  PRMT R11, R234, 0x7632, R11 ;  /* 0x00007632ea0b7816 */ /* 0x000fca000000000b */
[----:B------:R3:W-:Y:S01]  /*2f830*/  @P1 STG.E.U16 desc[UR60][R4.64], R11 ;  /* 0x0000000b04001986 */ /* 0x0007e2000c10153c */
[----:B------:R-:W-:-:S03]  /*2f840*/  ISETP.GE.AND P1, PT, R217, R227, PT ;  /* 0x000000e3d900720c */ /* 0x000fc60003f26270 */
[----:B------:R-:W2:Y:S01]  /*2f850*/  LDL.LU R227, [R1+0x1298] ;  /* 0x0012980001e37983 */ /* 0x000ea20000300800 */
[----:B0-----:R-:W-:Y:S01]  /*2f860*/  ISETP.LT.AND P5, PT, R222, R15, !P6 ;  /* 0x0000000fde00720c */ /* 0x001fe200077a1270 */
[----:B------:R-:W-:Y:S01]  /*2f870*/  IMAD.WIDE R8, R17, 0x2, R244 ;  /* 0x0000000211087825 */ /* 0x000fe200078e02f4 */
[----:B---3--:R-:W-:-:S03]  /*2f880*/  ISETP.LT.AND P6, PT, R221, R16, !P6 ;  /* 0x00000010dd00720c */ /* 0x008fc600077c1270 */
[----:B------:R-:W-:-:S08]  /*2f890*/  IMAD.IADD R15, R17, 0x1, R0 ;  /* 0x00000001110f7824 */ /* 0x000fd000078e0200 */
[----:B------:R0:W-:Y:S01]  /*2f8a0*/  @P5 STG.E.U16 desc[UR60][R8.64], R6 ;  /* 0x0000000608005986 */ /* 0x0001e2000c10153c */
[----:B------:R-:W-:Y:S01]  /*2f8b0*/  ISETP.LT.AND P5, PT, R220, R19, !P1 ;  /* 0x00000013dc00720c */ /* 0x000fe20004fa1270 */
[----:B------:R-:W-:Y:S01]  /*2f8c0*/  IMAD.WIDE R10, R17, 0x2, R246 ;  /* 0x00000002110a7825 */ /* 0x000fe200078e02f6 */
[----:B------:R-:W-:-:S03]  /*2f8d0*/  PRMT R5, R6, 0x7632, R5 ;  /* 0x0000763206057816 */ /* 0x000fc60000000005 */
[----:B------:R-:W-:Y:S02]  /*2f8e0*/  IMAD.WIDE R12, R15, 0x2, R2 ;  /* 0x000000020f0c7825 */ /* 0x000fe400078e0202 */
[----:B------:R3:W-:Y:S01]  /*2f8f0*/  @P6 STG.E.U16 desc[UR60][R10.64], R5 ;  /* 0x000000050a006986 */ /* 0x0007e2000c10153c */
[----:B------:R-:W-:Y:S01]  /*2f900*/  ISETP.LT.AND P6, PT, R223, R18, !P1 ;  /* 0x00000012df00720c */ /* 0x000fe20004fc1270 */
[C---:B----4-:R-:W-:Y:S02]  /*2f910*/  IMAD.IADD R17, R15.reuse, 0x1, R14 ;  /* 0x000000010f117824 */ /* 0x050fe400078e020e */
[----:B0-----:R-:W-:Y:S01]  /*2f920*/  IMAD.WIDE R8, R15, 0x2, R244 ;  /* 0x000000020f087825 */ /* 0x001fe200078e02f4 */
[----:B------:R-:W-:-:S03]  /*2f930*/  PRMT R109, R235, 0x7632, R109 ;  /* 0x00007632eb6d7816 */ /* 0x000fc6000000006d */
[----:B------:R-:W-:-:S04]  /*2f940*/  IMAD.WIDE R2, R17, 0x2, R2 ;  /* 0x0000000211027825 */ /* 0x000fc800078e0202 */
[----:B---3--:R-:W-:-:S04]  /*2f950*/  IMAD.WIDE R4, R15, 0x2, R218 ;  /* 0x000000020f047825 */ /* 0x008fc800078e02da */
[----:B------:R-:W-:-:S04]  /*2f960*/  IMAD.WIDE R10, R15, 0x2, R246 ;  /* 0x000000020f0a7825 */ /* 0x000fc800078e02f6 */
[----:B------:R-:W-:-:S04]  /*2f970*/  IMAD.WIDE R218, R17, 0x2, R218 ;  /* 0x0000000211da7825 */ /* 0x000fc800078e02da */
[----:B------:R-:W-:-:S04]  /*2f980*/  IMAD.WIDE R244, R17, 0x2, R244 ;  /* 0x0000000211f47825 */ /* 0x000fc800078e02f4 */
[----:B------:R-:W-:Y:S01]  /*2f990*/  IMAD.WIDE R246, R17, 0x2, R246 ;  /* 0x0000000211f67825 */ /* 0x000fe200078e02f6 */
[----:B--2---:R-:W-:Y:S01]  /*2f9a0*/  PRMT R6, R231, 0x7632, R6 ;  /* 0x00007632e7067816 */ /* 0x004fe20000000006 */
[----:B------:R0:W-:Y:S01]  /*2f9b0*/  @P5 STG.E.U16 desc[UR60][R12.64], R227 ;  /* 0x000000e30c005986 */ /* 0x0001e2000c10153c */
[----:B------:R-:W-:Y:S02]  /*2f9c0*/  ISETP.LT.AND P5, PT, R222, R21, !P1 ;  /* 0x00000015de00720c */ /* 0x000fe40004fa1270 */
[----:B-1----:R-:W-:Y:S02]  /*2f9d0*/  ISETP.LT.AND P1, PT, R221, R20, !P1 ;  /* 0x00000014dd00720c */ /* 0x002fe40004f21270 */
[----:B------:R-:W-:-:S05]  /*2f9e0*/  PRMT R0, R227, 0x7632, R0 ;  /* 0x00007632e3007816 */ /* 0x000fca0000000000 */
[----:B------:R0:W-:Y:S04]  /*2f9f0*/  @P6 STG.E.U16 desc[UR60][R4.64], R0 ;  /* 0x0000000004006986 */ /* 0x0001e8000c10153c */
[----:B------:R0:W-:Y:S04]  /*2fa00*/  @P5 STG.E.U16 desc[UR60][R8.64], R231 ;  /* 0x000000e708005986 */ /* 0x0001e8000c10153c */
[----:B------:R0:W-:Y:S04]  /*2fa10*/  @P1 STG.E.U16 desc[UR60][R10.64], R6 ;  /* 0x000000060a001986 */ /* 0x0001e8000c10153c */
[----:B------:R0:W-:Y:S04]  /*2fa20*/  @P4 STG.E.U16 desc[UR60][R2.64], R235 ;  /* 0x000000eb02004986 */ /* 0x0001e8000c10153c */
[----:B------:R0:W-:Y:S04]  /*2fa30*/  @P3 STG.E.U16 desc[UR60][R218.64], R109 ;  /* 0x0000006dda003986 */ /* 0x0001e8000c10153c */
[----:B------:R0:W-:Y:S01]  /*2fa40*/  @P2 STG.E.U16 desc[UR60][R244.64], R7 ;  /* 0x00000007f4002986 */ /* 0x0001e2000c10153c */
[----:B------:R-:W-:Y:S05]  /*2fa50*/  @!P0 EXIT ;  /* 0x000000000000894d */ /* 0x000fea0003800000 */
[----:B------:R-:W-:-:S05]  /*2fa60*/  PRMT R123, R7, 0x7632, R123 ;  /* 0x00007632077b7816 */ /* 0x000fca000000007b */
[----:B------:R-:W-:Y:S01]  /*2fa70*/  STG.E.U16 desc[UR60][R246.64], R123 ;  /* 0x0000007bf6007986 */ /* 0x000fe2000c10153c */
[----:B------:R-:W-:Y:S05]  /*2fa80*/  EXIT ;  /* 0x000000000000794d */ /* 0x000fea0003800000 */
.L_x_2:
[----:B------:R-:W-:-:S00]  /*2fa90*/  BRA `(.L_x_2) ;  /* 0xfffffffc00fc7947 */ /* 0x000fc0000383ffff */
[----:B------:R-:W-:-:S00]  /*2faa0*/  NOP ;  /* 0x0000000000007918 */ /* 0x000fc00000000000 */
        /* <DEDUP_REMOVED lines=13> */
.L_x_3:


//--------------------- .nv.shared.matmul_kernel  --------------------------
	.section	.nv.shared.matmul_kernel,"aw",@nobits
	.sectionflags	@""
	.align	16
	.zero		1024


//--------------------- .nv.shared.reserved.0     --------------------------
	.section	.nv.shared.reserved.0,"aw",@nobits
	.weak		__nv_reservedSMEM_offset_0_alias
	.size		__nv_reservedSMEM_offset_0_alias, 0, 0
	.other		__nv_reservedSMEM_offset_0_alias,@"STO_CUDA_RESERVED_SHARED STV_DEFAULT"
__nv_reservedSMEM_offset_0_alias:
	.zero		0


//--------------------- .nv.constant0.matmul_kernel --------------------------
	.section	.nv.constant0.matmul_kernel,"a",@progbits
	.sectionflags	@""
	.align	4
.nv.constant0.matmul_kernel:
	.zero		608


//--------------------- SYMBOLS --------------------------

	.type		.nv.reservedSmem.offset0,@object
	.size		.nv.reservedSmem.offset0,0x4
